//
// Generated by NVIDIA NVVM Compiler
//
// Compiler Build ID: CL-36424714
// Cuda compilation tools, release 13.0, V13.0.88
// Based on NVVM 20.0.0
//

.version 9.0
.target sm_100
.address_size 64

	// .globl	_ZN3cub18CUB_300001_SM_10006detail11EmptyKernelIvEEvv
// _ZZN3cub18CUB_300001_SM_10006detail6reduce28DeviceReduceSingleTileKernelINS2_10policy_hubIfjN4cuda3std3__44plusIfEEE10Policy1000EN6thrust24THRUST_300001_SM_1000_NS6detail15normal_iteratorINSD_10device_ptrIfEEEEPfjS9_ffNS7_10__identityEEEvT0_T1_T2_T3_T4_T6_E12temp_storage has been demoted
// _ZZN3cub18CUB_300001_SM_10006detail6reduce18DeviceReduceKernelINS2_10policy_hubIfjN4cuda3std3__44plusIfEEE10Policy1000EN6thrust24THRUST_300001_SM_1000_NS6detail15normal_iteratorINSD_10device_ptrIfEEEEjS9_fNS7_10__identityEEEvT0_PT3_T1_NS0_13GridEvenShareISN_EET2_T4_E12temp_storage has been demoted
// _ZZN3cub18CUB_300001_SM_10006detail6reduce28DeviceReduceSingleTileKernelINS2_10policy_hubIfjN4cuda3std3__44plusIfEEE10Policy1000EPfSC_iS9_ffNS7_10__identityEEEvT0_T1_T2_T3_T4_T6_E12temp_storage has been demoted
// _ZZN3cub18CUB_300001_SM_10006detail6reduce28DeviceReduceSingleTileKernelINS2_10policy_hubIfyN4cuda3std3__44plusIfEEE10Policy1000EN6thrust24THRUST_300001_SM_1000_NS6detail15normal_iteratorINSD_10device_ptrIfEEEEPfyS9_ffNS7_10__identityEEEvT0_T1_T2_T3_T4_T6_E12temp_storage has been demoted
// _ZZN3cub18CUB_300001_SM_10006detail6reduce18DeviceReduceKernelINS2_10policy_hubIfyN4cuda3std3__44plusIfEEE10Policy1000EN6thrust24THRUST_300001_SM_1000_NS6detail15normal_iteratorINSD_10device_ptrIfEEEEyS9_fNS7_10__identityEEEvT0_PT3_T1_NS0_13GridEvenShareISN_EET2_T4_E12temp_storage has been demoted
// _ZZN3cub18CUB_300001_SM_10006detail6reduce28DeviceReduceSingleTileKernelINS2_10policy_hubIfyN4cuda3std3__44plusIfEEE10Policy1000EPfSC_iS9_ffNS7_10__identityEEEvT0_T1_T2_T3_T4_T6_E12temp_storage has been demoted
.global .align 1 .b8 _ZN34_INTERNAL_6e806b8d_4_k_cu_483ea0b44cuda3std3__45__cpo5beginE[1];
.global .align 1 .b8 _ZN34_INTERNAL_6e806b8d_4_k_cu_483ea0b44cuda3std3__45__cpo3endE[1];
.global .align 1 .b8 _ZN34_INTERNAL_6e806b8d_4_k_cu_483ea0b44cuda3std3__45__cpo6cbeginE[1];
.global .align 1 .b8 _ZN34_INTERNAL_6e806b8d_4_k_cu_483ea0b44cuda3std3__45__cpo4cendE[1];
.global .align 1 .b8 _ZN34_INTERNAL_6e806b8d_4_k_cu_483ea0b44cuda3std3__45__cpo6rbeginE[1];
.global .align 1 .b8 _ZN34_INTERNAL_6e806b8d_4_k_cu_483ea0b44cuda3std3__45__cpo4rendE[1];
.global .align 1 .b8 _ZN34_INTERNAL_6e806b8d_4_k_cu_483ea0b44cuda3std3__45__cpo7crbeginE[1];
.global .align 1 .b8 _ZN34_INTERNAL_6e806b8d_4_k_cu_483ea0b44cuda3std3__45__cpo5crendE[1];
.global .align 1 .b8 _ZN34_INTERNAL_6e806b8d_4_k_cu_483ea0b44cuda3std3__436_GLOBAL__N__6e806b8d_4_k_cu_483ea0b46ignoreE[1];
.global .align 1 .b8 _ZN34_INTERNAL_6e806b8d_4_k_cu_483ea0b44cuda3std3__419piecewise_constructE[1];
.global .align 1 .b8 _ZN34_INTERNAL_6e806b8d_4_k_cu_483ea0b44cuda3std3__48in_placeE[1];
.global .align 1 .b8 _ZN34_INTERNAL_6e806b8d_4_k_cu_483ea0b44cuda3std3__420unreachable_sentinelE[1];
.global .align 1 .b8 _ZN34_INTERNAL_6e806b8d_4_k_cu_483ea0b44cuda3std3__47nulloptE[1];
.global .align 1 .b8 _ZN34_INTERNAL_6e806b8d_4_k_cu_483ea0b44cuda3std3__48unexpectE[1];
.global .align 1 .b8 _ZN34_INTERNAL_6e806b8d_4_k_cu_483ea0b44cuda3std6ranges3__45__cpo4swapE[1];
.global .align 1 .b8 _ZN34_INTERNAL_6e806b8d_4_k_cu_483ea0b44cuda3std6ranges3__45__cpo9iter_moveE[1];
.global .align 1 .b8 _ZN34_INTERNAL_6e806b8d_4_k_cu_483ea0b44cuda3std6ranges3__45__cpo5beginE[1];
.global .align 1 .b8 _ZN34_INTERNAL_6e806b8d_4_k_cu_483ea0b44cuda3std6ranges3__45__cpo3endE[1];
.global .align 1 .b8 _ZN34_INTERNAL_6e806b8d_4_k_cu_483ea0b44cuda3std6ranges3__45__cpo6cbeginE[1];
.global .align 1 .b8 _ZN34_INTERNAL_6e806b8d_4_k_cu_483ea0b44cuda3std6ranges3__45__cpo4cendE[1];
.global .align 1 .b8 _ZN34_INTERNAL_6e806b8d_4_k_cu_483ea0b44cuda3std6ranges3__45__cpo7advanceE[1];
.global .align 1 .b8 _ZN34_INTERNAL_6e806b8d_4_k_cu_483ea0b44cuda3std6ranges3__45__cpo9iter_swapE[1];
.global .align 1 .b8 _ZN34_INTERNAL_6e806b8d_4_k_cu_483ea0b44cuda3std6ranges3__45__cpo4nextE[1];
.global .align 1 .b8 _ZN34_INTERNAL_6e806b8d_4_k_cu_483ea0b44cuda3std6ranges3__45__cpo4prevE[1];
.global .align 1 .b8 _ZN34_INTERNAL_6e806b8d_4_k_cu_483ea0b44cuda3std6ranges3__45__cpo4dataE[1];
.global .align 1 .b8 _ZN34_INTERNAL_6e806b8d_4_k_cu_483ea0b44cuda3std6ranges3__45__cpo5cdataE[1];
.global .align 1 .b8 _ZN34_INTERNAL_6e806b8d_4_k_cu_483ea0b44cuda3std6ranges3__45__cpo4sizeE[1];
.global .align 1 .b8 _ZN34_INTERNAL_6e806b8d_4_k_cu_483ea0b44cuda3std6ranges3__45__cpo5ssizeE[1];
.global .align 1 .b8 _ZN34_INTERNAL_6e806b8d_4_k_cu_483ea0b44cuda3std6ranges3__45__cpo8distanceE[1];
.global .align 1 .b8 _ZN34_INTERNAL_6e806b8d_4_k_cu_483ea0b46thrust24THRUST_300001_SM_1000_NS8cuda_cub3parE[1];
.global .align 1 .b8 _ZN34_INTERNAL_6e806b8d_4_k_cu_483ea0b46thrust24THRUST_300001_SM_1000_NS8cuda_cub10par_nosyncE[1];
.global .align 1 .b8 _ZN34_INTERNAL_6e806b8d_4_k_cu_483ea0b46thrust24THRUST_300001_SM_1000_NS6system6detail10sequential3seqE[1];
.global .align 1 .b8 _ZN34_INTERNAL_6e806b8d_4_k_cu_483ea0b46thrust24THRUST_300001_SM_1000_NS12placeholders2_1E[1];
.global .align 1 .b8 _ZN34_INTERNAL_6e806b8d_4_k_cu_483ea0b46thrust24THRUST_300001_SM_1000_NS12placeholders2_2E[1];
.global .align 1 .b8 _ZN34_INTERNAL_6e806b8d_4_k_cu_483ea0b46thrust24THRUST_300001_SM_1000_NS12placeholders2_3E[1];
.global .align 1 .b8 _ZN34_INTERNAL_6e806b8d_4_k_cu_483ea0b46thrust24THRUST_300001_SM_1000_NS12placeholders2_4E[1];
.global .align 1 .b8 _ZN34_INTERNAL_6e806b8d_4_k_cu_483ea0b46thrust24THRUST_300001_SM_1000_NS12placeholders2_5E[1];
.global .align 1 .b8 _ZN34_INTERNAL_6e806b8d_4_k_cu_483ea0b46thrust24THRUST_300001_SM_1000_NS12placeholders2_6E[1];
.global .align 1 .b8 _ZN34_INTERNAL_6e806b8d_4_k_cu_483ea0b46thrust24THRUST_300001_SM_1000_NS12placeholders2_7E[1];
.global .align 1 .b8 _ZN34_INTERNAL_6e806b8d_4_k_cu_483ea0b46thrust24THRUST_300001_SM_1000_NS12placeholders2_8E[1];
.global .align 1 .b8 _ZN34_INTERNAL_6e806b8d_4_k_cu_483ea0b46thrust24THRUST_300001_SM_1000_NS12placeholders2_9E[1];
.global .align 1 .b8 _ZN34_INTERNAL_6e806b8d_4_k_cu_483ea0b46thrust24THRUST_300001_SM_1000_NS12placeholders3_10E[1];
.global .align 1 .b8 _ZN34_INTERNAL_6e806b8d_4_k_cu_483ea0b46thrust24THRUST_300001_SM_1000_NS3seqE[1];

.visible .entry _ZN3cub18CUB_300001_SM_10006detail11EmptyKernelIvEEvv()
{


	ret;

}
	// .globl	_ZN3cub18CUB_300001_SM_10006detail8for_each13static_kernelINS2_12policy_hub_t12policy_500_tElN6thrust24THRUST_300001_SM_1000_NS8cuda_cub20__uninitialized_copy7functorINS7_6detail15normal_iteratorINS7_10device_ptrIfEEEENS7_7pointerIfNS8_3tagENS7_11use_defaultESI_EEEEEEvT0_T1_
.visible .entry _ZN3cub18CUB_300001_SM_10006detail8for_each13static_kernelINS2_12policy_hub_t12policy_500_tElN6thrust24THRUST_300001_SM_1000_NS8cuda_cub20__uninitialized_copy7functorINS7_6detail15normal_iteratorINS7_10device_ptrIfEEEENS7_7pointerIfNS8_3tagENS7_11use_defaultESI_EEEEEEvT0_T1_(
	.param .u64 _ZN3cub18CUB_300001_SM_10006detail8for_each13static_kernelINS2_12policy_hub_t12policy_500_tElN6thrust24THRUST_300001_SM_1000_NS8cuda_cub20__uninitialized_copy7functorINS7_6detail15normal_iteratorINS7_10device_ptrIfEEEENS7_7pointerIfNS8_3tagENS7_11use_defaultESI_EEEEEEvT0_T1__param_0,
	.param .align 8 .b8 _ZN3cub18CUB_300001_SM_10006detail8for_each13static_kernelINS2_12policy_hub_t12policy_500_tElN6thrust24THRUST_300001_SM_1000_NS8cuda_cub20__uninitialized_copy7functorINS7_6detail15normal_iteratorINS7_10device_ptrIfEEEENS7_7pointerIfNS8_3tagENS7_11use_defaultESI_EEEEEEvT0_T1__param_1[16]
)
.maxntid 256
{
	.reg .pred 	%p<4>;
	.reg .b32 	%r<6>;
	.reg .b32 	%f<5>;
	.reg .b64 	%rd<26>;

	ld.param.u64 	%rd8, [_ZN3cub18CUB_300001_SM_10006detail8for_each13static_kernelINS2_12policy_hub_t12policy_500_tElN6thrust24THRUST_300001_SM_1000_NS8cuda_cub20__uninitialized_copy7functorINS7_6detail15normal_iteratorINS7_10device_ptrIfEEEENS7_7pointerIfNS8_3tagENS7_11use_defaultESI_EEEEEEvT0_T1__param_1+8];
	ld.param.u64 	%rd7, [_ZN3cub18CUB_300001_SM_10006detail8for_each13static_kernelINS2_12policy_hub_t12policy_500_tElN6thrust24THRUST_300001_SM_1000_NS8cuda_cub20__uninitialized_copy7functorINS7_6detail15normal_iteratorINS7_10device_ptrIfEEEENS7_7pointerIfNS8_3tagENS7_11use_defaultESI_EEEEEEvT0_T1__param_1];
	ld.param.u64 	%rd9, [_ZN3cub18CUB_300001_SM_10006detail8for_each13static_kernelINS2_12policy_hub_t12policy_500_tElN6thrust24THRUST_300001_SM_1000_NS8cuda_cub20__uninitialized_copy7functorINS7_6detail15normal_iteratorINS7_10device_ptrIfEEEENS7_7pointerIfNS8_3tagENS7_11use_defaultESI_EEEEEEvT0_T1__param_0];
	mov.u32 	%r1, %ctaid.x;
	mul.wide.u32 	%rd1, %r1, 512;
	sub.s64 	%rd2, %rd9, %rd1;
	setp.lt.s64 	%p1, %rd2, 512;
	@%p1 bra 	$L__BB1_2;
	mov.u32 	%r5, %tid.x;
	cvta.to.global.u64 	%rd19, %rd8;
	cvta.to.global.u64 	%rd20, %rd7;
	cvt.u64.u32 	%rd21, %r5;
	add.s64 	%rd22, %rd1, %rd21;
	shl.b64 	%rd23, %rd22, 2;
	add.s64 	%rd24, %rd20, %rd23;
	add.s64 	%rd25, %rd19, %rd23;
	ld.global.f32 	%f3, [%rd24];
	st.global.f32 	[%rd25], %f3;
	ld.global.f32 	%f4, [%rd24+1024];
	st.global.f32 	[%rd25+1024], %f4;
	bra.uni 	$L__BB1_6;
$L__BB1_2:
	cvta.to.global.u64 	%rd3, %rd7;
	cvta.to.global.u64 	%rd4, %rd8;
	mov.u32 	%r2, %tid.x;
	cvt.s64.s32 	%rd5, %rd2;
	cvt.u64.u32 	%rd6, %r2;
	setp.le.s64 	%p2, %rd5, %rd6;
	@%p2 bra 	$L__BB1_4;
	add.s64 	%rd10, %rd1, %rd6;
	shl.b64 	%rd11, %rd10, 2;
	add.s64 	%rd12, %rd3, %rd11;
	add.s64 	%rd13, %rd4, %rd11;
	ld.global.f32 	%f1, [%rd12];
	st.global.f32 	[%rd13], %f1;
$L__BB1_4:
	cvt.u32.u64 	%r3, %rd6;
	add.s32 	%r4, %r3, 256;
	cvt.u64.u32 	%rd14, %r4;
	setp.le.s64 	%p3, %rd5, %rd14;
	@%p3 bra 	$L__BB1_6;
	add.s64 	%rd15, %rd1, %rd6;
	shl.b64 	%rd16, %rd15, 2;
	add.s64 	%rd17, %rd3, %rd16;
	add.s64 	%rd18, %rd4, %rd16;
	ld.global.f32 	%f2, [%rd17+1024];
	st.global.f32 	[%rd18+1024], %f2;
$L__BB1_6:
	ret;

}
	// .globl	_ZN3cub18CUB_300001_SM_10006detail9transform16transform_kernelINS2_10policy_hubILb1EN4cuda3std3__45tupleIJN6thrust24THRUST_300001_SM_1000_NS6detail15normal_iteratorINSA_10device_ptrIfEEEESF_EEEE10policy1000Ei13saxpy_functorSF_JPfSK_EEEvT0_iT1_T2_DpNS2_10kernel_argIT3_EE
.visible .entry _ZN3cub18CUB_300001_SM_10006detail9transform16transform_kernelINS2_10policy_hubILb1EN4cuda3std3__45tupleIJN6thrust24THRUST_300001_SM_1000_NS6detail15normal_iteratorINSA_10device_ptrIfEEEESF_EEEE10policy1000Ei13saxpy_functorSF_JPfSK_EEEvT0_iT1_T2_DpNS2_10kernel_argIT3_EE(
	.param .u32 _ZN3cub18CUB_300001_SM_10006detail9transform16transform_kernelINS2_10policy_hubILb1EN4cuda3std3__45tupleIJN6thrust24THRUST_300001_SM_1000_NS6detail15normal_iteratorINSA_10device_ptrIfEEEESF_EEEE10policy1000Ei13saxpy_functorSF_JPfSK_EEEvT0_iT1_T2_DpNS2_10kernel_argIT3_EE_param_0,
	.param .u32 _ZN3cub18CUB_300001_SM_10006detail9transform16transform_kernelINS2_10policy_hubILb1EN4cuda3std3__45tupleIJN6thrust24THRUST_300001_SM_1000_NS6detail15normal_iteratorINSA_10device_ptrIfEEEESF_EEEE10policy1000Ei13saxpy_functorSF_JPfSK_EEEvT0_iT1_T2_DpNS2_10kernel_argIT3_EE_param_1,
	.param .align 4 .b8 _ZN3cub18CUB_300001_SM_10006detail9transform16transform_kernelINS2_10policy_hubILb1EN4cuda3std3__45tupleIJN6thrust24THRUST_300001_SM_1000_NS6detail15normal_iteratorINSA_10device_ptrIfEEEESF_EEEE10policy1000Ei13saxpy_functorSF_JPfSK_EEEvT0_iT1_T2_DpNS2_10kernel_argIT3_EE_param_2[4],
	.param .align 8 .b8 _ZN3cub18CUB_300001_SM_10006detail9transform16transform_kernelINS2_10policy_hubILb1EN4cuda3std3__45tupleIJN6thrust24THRUST_300001_SM_1000_NS6detail15normal_iteratorINSA_10device_ptrIfEEEESF_EEEE10policy1000Ei13saxpy_functorSF_JPfSK_EEEvT0_iT1_T2_DpNS2_10kernel_argIT3_EE_param_3[8],
	.param .align 8 .b8 _ZN3cub18CUB_300001_SM_10006detail9transform16transform_kernelINS2_10policy_hubILb1EN4cuda3std3__45tupleIJN6thrust24THRUST_300001_SM_1000_NS6detail15normal_iteratorINSA_10device_ptrIfEEEESF_EEEE10policy1000Ei13saxpy_functorSF_JPfSK_EEEvT0_iT1_T2_DpNS2_10kernel_argIT3_EE_param_4[16],
	.param .align 8 .b8 _ZN3cub18CUB_300001_SM_10006detail9transform16transform_kernelINS2_10policy_hubILb1EN4cuda3std3__45tupleIJN6thrust24THRUST_300001_SM_1000_NS6detail15normal_iteratorINSA_10device_ptrIfEEEESF_EEEE10policy1000Ei13saxpy_functorSF_JPfSK_EEEvT0_iT1_T2_DpNS2_10kernel_argIT3_EE_param_5[16]
)
.maxntid 128
{
	.reg .pred 	%p<38>;
	.reg .b32 	%r<81>;
	.reg .b32 	%f<93>;
	.reg .b64 	%rd<97>;

	ld.param.f32 	%f2, [_ZN3cub18CUB_300001_SM_10006detail9transform16transform_kernelINS2_10policy_hubILb1EN4cuda3std3__45tupleIJN6thrust24THRUST_300001_SM_1000_NS6detail15normal_iteratorINSA_10device_ptrIfEEEESF_EEEE10policy1000Ei13saxpy_functorSF_JPfSK_EEEvT0_iT1_T2_DpNS2_10kernel_argIT3_EE_param_2];
	ld.param.u32 	%r45, [_ZN3cub18CUB_300001_SM_10006detail9transform16transform_kernelINS2_10policy_hubILb1EN4cuda3std3__45tupleIJN6thrust24THRUST_300001_SM_1000_NS6detail15normal_iteratorINSA_10device_ptrIfEEEESF_EEEE10policy1000Ei13saxpy_functorSF_JPfSK_EEEvT0_iT1_T2_DpNS2_10kernel_argIT3_EE_param_0];
	ld.param.u64 	%rd27, [_ZN3cub18CUB_300001_SM_10006detail9transform16transform_kernelINS2_10policy_hubILb1EN4cuda3std3__45tupleIJN6thrust24THRUST_300001_SM_1000_NS6detail15normal_iteratorINSA_10device_ptrIfEEEESF_EEEE10policy1000Ei13saxpy_functorSF_JPfSK_EEEvT0_iT1_T2_DpNS2_10kernel_argIT3_EE_param_5];
	ld.param.u64 	%rd25, [_ZN3cub18CUB_300001_SM_10006detail9transform16transform_kernelINS2_10policy_hubILb1EN4cuda3std3__45tupleIJN6thrust24THRUST_300001_SM_1000_NS6detail15normal_iteratorINSA_10device_ptrIfEEEESF_EEEE10policy1000Ei13saxpy_functorSF_JPfSK_EEEvT0_iT1_T2_DpNS2_10kernel_argIT3_EE_param_4];
	ld.param.u64 	%rd29, [_ZN3cub18CUB_300001_SM_10006detail9transform16transform_kernelINS2_10policy_hubILb1EN4cuda3std3__45tupleIJN6thrust24THRUST_300001_SM_1000_NS6detail15normal_iteratorINSA_10device_ptrIfEEEESF_EEEE10policy1000Ei13saxpy_functorSF_JPfSK_EEEvT0_iT1_T2_DpNS2_10kernel_argIT3_EE_param_3];
	ld.param.u32 	%r44, [_ZN3cub18CUB_300001_SM_10006detail9transform16transform_kernelINS2_10policy_hubILb1EN4cuda3std3__45tupleIJN6thrust24THRUST_300001_SM_1000_NS6detail15normal_iteratorINSA_10device_ptrIfEEEESF_EEEE10policy1000Ei13saxpy_functorSF_JPfSK_EEEvT0_iT1_T2_DpNS2_10kernel_argIT3_EE_param_1];
	cvta.to.global.u64 	%rd1, %rd29;
	cvta.to.global.u64 	%rd2, %rd25;
	cvta.to.global.u64 	%rd3, %rd27;
	shl.b32 	%r1, %r44, 7;
	mov.u32 	%r46, %ctaid.x;
	mul.lo.s32 	%r2, %r1, %r46;
	sub.s32 	%r3, %r45, %r2;
	min.s32 	%r4, %r1, %r3;
	shl.b32 	%r5, %r4, 2;
	mov.u32 	%r6, %tid.x;
	shl.b32 	%r71, %r6, 7;
	setp.ge.s32 	%p1, %r71, %r5;
	@%p1 bra 	$L__BB2_5;
	mul.wide.u32 	%rd4, %r6, 128;
	add.s64 	%rd30, %rd2, %rd4;
	mul.wide.s32 	%rd5, %r2, 4;
	add.s64 	%rd94, %rd30, %rd5;
	mov.u32 	%r70, %r71;
$L__BB2_2:
	.pragma "nounroll";
	// begin inline asm
	prefetch.global.L2 [%rd94];
	// end inline asm
	add.s32 	%r70, %r70, 16384;
	add.s64 	%rd94, %rd94, 16384;
	setp.lt.s32 	%p2, %r70, %r5;
	@%p2 bra 	$L__BB2_2;
	add.s64 	%rd32, %rd3, %rd4;
	add.s64 	%rd95, %rd32, %rd5;
$L__BB2_4:
	.pragma "nounroll";
	// begin inline asm
	prefetch.global.L2 [%rd95];
	// end inline asm
	add.s32 	%r71, %r71, 16384;
	add.s64 	%rd95, %rd95, 16384;
	setp.lt.s32 	%p3, %r71, %r5;
	@%p3 bra 	$L__BB2_4;
$L__BB2_5:
	mul.wide.s32 	%rd96, %r2, 4;
	add.s64 	%rd12, %rd2, %rd96;
	add.s64 	%rd13, %rd3, %rd96;
	add.s64 	%rd14, %rd1, %rd96;
	setp.gt.s32 	%p4, %r1, %r3;
	@%p4 bra 	$L__BB2_18;
	setp.lt.s32 	%p5, %r44, 1;
	@%p5 bra 	$L__BB2_59;
	setp.lt.u32 	%p6, %r44, 8;
	mov.b32 	%r79, 0;
	@%p6 bra 	$L__BB2_10;
	and.b32  	%r48, %r44, 2147483640;
	neg.s32 	%r73, %r48;
	mul.wide.u32 	%rd35, %r6, 4;
	add.s64 	%rd15, %rd1, %rd35;
	add.s64 	%rd36, %rd96, 1536;
	add.s64 	%rd17, %rd2, %rd36;
	add.s32 	%r72, %r6, 128;
	add.s64 	%rd18, %rd3, %rd36;
	add.s64 	%rd19, %rd1, %rd36;
$L__BB2_9:
	.pragma "nounroll";
	and.b32  	%r79, %r44, 2147483640;
	mul.wide.s32 	%rd37, %r72, 4;
	add.s64 	%rd38, %rd17, %rd37;
	add.s64 	%rd39, %rd18, %rd37;
	add.s64 	%rd40, %rd19, %rd37;
	cvta.to.global.u64 	%rd41, %rd25;
	mul.wide.u32 	%rd42, %r6, 4;
	add.s64 	%rd43, %rd41, %rd42;
	add.s64 	%rd44, %rd43, %rd96;
	cvta.to.global.u64 	%rd45, %rd27;
	add.s64 	%rd46, %rd45, %rd42;
	add.s64 	%rd47, %rd46, %rd96;
	ld.global.f32 	%f3, [%rd44];
	ld.global.f32 	%f4, [%rd47];
	fma.rn.f32 	%f5, %f2, %f3, %f4;
	add.s64 	%rd48, %rd15, %rd96;
	st.global.f32 	[%rd48], %f5;
	ld.global.f32 	%f6, [%rd38+-1536];
	ld.global.f32 	%f7, [%rd39+-1536];
	fma.rn.f32 	%f8, %f2, %f6, %f7;
	st.global.f32 	[%rd40+-1536], %f8;
	ld.global.f32 	%f9, [%rd38+-1024];
	ld.global.f32 	%f10, [%rd39+-1024];
	fma.rn.f32 	%f11, %f2, %f9, %f10;
	st.global.f32 	[%rd40+-1024], %f11;
	ld.global.f32 	%f12, [%rd38+-512];
	ld.global.f32 	%f13, [%rd39+-512];
	fma.rn.f32 	%f14, %f2, %f12, %f13;
	st.global.f32 	[%rd40+-512], %f14;
	ld.global.f32 	%f15, [%rd38];
	ld.global.f32 	%f16, [%rd39];
	fma.rn.f32 	%f17, %f2, %f15, %f16;
	st.global.f32 	[%rd40], %f17;
	ld.global.f32 	%f18, [%rd38+512];
	ld.global.f32 	%f19, [%rd39+512];
	fma.rn.f32 	%f20, %f2, %f18, %f19;
	st.global.f32 	[%rd40+512], %f20;
	ld.global.f32 	%f21, [%rd38+1024];
	ld.global.f32 	%f22, [%rd39+1024];
	fma.rn.f32 	%f23, %f2, %f21, %f22;
	st.global.f32 	[%rd40+1024], %f23;
	ld.global.f32 	%f24, [%rd38+1536];
	ld.global.f32 	%f25, [%rd39+1536];
	fma.rn.f32 	%f26, %f2, %f24, %f25;
	st.global.f32 	[%rd40+1536], %f26;
	add.s32 	%r73, %r73, 8;
	add.s64 	%rd96, %rd96, 4096;
	add.s32 	%r72, %r72, 1024;
	setp.eq.s32 	%p7, %r73, 0;
	@%p7 bra 	$L__BB2_10;
	bra.uni 	$L__BB2_9;
$L__BB2_10:
	and.b32  	%r38, %r44, 7;
	setp.eq.s32 	%p8, %r38, 0;
	@%p8 bra 	$L__BB2_59;
	and.b32  	%r39, %r44, 3;
	setp.lt.u32 	%p9, %r38, 4;
	@%p9 bra 	$L__BB2_13;
	shl.b32 	%r49, %r79, 7;
	add.s32 	%r50, %r49, %r6;
	mul.wide.s32 	%rd49, %r50, 4;
	add.s64 	%rd50, %rd12, %rd49;
	add.s64 	%rd51, %rd13, %rd49;
	ld.global.f32 	%f27, [%rd50];
	ld.global.f32 	%f28, [%rd51];
	fma.rn.f32 	%f29, %f2, %f27, %f28;
	add.s64 	%rd52, %rd14, %rd49;
	st.global.f32 	[%rd52], %f29;
	ld.global.f32 	%f30, [%rd50+512];
	ld.global.f32 	%f31, [%rd51+512];
	fma.rn.f32 	%f32, %f2, %f30, %f31;
	st.global.f32 	[%rd52+512], %f32;
	ld.global.f32 	%f33, [%rd50+1024];
	ld.global.f32 	%f34, [%rd51+1024];
	fma.rn.f32 	%f35, %f2, %f33, %f34;
	st.global.f32 	[%rd52+1024], %f35;
	ld.global.f32 	%f36, [%rd50+1536];
	ld.global.f32 	%f37, [%rd51+1536];
	fma.rn.f32 	%f38, %f2, %f36, %f37;
	st.global.f32 	[%rd52+1536], %f38;
	add.s32 	%r79, %r79, 4;
$L__BB2_13:
	setp.eq.s32 	%p10, %r39, 0;
	@%p10 bra 	$L__BB2_59;
	setp.eq.s32 	%p11, %r39, 1;
	@%p11 bra 	$L__BB2_16;
	shl.b32 	%r51, %r79, 7;
	add.s32 	%r52, %r51, %r6;
	mul.wide.s32 	%rd53, %r52, 4;
	add.s64 	%rd54, %rd12, %rd53;
	add.s64 	%rd55, %rd13, %rd53;
	ld.global.f32 	%f39, [%rd54];
	ld.global.f32 	%f40, [%rd55];
	fma.rn.f32 	%f41, %f2, %f39, %f40;
	add.s64 	%rd56, %rd14, %rd53;
	st.global.f32 	[%rd56], %f41;
	ld.global.f32 	%f42, [%rd54+512];
	ld.global.f32 	%f43, [%rd55+512];
	fma.rn.f32 	%f44, %f2, %f42, %f43;
	st.global.f32 	[%rd56+512], %f44;
	add.s32 	%r79, %r79, 2;
$L__BB2_16:
	and.b32  	%r53, %r44, 1;
	setp.eq.b32 	%p12, %r53, 1;
	not.pred 	%p13, %p12;
	@%p13 bra 	$L__BB2_59;
	shl.b32 	%r54, %r79, 7;
	add.s32 	%r55, %r54, %r6;
	mul.wide.s32 	%rd57, %r55, 4;
	add.s64 	%rd58, %rd12, %rd57;
	add.s64 	%rd59, %rd13, %rd57;
	ld.global.f32 	%f45, [%rd58];
	ld.global.f32 	%f46, [%rd59];
	fma.rn.f32 	%f47, %f2, %f45, %f46;
	add.s64 	%rd60, %rd14, %rd57;
	st.global.f32 	[%rd60], %f47;
	bra.uni 	$L__BB2_59;
$L__BB2_18:
	setp.lt.s32 	%p14, %r44, 1;
	@%p14 bra 	$L__BB2_59;
	and.b32  	%r14, %r44, 7;
	setp.lt.u32 	%p15, %r44, 8;
	mov.b32 	%r75, 0;
	@%p15 bra 	$L__BB2_38;
	and.b32  	%r75, %r44, 2147483640;
	mov.b32 	%r74, 0;
$L__BB2_21:
	.pragma "nounroll";
	shl.b32 	%r58, %r74, 7;
	add.s32 	%r22, %r58, %r6;
	setp.ge.s32 	%p16, %r22, %r4;
	@%p16 bra 	$L__BB2_23;
	mul.wide.u32 	%rd61, %r22, 4;
	add.s64 	%rd62, %rd12, %rd61;
	add.s64 	%rd63, %rd13, %rd61;
	ld.global.f32 	%f48, [%rd62];
	ld.global.f32 	%f49, [%rd63];
	fma.rn.f32 	%f50, %f2, %f48, %f49;
	add.s64 	%rd64, %rd14, %rd61;
	st.global.f32 	[%rd64], %f50;
$L__BB2_23:
	add.s32 	%r59, %r22, 128;
	setp.ge.s32 	%p17, %r59, %r4;
	mul.wide.s32 	%rd65, %r59, 4;
	add.s64 	%rd22, %rd12, %rd65;
	add.s64 	%rd23, %rd13, %rd65;
	add.s64 	%rd24, %rd14, %rd65;
	@%p17 bra 	$L__BB2_25;
	ld.global.f32 	%f51, [%rd22];
	ld.global.f32 	%f52, [%rd23];
	fma.rn.f32 	%f53, %f2, %f51, %f52;
	st.global.f32 	[%rd24], %f53;
$L__BB2_25:
	add.s32 	%r60, %r22, 256;
	setp.ge.s32 	%p18, %r60, %r4;
	@%p18 bra 	$L__BB2_27;
	ld.global.f32 	%f54, [%rd22+512];
	ld.global.f32 	%f55, [%rd23+512];
	fma.rn.f32 	%f56, %f2, %f54, %f55;
	st.global.f32 	[%rd24+512], %f56;
$L__BB2_27:
	add.s32 	%r61, %r22, 384;
	setp.ge.s32 	%p19, %r61, %r4;
	@%p19 bra 	$L__BB2_29;
	ld.global.f32 	%f57, [%rd22+1024];
	ld.global.f32 	%f58, [%rd23+1024];
	fma.rn.f32 	%f59, %f2, %f57, %f58;
	st.global.f32 	[%rd24+1024], %f59;
$L__BB2_29:
	add.s32 	%r62, %r22, 512;
	setp.ge.s32 	%p20, %r62, %r4;
	@%p20 bra 	$L__BB2_31;
	ld.global.f32 	%f60, [%rd22+1536];
	ld.global.f32 	%f61, [%rd23+1536];
	fma.rn.f32 	%f62, %f2, %f60, %f61;
	st.global.f32 	[%rd24+1536], %f62;
$L__BB2_31:
	add.s32 	%r63, %r22, 640;
	setp.ge.s32 	%p21, %r63, %r4;
	@%p21 bra 	$L__BB2_33;
	ld.global.f32 	%f63, [%rd22+2048];
	ld.global.f32 	%f64, [%rd23+2048];
	fma.rn.f32 	%f65, %f2, %f63, %f64;
	st.global.f32 	[%rd24+2048], %f65;
$L__BB2_33:
	add.s32 	%r64, %r22, 768;
	setp.ge.s32 	%p22, %r64, %r4;
	@%p22 bra 	$L__BB2_35;
	ld.global.f32 	%f66, [%rd22+2560];
	ld.global.f32 	%f67, [%rd23+2560];
	fma.rn.f32 	%f68, %f2, %f66, %f67;
	st.global.f32 	[%rd24+2560], %f68;
$L__BB2_35:
	add.s32 	%r65, %r22, 896;
	setp.ge.s32 	%p23, %r65, %r4;
	@%p23 bra 	$L__BB2_37;
	ld.global.f32 	%f69, [%rd22+3072];
	ld.global.f32 	%f70, [%rd23+3072];
	fma.rn.f32 	%f71, %f2, %f69, %f70;
	st.global.f32 	[%rd24+3072], %f71;
$L__BB2_37:
	add.s32 	%r74, %r74, 8;
	setp.ne.s32 	%p24, %r74, %r75;
	@%p24 bra 	$L__BB2_21;
$L__BB2_38:
	setp.eq.s32 	%p25, %r14, 0;
	@%p25 bra 	$L__BB2_59;
	and.b32  	%r25, %r44, 3;
	setp.lt.u32 	%p26, %r14, 4;
	@%p26 bra 	$L__BB2_49;
	shl.b32 	%r66, %r75, 7;
	add.s32 	%r26, %r66, %r6;
	setp.ge.s32 	%p27, %r26, %r4;
	@%p27 bra 	$L__BB2_42;
	mul.wide.s32 	%rd66, %r26, 4;
	add.s64 	%rd67, %rd12, %rd66;
	add.s64 	%rd68, %rd13, %rd66;
	ld.global.f32 	%f72, [%rd67];
	ld.global.f32 	%f73, [%rd68];
	fma.rn.f32 	%f74, %f2, %f72, %f73;
	add.s64 	%rd69, %rd14, %rd66;
	st.global.f32 	[%rd69], %f74;
$L__BB2_42:
	add.s32 	%r27, %r26, 128;
	setp.ge.s32 	%p28, %r27, %r4;
	@%p28 bra 	$L__BB2_44;
	mul.wide.s32 	%rd70, %r27, 4;
	add.s64 	%rd71, %rd12, %rd70;
	add.s64 	%rd72, %rd13, %rd70;
	ld.global.f32 	%f75, [%rd71];
	ld.global.f32 	%f76, [%rd72];
	fma.rn.f32 	%f77, %f2, %f75, %f76;
	add.s64 	%rd73, %rd14, %rd70;
	st.global.f32 	[%rd73], %f77;
$L__BB2_44:
	add.s32 	%r28, %r26, 256;
	setp.ge.s32 	%p29, %r28, %r4;
	@%p29 bra 	$L__BB2_46;
	mul.wide.s32 	%rd74, %r28, 4;
	add.s64 	%rd75, %rd12, %rd74;
	add.s64 	%rd76, %rd13, %rd74;
	ld.global.f32 	%f78, [%rd75];
	ld.global.f32 	%f79, [%rd76];
	fma.rn.f32 	%f80, %f2, %f78, %f79;
	add.s64 	%rd77, %rd14, %rd74;
	st.global.f32 	[%rd77], %f80;
$L__BB2_46:
	add.s32 	%r29, %r26, 384;
	setp.ge.s32 	%p30, %r29, %r4;
	@%p30 bra 	$L__BB2_48;
	mul.wide.s32 	%rd78, %r29, 4;
	add.s64 	%rd79, %rd12, %rd78;
	add.s64 	%rd80, %rd13, %rd78;
	ld.global.f32 	%f81, [%rd79];
	ld.global.f32 	%f82, [%rd80];
	fma.rn.f32 	%f83, %f2, %f81, %f82;
	add.s64 	%rd81, %rd14, %rd78;
	st.global.f32 	[%rd81], %f83;
$L__BB2_48:
	add.s32 	%r75, %r75, 4;
$L__BB2_49:
	setp.eq.s32 	%p31, %r25, 0;
	@%p31 bra 	$L__BB2_59;
	setp.eq.s32 	%p32, %r25, 1;
	@%p32 bra 	$L__BB2_56;
	shl.b32 	%r67, %r75, 7;
	add.s32 	%r32, %r67, %r6;
	setp.ge.s32 	%p33, %r32, %r4;
	@%p33 bra 	$L__BB2_53;
	mul.wide.s32 	%rd82, %r32, 4;
	add.s64 	%rd83, %rd12, %rd82;
	add.s64 	%rd84, %rd13, %rd82;
	ld.global.f32 	%f84, [%rd83];
	ld.global.f32 	%f85, [%rd84];
	fma.rn.f32 	%f86, %f2, %f84, %f85;
	add.s64 	%rd85, %rd14, %rd82;
	st.global.f32 	[%rd85], %f86;
$L__BB2_53:
	add.s32 	%r33, %r32, 128;
	setp.ge.s32 	%p34, %r33, %r4;
	@%p34 bra 	$L__BB2_55;
	mul.wide.s32 	%rd86, %r33, 4;
	add.s64 	%rd87, %rd12, %rd86;
	add.s64 	%rd88, %rd13, %rd86;
	ld.global.f32 	%f87, [%rd87];
	ld.global.f32 	%f88, [%rd88];
	fma.rn.f32 	%f89, %f2, %f87, %f88;
	add.s64 	%rd89, %rd14, %rd86;
	st.global.f32 	[%rd89], %f89;
$L__BB2_55:
	add.s32 	%r75, %r75, 2;
$L__BB2_56:
	and.b32  	%r68, %r44, 1;
	setp.eq.b32 	%p35, %r68, 1;
	not.pred 	%p36, %p35;
	@%p36 bra 	$L__BB2_59;
	shl.b32 	%r69, %r75, 7;
	add.s32 	%r36, %r69, %r6;
	setp.ge.s32 	%p37, %r36, %r4;
	@%p37 bra 	$L__BB2_59;
	mul.wide.s32 	%rd90, %r36, 4;
	add.s64 	%rd91, %rd12, %rd90;
	add.s64 	%rd92, %rd13, %rd90;
	ld.global.f32 	%f90, [%rd91];
	ld.global.f32 	%f91, [%rd92];
	fma.rn.f32 	%f92, %f2, %f90, %f91;
	add.s64 	%rd93, %rd14, %rd90;
	st.global.f32 	[%rd93], %f92;
$L__BB2_59:
	ret;

}
	// .globl	_ZN3cub18CUB_300001_SM_10006detail9transform16transform_kernelINS2_10policy_hubILb1EN4cuda3std3__45tupleIJN6thrust24THRUST_300001_SM_1000_NS6detail15normal_iteratorINSA_10device_ptrIfEEEESF_EEEE10policy1000El13saxpy_functorSF_JPfSK_EEEvT0_iT1_T2_DpNS2_10kernel_argIT3_EE
.visible .entry _ZN3cub18CUB_300001_SM_10006detail9transform16transform_kernelINS2_10policy_hubILb1EN4cuda3std3__45tupleIJN6thrust24THRUST_300001_SM_1000_NS6detail15normal_iteratorINSA_10device_ptrIfEEEESF_EEEE10policy1000El13saxpy_functorSF_JPfSK_EEEvT0_iT1_T2_DpNS2_10kernel_argIT3_EE(
	.param .u64 _ZN3cub18CUB_300001_SM_10006detail9transform16transform_kernelINS2_10policy_hubILb1EN4cuda3std3__45tupleIJN6thrust24THRUST_300001_SM_1000_NS6detail15normal_iteratorINSA_10device_ptrIfEEEESF_EEEE10policy1000El13saxpy_functorSF_JPfSK_EEEvT0_iT1_T2_DpNS2_10kernel_argIT3_EE_param_0,
	.param .u32 _ZN3cub18CUB_300001_SM_10006detail9transform16transform_kernelINS2_10policy_hubILb1EN4cuda3std3__45tupleIJN6thrust24THRUST_300001_SM_1000_NS6detail15normal_iteratorINSA_10device_ptrIfEEEESF_EEEE10policy1000El13saxpy_functorSF_JPfSK_EEEvT0_iT1_T2_DpNS2_10kernel_argIT3_EE_param_1,
	.param .align 4 .b8 _ZN3cub18CUB_300001_SM_10006detail9transform16transform_kernelINS2_10policy_hubILb1EN4cuda3std3__45tupleIJN6thrust24THRUST_300001_SM_1000_NS6detail15normal_iteratorINSA_10device_ptrIfEEEESF_EEEE10policy1000El13saxpy_functorSF_JPfSK_EEEvT0_iT1_T2_DpNS2_10kernel_argIT3_EE_param_2[4],
	.param .align 8 .b8 _ZN3cub18CUB_300001_SM_10006detail9transform16transform_kernelINS2_10policy_hubILb1EN4cuda3std3__45tupleIJN6thrust24THRUST_300001_SM_1000_NS6detail15normal_iteratorINSA_10device_ptrIfEEEESF_EEEE10policy1000El13saxpy_functorSF_JPfSK_EEEvT0_iT1_T2_DpNS2_10kernel_argIT3_EE_param_3[8],
	.param .align 8 .b8 _ZN3cub18CUB_300001_SM_10006detail9transform16transform_kernelINS2_10policy_hubILb1EN4cuda3std3__45tupleIJN6thrust24THRUST_300001_SM_1000_NS6detail15normal_iteratorINSA_10device_ptrIfEEEESF_EEEE10policy1000El13saxpy_functorSF_JPfSK_EEEvT0_iT1_T2_DpNS2_10kernel_argIT3_EE_param_4[16],
	.param .align 8 .b8 _ZN3cub18CUB_300001_SM_10006detail9transform16transform_kernelINS2_10policy_hubILb1EN4cuda3std3__45tupleIJN6thrust24THRUST_300001_SM_1000_NS6detail15normal_iteratorINSA_10device_ptrIfEEEESF_EEEE10policy1000El13saxpy_functorSF_JPfSK_EEEvT0_iT1_T2_DpNS2_10kernel_argIT3_EE_param_5[16]
)
.maxntid 128
{
	.reg .pred 	%p<38>;
	.reg .b32 	%r<78>;
	.reg .b32 	%f<93>;
	.reg .b64 	%rd<103>;

	ld.param.f32 	%f2, [_ZN3cub18CUB_300001_SM_10006detail9transform16transform_kernelINS2_10policy_hubILb1EN4cuda3std3__45tupleIJN6thrust24THRUST_300001_SM_1000_NS6detail15normal_iteratorINSA_10device_ptrIfEEEESF_EEEE10policy1000El13saxpy_functorSF_JPfSK_EEEvT0_iT1_T2_DpNS2_10kernel_argIT3_EE_param_2];
	ld.param.u64 	%rd30, [_ZN3cub18CUB_300001_SM_10006detail9transform16transform_kernelINS2_10policy_hubILb1EN4cuda3std3__45tupleIJN6thrust24THRUST_300001_SM_1000_NS6detail15normal_iteratorINSA_10device_ptrIfEEEESF_EEEE10policy1000El13saxpy_functorSF_JPfSK_EEEvT0_iT1_T2_DpNS2_10kernel_argIT3_EE_param_0];
	ld.param.u64 	%rd28, [_ZN3cub18CUB_300001_SM_10006detail9transform16transform_kernelINS2_10policy_hubILb1EN4cuda3std3__45tupleIJN6thrust24THRUST_300001_SM_1000_NS6detail15normal_iteratorINSA_10device_ptrIfEEEESF_EEEE10policy1000El13saxpy_functorSF_JPfSK_EEEvT0_iT1_T2_DpNS2_10kernel_argIT3_EE_param_5];
	ld.param.u64 	%rd26, [_ZN3cub18CUB_300001_SM_10006detail9transform16transform_kernelINS2_10policy_hubILb1EN4cuda3std3__45tupleIJN6thrust24THRUST_300001_SM_1000_NS6detail15normal_iteratorINSA_10device_ptrIfEEEESF_EEEE10policy1000El13saxpy_functorSF_JPfSK_EEEvT0_iT1_T2_DpNS2_10kernel_argIT3_EE_param_4];
	ld.param.u64 	%rd31, [_ZN3cub18CUB_300001_SM_10006detail9transform16transform_kernelINS2_10policy_hubILb1EN4cuda3std3__45tupleIJN6thrust24THRUST_300001_SM_1000_NS6detail15normal_iteratorINSA_10device_ptrIfEEEESF_EEEE10policy1000El13saxpy_functorSF_JPfSK_EEEvT0_iT1_T2_DpNS2_10kernel_argIT3_EE_param_3];
	ld.param.u32 	%r42, [_ZN3cub18CUB_300001_SM_10006detail9transform16transform_kernelINS2_10policy_hubILb1EN4cuda3std3__45tupleIJN6thrust24THRUST_300001_SM_1000_NS6detail15normal_iteratorINSA_10device_ptrIfEEEESF_EEEE10policy1000El13saxpy_functorSF_JPfSK_EEEvT0_iT1_T2_DpNS2_10kernel_argIT3_EE_param_1];
	cvta.to.global.u64 	%rd1, %rd31;
	cvta.to.global.u64 	%rd2, %rd26;
	cvta.to.global.u64 	%rd3, %rd28;
	shl.b32 	%r1, %r42, 7;
	mov.u32 	%r43, %ctaid.x;
	cvt.u64.u32 	%rd32, %r43;
	cvt.s64.s32 	%rd33, %r1;
	mul.lo.s64 	%rd4, %rd33, %rd32;
	sub.s64 	%rd34, %rd30, %rd4;
	min.s64 	%rd35, %rd34, %rd33;
	cvt.u32.u64 	%r2, %rd35;
	shl.b32 	%r3, %r2, 2;
	mov.u32 	%r4, %tid.x;
	shl.b32 	%r68, %r4, 7;
	setp.ge.s32 	%p1, %r68, %r3;
	@%p1 bra 	$L__BB3_5;
	shl.b64 	%rd5, %rd4, 2;
	add.s64 	%rd36, %rd2, %rd5;
	mul.wide.u32 	%rd6, %r4, 128;
	add.s64 	%rd100, %rd36, %rd6;
	mov.u32 	%r67, %r68;
$L__BB3_2:
	.pragma "nounroll";
	// begin inline asm
	prefetch.global.L2 [%rd100];
	// end inline asm
	add.s32 	%r67, %r67, 16384;
	add.s64 	%rd100, %rd100, 16384;
	setp.lt.s32 	%p2, %r67, %r3;
	@%p2 bra 	$L__BB3_2;
	add.s64 	%rd38, %rd3, %rd5;
	add.s64 	%rd101, %rd38, %rd6;
$L__BB3_4:
	.pragma "nounroll";
	// begin inline asm
	prefetch.global.L2 [%rd101];
	// end inline asm
	add.s32 	%r68, %r68, 16384;
	add.s64 	%rd101, %rd101, 16384;
	setp.lt.s32 	%p3, %r68, %r3;
	@%p3 bra 	$L__BB3_4;
$L__BB3_5:
	shl.b64 	%rd102, %rd4, 2;
	add.s64 	%rd13, %rd2, %rd102;
	add.s64 	%rd14, %rd3, %rd102;
	add.s64 	%rd15, %rd1, %rd102;
	setp.eq.s32 	%p4, %r1, %r2;
	@%p4 bra 	$L__BB3_47;
	setp.lt.s32 	%p5, %r42, 1;
	@%p5 bra 	$L__BB3_59;
	and.b32  	%r10, %r42, 7;
	setp.lt.u32 	%p6, %r42, 8;
	mov.b32 	%r75, 0;
	@%p6 bra 	$L__BB3_26;
	and.b32  	%r75, %r42, 2147483640;
	mov.b32 	%r71, 0;
$L__BB3_9:
	.pragma "nounroll";
	shl.b32 	%r46, %r71, 7;
	add.s32 	%r20, %r46, %r4;
	setp.ge.s32 	%p7, %r20, %r2;
	@%p7 bra 	$L__BB3_11;
	mul.wide.u32 	%rd41, %r20, 4;
	add.s64 	%rd42, %rd13, %rd41;
	add.s64 	%rd43, %rd14, %rd41;
	ld.global.f32 	%f3, [%rd42];
	ld.global.f32 	%f4, [%rd43];
	fma.rn.f32 	%f5, %f2, %f3, %f4;
	add.s64 	%rd44, %rd15, %rd41;
	st.global.f32 	[%rd44], %f5;
$L__BB3_11:
	add.s32 	%r47, %r20, 128;
	setp.ge.s32 	%p8, %r47, %r2;
	mul.wide.s32 	%rd45, %r47, 4;
	add.s64 	%rd23, %rd13, %rd45;
	add.s64 	%rd24, %rd14, %rd45;
	add.s64 	%rd25, %rd15, %rd45;
	@%p8 bra 	$L__BB3_13;
	ld.global.f32 	%f6, [%rd23];
	ld.global.f32 	%f7, [%rd24];
	fma.rn.f32 	%f8, %f2, %f6, %f7;
	st.global.f32 	[%rd25], %f8;
$L__BB3_13:
	add.s32 	%r48, %r20, 256;
	setp.ge.s32 	%p9, %r48, %r2;
	@%p9 bra 	$L__BB3_15;
	ld.global.f32 	%f9, [%rd23+512];
	ld.global.f32 	%f10, [%rd24+512];
	fma.rn.f32 	%f11, %f2, %f9, %f10;
	st.global.f32 	[%rd25+512], %f11;
$L__BB3_15:
	add.s32 	%r49, %r20, 384;
	setp.ge.s32 	%p10, %r49, %r2;
	@%p10 bra 	$L__BB3_17;
	ld.global.f32 	%f12, [%rd23+1024];
	ld.global.f32 	%f13, [%rd24+1024];
	fma.rn.f32 	%f14, %f2, %f12, %f13;
	st.global.f32 	[%rd25+1024], %f14;
$L__BB3_17:
	add.s32 	%r50, %r20, 512;
	setp.ge.s32 	%p11, %r50, %r2;
	@%p11 bra 	$L__BB3_19;
	ld.global.f32 	%f15, [%rd23+1536];
	ld.global.f32 	%f16, [%rd24+1536];
	fma.rn.f32 	%f17, %f2, %f15, %f16;
	st.global.f32 	[%rd25+1536], %f17;
$L__BB3_19:
	add.s32 	%r51, %r20, 640;
	setp.ge.s32 	%p12, %r51, %r2;
	@%p12 bra 	$L__BB3_21;
	ld.global.f32 	%f18, [%rd23+2048];
	ld.global.f32 	%f19, [%rd24+2048];
	fma.rn.f32 	%f20, %f2, %f18, %f19;
	st.global.f32 	[%rd25+2048], %f20;
$L__BB3_21:
	add.s32 	%r52, %r20, 768;
	setp.ge.s32 	%p13, %r52, %r2;
	@%p13 bra 	$L__BB3_23;
	ld.global.f32 	%f21, [%rd23+2560];
	ld.global.f32 	%f22, [%rd24+2560];
	fma.rn.f32 	%f23, %f2, %f21, %f22;
	st.global.f32 	[%rd25+2560], %f23;
$L__BB3_23:
	add.s32 	%r53, %r20, 896;
	setp.ge.s32 	%p14, %r53, %r2;
	@%p14 bra 	$L__BB3_25;
	ld.global.f32 	%f24, [%rd23+3072];
	ld.global.f32 	%f25, [%rd24+3072];
	fma.rn.f32 	%f26, %f2, %f24, %f25;
	st.global.f32 	[%rd25+3072], %f26;
$L__BB3_25:
	add.s32 	%r71, %r71, 8;
	setp.eq.s32 	%p15, %r71, %r75;
	@%p15 bra 	$L__BB3_26;
	bra.uni 	$L__BB3_9;
$L__BB3_26:
	setp.eq.s32 	%p16, %r10, 0;
	@%p16 bra 	$L__BB3_59;
	and.b32  	%r30, %r42, 3;
	setp.lt.u32 	%p17, %r10, 4;
	@%p17 bra 	$L__BB3_37;
	shl.b32 	%r54, %r75, 7;
	add.s32 	%r31, %r54, %r4;
	setp.ge.s32 	%p18, %r31, %r2;
	@%p18 bra 	$L__BB3_30;
	mul.wide.s32 	%rd46, %r31, 4;
	add.s64 	%rd47, %rd13, %rd46;
	add.s64 	%rd48, %rd14, %rd46;
	ld.global.f32 	%f27, [%rd47];
	ld.global.f32 	%f28, [%rd48];
	fma.rn.f32 	%f29, %f2, %f27, %f28;
	add.s64 	%rd49, %rd15, %rd46;
	st.global.f32 	[%rd49], %f29;
$L__BB3_30:
	add.s32 	%r32, %r31, 128;
	setp.ge.s32 	%p19, %r32, %r2;
	@%p19 bra 	$L__BB3_32;
	mul.wide.s32 	%rd50, %r32, 4;
	add.s64 	%rd51, %rd13, %rd50;
	add.s64 	%rd52, %rd14, %rd50;
	ld.global.f32 	%f30, [%rd51];
	ld.global.f32 	%f31, [%rd52];
	fma.rn.f32 	%f32, %f2, %f30, %f31;
	add.s64 	%rd53, %rd15, %rd50;
	st.global.f32 	[%rd53], %f32;
$L__BB3_32:
	add.s32 	%r33, %r31, 256;
	setp.ge.s32 	%p20, %r33, %r2;
	@%p20 bra 	$L__BB3_34;
	mul.wide.s32 	%rd54, %r33, 4;
	add.s64 	%rd55, %rd13, %rd54;
	add.s64 	%rd56, %rd14, %rd54;
	ld.global.f32 	%f33, [%rd55];
	ld.global.f32 	%f34, [%rd56];
	fma.rn.f32 	%f35, %f2, %f33, %f34;
	add.s64 	%rd57, %rd15, %rd54;
	st.global.f32 	[%rd57], %f35;
$L__BB3_34:
	add.s32 	%r34, %r31, 384;
	setp.ge.s32 	%p21, %r34, %r2;
	@%p21 bra 	$L__BB3_36;
	mul.wide.s32 	%rd58, %r34, 4;
	add.s64 	%rd59, %rd13, %rd58;
	add.s64 	%rd60, %rd14, %rd58;
	ld.global.f32 	%f36, [%rd59];
	ld.global.f32 	%f37, [%rd60];
	fma.rn.f32 	%f38, %f2, %f36, %f37;
	add.s64 	%rd61, %rd15, %rd58;
	st.global.f32 	[%rd61], %f38;
$L__BB3_36:
	add.s32 	%r75, %r75, 4;
$L__BB3_37:
	setp.eq.s32 	%p22, %r30, 0;
	@%p22 bra 	$L__BB3_59;
	setp.eq.s32 	%p23, %r30, 1;
	@%p23 bra 	$L__BB3_44;
	shl.b32 	%r55, %r75, 7;
	add.s32 	%r37, %r55, %r4;
	setp.ge.s32 	%p24, %r37, %r2;
	@%p24 bra 	$L__BB3_41;
	mul.wide.s32 	%rd62, %r37, 4;
	add.s64 	%rd63, %rd13, %rd62;
	add.s64 	%rd64, %rd14, %rd62;
	ld.global.f32 	%f39, [%rd63];
	ld.global.f32 	%f40, [%rd64];
	fma.rn.f32 	%f41, %f2, %f39, %f40;
	add.s64 	%rd65, %rd15, %rd62;
	st.global.f32 	[%rd65], %f41;
$L__BB3_41:
	add.s32 	%r38, %r37, 128;
	setp.ge.s32 	%p25, %r38, %r2;
	@%p25 bra 	$L__BB3_43;
	mul.wide.s32 	%rd66, %r38, 4;
	add.s64 	%rd67, %rd13, %rd66;
	add.s64 	%rd68, %rd14, %rd66;
	ld.global.f32 	%f42, [%rd67];
	ld.global.f32 	%f43, [%rd68];
	fma.rn.f32 	%f44, %f2, %f42, %f43;
	add.s64 	%rd69, %rd15, %rd66;
	st.global.f32 	[%rd69], %f44;
$L__BB3_43:
	add.s32 	%r75, %r75, 2;
$L__BB3_44:
	and.b32  	%r56, %r42, 1;
	setp.eq.b32 	%p26, %r56, 1;
	not.pred 	%p27, %p26;
	@%p27 bra 	$L__BB3_59;
	shl.b32 	%r57, %r75, 7;
	add.s32 	%r41, %r57, %r4;
	setp.ge.s32 	%p28, %r41, %r2;
	@%p28 bra 	$L__BB3_59;
	mul.wide.s32 	%rd70, %r41, 4;
	add.s64 	%rd71, %rd13, %rd70;
	add.s64 	%rd72, %rd14, %rd70;
	ld.global.f32 	%f45, [%rd71];
	ld.global.f32 	%f46, [%rd72];
	fma.rn.f32 	%f47, %f2, %f45, %f46;
	add.s64 	%rd73, %rd15, %rd70;
	st.global.f32 	[%rd73], %f47;
	bra.uni 	$L__BB3_59;
$L__BB3_47:
	setp.lt.s32 	%p29, %r42, 1;
	@%p29 bra 	$L__BB3_59;
	setp.lt.u32 	%p30, %r42, 8;
	mov.b32 	%r73, 0;
	@%p30 bra 	$L__BB3_51;
	and.b32  	%r73, %r42, 2147483640;
	neg.s32 	%r70, %r73;
	mul.wide.u32 	%rd74, %r4, 4;
	add.s64 	%rd16, %rd1, %rd74;
	add.s64 	%rd75, %rd102, 1536;
	add.s64 	%rd18, %rd2, %rd75;
	add.s32 	%r69, %r4, 128;
	add.s64 	%rd19, %rd3, %rd75;
	add.s64 	%rd20, %rd1, %rd75;
$L__BB3_50:
	.pragma "nounroll";
	mul.wide.s32 	%rd76, %r69, 4;
	add.s64 	%rd77, %rd18, %rd76;
	add.s64 	%rd78, %rd19, %rd76;
	add.s64 	%rd79, %rd20, %rd76;
	cvta.to.global.u64 	%rd80, %rd26;
	mul.wide.u32 	%rd81, %r4, 4;
	add.s64 	%rd82, %rd80, %rd81;
	add.s64 	%rd83, %rd82, %rd102;
	cvta.to.global.u64 	%rd84, %rd28;
	add.s64 	%rd85, %rd84, %rd81;
	add.s64 	%rd86, %rd85, %rd102;
	ld.global.f32 	%f48, [%rd83];
	ld.global.f32 	%f49, [%rd86];
	fma.rn.f32 	%f50, %f2, %f48, %f49;
	add.s64 	%rd87, %rd16, %rd102;
	st.global.f32 	[%rd87], %f50;
	ld.global.f32 	%f51, [%rd77+-1536];
	ld.global.f32 	%f52, [%rd78+-1536];
	fma.rn.f32 	%f53, %f2, %f51, %f52;
	st.global.f32 	[%rd79+-1536], %f53;
	ld.global.f32 	%f54, [%rd77+-1024];
	ld.global.f32 	%f55, [%rd78+-1024];
	fma.rn.f32 	%f56, %f2, %f54, %f55;
	st.global.f32 	[%rd79+-1024], %f56;
	ld.global.f32 	%f57, [%rd77+-512];
	ld.global.f32 	%f58, [%rd78+-512];
	fma.rn.f32 	%f59, %f2, %f57, %f58;
	st.global.f32 	[%rd79+-512], %f59;
	ld.global.f32 	%f60, [%rd77];
	ld.global.f32 	%f61, [%rd78];
	fma.rn.f32 	%f62, %f2, %f60, %f61;
	st.global.f32 	[%rd79], %f62;
	ld.global.f32 	%f63, [%rd77+512];
	ld.global.f32 	%f64, [%rd78+512];
	fma.rn.f32 	%f65, %f2, %f63, %f64;
	st.global.f32 	[%rd79+512], %f65;
	ld.global.f32 	%f66, [%rd77+1024];
	ld.global.f32 	%f67, [%rd78+1024];
	fma.rn.f32 	%f68, %f2, %f66, %f67;
	st.global.f32 	[%rd79+1024], %f68;
	ld.global.f32 	%f69, [%rd77+1536];
	ld.global.f32 	%f70, [%rd78+1536];
	fma.rn.f32 	%f71, %f2, %f69, %f70;
	st.global.f32 	[%rd79+1536], %f71;
	add.s32 	%r70, %r70, 8;
	add.s64 	%rd102, %rd102, 4096;
	add.s32 	%r69, %r69, 1024;
	setp.eq.s32 	%p31, %r70, 0;
	@%p31 bra 	$L__BB3_51;
	bra.uni 	$L__BB3_50;
$L__BB3_51:
	and.b32  	%r23, %r42, 7;
	setp.eq.s32 	%p32, %r23, 0;
	@%p32 bra 	$L__BB3_59;
	and.b32  	%r24, %r42, 3;
	setp.lt.u32 	%p33, %r23, 4;
	@%p33 bra 	$L__BB3_54;
	shl.b32 	%r60, %r73, 7;
	add.s32 	%r61, %r60, %r4;
	mul.wide.s32 	%rd88, %r61, 4;
	add.s64 	%rd89, %rd13, %rd88;
	add.s64 	%rd90, %rd14, %rd88;
	ld.global.f32 	%f72, [%rd89];
	ld.global.f32 	%f73, [%rd90];
	fma.rn.f32 	%f74, %f2, %f72, %f73;
	add.s64 	%rd91, %rd15, %rd88;
	st.global.f32 	[%rd91], %f74;
	ld.global.f32 	%f75, [%rd89+512];
	ld.global.f32 	%f76, [%rd90+512];
	fma.rn.f32 	%f77, %f2, %f75, %f76;
	st.global.f32 	[%rd91+512], %f77;
	ld.global.f32 	%f78, [%rd89+1024];
	ld.global.f32 	%f79, [%rd90+1024];
	fma.rn.f32 	%f80, %f2, %f78, %f79;
	st.global.f32 	[%rd91+1024], %f80;
	ld.global.f32 	%f81, [%rd89+1536];
	ld.global.f32 	%f82, [%rd90+1536];
	fma.rn.f32 	%f83, %f2, %f81, %f82;
	st.global.f32 	[%rd91+1536], %f83;
	add.s32 	%r73, %r73, 4;
$L__BB3_54:
	setp.eq.s32 	%p34, %r24, 0;
	@%p34 bra 	$L__BB3_59;
	setp.eq.s32 	%p35, %r24, 1;
	@%p35 bra 	$L__BB3_57;
	shl.b32 	%r62, %r73, 7;
	add.s32 	%r63, %r62, %r4;
	mul.wide.s32 	%rd92, %r63, 4;
	add.s64 	%rd93, %rd13, %rd92;
	add.s64 	%rd94, %rd14, %rd92;
	ld.global.f32 	%f84, [%rd93];
	ld.global.f32 	%f85, [%rd94];
	fma.rn.f32 	%f86, %f2, %f84, %f85;
	add.s64 	%rd95, %rd15, %rd92;
	st.global.f32 	[%rd95], %f86;
	ld.global.f32 	%f87, [%rd93+512];
	ld.global.f32 	%f88, [%rd94+512];
	fma.rn.f32 	%f89, %f2, %f87, %f88;
	st.global.f32 	[%rd95+512], %f89;
	add.s32 	%r73, %r73, 2;
$L__BB3_57:
	and.b32  	%r64, %r42, 1;
	setp.eq.b32 	%p36, %r64, 1;
	not.pred 	%p37, %p36;
	@%p37 bra 	$L__BB3_59;
	shl.b32 	%r65, %r73, 7;
	add.s32 	%r66, %r65, %r4;
	mul.wide.s32 	%rd96, %r66, 4;
	add.s64 	%rd97, %rd13, %rd96;
	add.s64 	%rd98, %rd14, %rd96;
	ld.global.f32 	%f90, [%rd97];
	ld.global.f32 	%f91, [%rd98];
	fma.rn.f32 	%f92, %f2, %f90, %f91;
	add.s64 	%rd99, %rd15, %rd96;
	st.global.f32 	[%rd99], %f92;
$L__BB3_59:
	ret;

}
	// .globl	_ZN3cub18CUB_300001_SM_10006detail6reduce28DeviceReduceSingleTileKernelINS2_10policy_hubIfjN4cuda3std3__44plusIfEEE10Policy1000EN6thrust24THRUST_300001_SM_1000_NS6detail15normal_iteratorINSD_10device_ptrIfEEEEPfjS9_ffNS7_10__identityEEEvT0_T1_T2_T3_T4_T6_
.visible .entry _ZN3cub18CUB_300001_SM_10006detail6reduce28DeviceReduceSingleTileKernelINS2_10policy_hubIfjN4cuda3std3__44plusIfEEE10Policy1000EN6thrust24THRUST_300001_SM_1000_NS6detail15normal_iteratorINSD_10device_ptrIfEEEEPfjS9_ffNS7_10__identityEEEvT0_T1_T2_T3_T4_T6_(
	.param .align 8 .b8 _ZN3cub18CUB_300001_SM_10006detail6reduce28DeviceReduceSingleTileKernelINS2_10policy_hubIfjN4cuda3std3__44plusIfEEE10Policy1000EN6thrust24THRUST_300001_SM_1000_NS6detail15normal_iteratorINSD_10device_ptrIfEEEEPfjS9_ffNS7_10__identityEEEvT0_T1_T2_T3_T4_T6__param_0[8],
	.param .u64 .ptr .align 1 _ZN3cub18CUB_300001_SM_10006detail6reduce28DeviceReduceSingleTileKernelINS2_10policy_hubIfjN4cuda3std3__44plusIfEEE10Policy1000EN6thrust24THRUST_300001_SM_1000_NS6detail15normal_iteratorINSD_10device_ptrIfEEEEPfjS9_ffNS7_10__identityEEEvT0_T1_T2_T3_T4_T6__param_1,
	.param .u32 _ZN3cub18CUB_300001_SM_10006detail6reduce28DeviceReduceSingleTileKernelINS2_10policy_hubIfjN4cuda3std3__44plusIfEEE10Policy1000EN6thrust24THRUST_300001_SM_1000_NS6detail15normal_iteratorINSD_10device_ptrIfEEEEPfjS9_ffNS7_10__identityEEEvT0_T1_T2_T3_T4_T6__param_2,
	.param .align 1 .b8 _ZN3cub18CUB_300001_SM_10006detail6reduce28DeviceReduceSingleTileKernelINS2_10policy_hubIfjN4cuda3std3__44plusIfEEE10Policy1000EN6thrust24THRUST_300001_SM_1000_NS6detail15normal_iteratorINSD_10device_ptrIfEEEEPfjS9_ffNS7_10__identityEEEvT0_T1_T2_T3_T4_T6__param_3[1],
	.param .f32 _ZN3cub18CUB_300001_SM_10006detail6reduce28DeviceReduceSingleTileKernelINS2_10policy_hubIfjN4cuda3std3__44plusIfEEE10Policy1000EN6thrust24THRUST_300001_SM_1000_NS6detail15normal_iteratorINSD_10device_ptrIfEEEEPfjS9_ffNS7_10__identityEEEvT0_T1_T2_T3_T4_T6__param_4,
	.param .align 1 .b8 _ZN3cub18CUB_300001_SM_10006detail6reduce28DeviceReduceSingleTileKernelINS2_10policy_hubIfjN4cuda3std3__44plusIfEEE10Policy1000EN6thrust24THRUST_300001_SM_1000_NS6detail15normal_iteratorINSD_10device_ptrIfEEEEPfjS9_ffNS7_10__identityEEEvT0_T1_T2_T3_T4_T6__param_5[1]
)
.maxntid 512
.minnctapersm 1
{
	.reg .pred 	%p<67>;
	.reg .b32 	%r<211>;
	.reg .b32 	%f<384>;
	.reg .b64 	%rd<84>;
	// demoted variable
	.shared .align 4 .b8 _ZZN3cub18CUB_300001_SM_10006detail6reduce28DeviceReduceSingleTileKernelINS2_10policy_hubIfjN4cuda3std3__44plusIfEEE10Policy1000EN6thrust24THRUST_300001_SM_1000_NS6detail15normal_iteratorINSD_10device_ptrIfEEEEPfjS9_ffNS7_10__identityEEEvT0_T1_T2_T3_T4_T6_E12temp_storage[84];
	ld.param.u64 	%rd9, [_ZN3cub18CUB_300001_SM_10006detail6reduce28DeviceReduceSingleTileKernelINS2_10policy_hubIfjN4cuda3std3__44plusIfEEE10Policy1000EN6thrust24THRUST_300001_SM_1000_NS6detail15normal_iteratorINSD_10device_ptrIfEEEEPfjS9_ffNS7_10__identityEEEvT0_T1_T2_T3_T4_T6__param_0];
	ld.param.u64 	%rd10, [_ZN3cub18CUB_300001_SM_10006detail6reduce28DeviceReduceSingleTileKernelINS2_10policy_hubIfjN4cuda3std3__44plusIfEEE10Policy1000EN6thrust24THRUST_300001_SM_1000_NS6detail15normal_iteratorINSD_10device_ptrIfEEEEPfjS9_ffNS7_10__identityEEEvT0_T1_T2_T3_T4_T6__param_1];
	ld.param.u32 	%r51, [_ZN3cub18CUB_300001_SM_10006detail6reduce28DeviceReduceSingleTileKernelINS2_10policy_hubIfjN4cuda3std3__44plusIfEEE10Policy1000EN6thrust24THRUST_300001_SM_1000_NS6detail15normal_iteratorINSD_10device_ptrIfEEEEPfjS9_ffNS7_10__identityEEEvT0_T1_T2_T3_T4_T6__param_2];
	ld.param.f32 	%f42, [_ZN3cub18CUB_300001_SM_10006detail6reduce28DeviceReduceSingleTileKernelINS2_10policy_hubIfjN4cuda3std3__44plusIfEEE10Policy1000EN6thrust24THRUST_300001_SM_1000_NS6detail15normal_iteratorINSD_10device_ptrIfEEEEPfjS9_ffNS7_10__identityEEEvT0_T1_T2_T3_T4_T6__param_4];
	cvta.to.global.u64 	%rd1, %rd10;
	setp.ne.s32 	%p1, %r51, 0;
	@%p1 bra 	$L__BB4_3;
	mov.u32 	%r193, %tid.x;
	setp.ne.s32 	%p66, %r193, 0;
	@%p66 bra 	$L__BB4_52;
	st.global.f32 	[%rd1], %f42;
	bra.uni 	$L__BB4_52;
$L__BB4_3:
	cvta.to.global.u64 	%rd2, %rd9;
	setp.gt.u32 	%p2, %r51, 8191;
	@%p2 bra 	$L__BB4_28;
	mov.u32 	%r1, %tid.x;
	setp.ge.u32 	%p24, %r1, %r51;
	mov.f32 	%f371, 0f00000000;
	mov.u32 	%r197, %r1;
	@%p24 bra 	$L__BB4_6;
	mul.wide.u32 	%rd73, %r1, 4;
	add.s64 	%rd74, %rd2, %rd73;
	ld.global.f32 	%f371, [%rd74];
	add.s32 	%r197, %r1, 512;
$L__BB4_6:
	setp.ge.u32 	%p25, %r197, %r51;
	@%p25 bra 	$L__BB4_19;
	not.b32 	%r120, %r197;
	add.s32 	%r121, %r51, %r120;
	shr.u32 	%r122, %r121, 9;
	add.s32 	%r4, %r122, 1;
	and.b32  	%r5, %r4, 15;
	setp.lt.u32 	%p26, %r121, 7680;
	@%p26 bra 	$L__BB4_10;
	and.b32  	%r123, %r4, 16777200;
	neg.s32 	%r195, %r123;
	mul.wide.u32 	%rd75, %r197, 4;
	add.s64 	%rd76, %rd75, %rd2;
	add.s64 	%rd82, %rd76, 16384;
$L__BB4_9:
	.pragma "nounroll";
	ld.global.f32 	%f205, [%rd82+-16384];
	add.f32 	%f206, %f371, %f205;
	ld.global.f32 	%f207, [%rd82+-14336];
	add.f32 	%f208, %f206, %f207;
	ld.global.f32 	%f209, [%rd82+-12288];
	add.f32 	%f210, %f208, %f209;
	ld.global.f32 	%f211, [%rd82+-10240];
	add.f32 	%f212, %f210, %f211;
	ld.global.f32 	%f213, [%rd82+-8192];
	add.f32 	%f214, %f212, %f213;
	ld.global.f32 	%f215, [%rd82+-6144];
	add.f32 	%f216, %f214, %f215;
	ld.global.f32 	%f217, [%rd82+-4096];
	add.f32 	%f218, %f216, %f217;
	ld.global.f32 	%f219, [%rd82+-2048];
	add.f32 	%f220, %f218, %f219;
	ld.global.f32 	%f221, [%rd82];
	add.f32 	%f222, %f220, %f221;
	ld.global.f32 	%f223, [%rd82+2048];
	add.f32 	%f224, %f222, %f223;
	ld.global.f32 	%f225, [%rd82+4096];
	add.f32 	%f226, %f224, %f225;
	ld.global.f32 	%f227, [%rd82+6144];
	add.f32 	%f228, %f226, %f227;
	ld.global.f32 	%f229, [%rd82+8192];
	add.f32 	%f230, %f228, %f229;
	ld.global.f32 	%f231, [%rd82+10240];
	add.f32 	%f232, %f230, %f231;
	ld.global.f32 	%f233, [%rd82+12288];
	add.f32 	%f234, %f232, %f233;
	ld.global.f32 	%f235, [%rd82+14336];
	add.f32 	%f371, %f234, %f235;
	add.s32 	%r197, %r197, 8192;
	add.s32 	%r195, %r195, 16;
	add.s64 	%rd82, %rd82, 32768;
	setp.ne.s32 	%p27, %r195, 0;
	@%p27 bra 	$L__BB4_9;
$L__BB4_10:
	setp.eq.s32 	%p28, %r5, 0;
	@%p28 bra 	$L__BB4_19;
	and.b32  	%r12, %r4, 7;
	setp.lt.u32 	%p29, %r5, 8;
	@%p29 bra 	$L__BB4_13;
	mul.wide.u32 	%rd77, %r197, 4;
	add.s64 	%rd78, %rd2, %rd77;
	ld.global.f32 	%f237, [%rd78];
	add.f32 	%f238, %f371, %f237;
	ld.global.f32 	%f239, [%rd78+2048];
	add.f32 	%f240, %f238, %f239;
	ld.global.f32 	%f241, [%rd78+4096];
	add.f32 	%f242, %f240, %f241;
	ld.global.f32 	%f243, [%rd78+6144];
	add.f32 	%f244, %f242, %f243;
	ld.global.f32 	%f245, [%rd78+8192];
	add.f32 	%f246, %f244, %f245;
	ld.global.f32 	%f247, [%rd78+10240];
	add.f32 	%f248, %f246, %f247;
	ld.global.f32 	%f249, [%rd78+12288];
	add.f32 	%f250, %f248, %f249;
	ld.global.f32 	%f251, [%rd78+14336];
	add.f32 	%f371, %f250, %f251;
	add.s32 	%r197, %r197, 4096;
$L__BB4_13:
	setp.eq.s32 	%p30, %r12, 0;
	@%p30 bra 	$L__BB4_19;
	and.b32  	%r15, %r4, 3;
	setp.lt.u32 	%p31, %r12, 4;
	@%p31 bra 	$L__BB4_16;
	mul.wide.u32 	%rd79, %r197, 4;
	add.s64 	%rd80, %rd2, %rd79;
	ld.global.f32 	%f253, [%rd80];
	add.f32 	%f254, %f371, %f253;
	ld.global.f32 	%f255, [%rd80+2048];
	add.f32 	%f256, %f254, %f255;
	ld.global.f32 	%f257, [%rd80+4096];
	add.f32 	%f258, %f256, %f257;
	ld.global.f32 	%f259, [%rd80+6144];
	add.f32 	%f371, %f258, %f259;
	add.s32 	%r197, %r197, 2048;
$L__BB4_16:
	setp.eq.s32 	%p32, %r15, 0;
	@%p32 bra 	$L__BB4_19;
	mul.wide.u32 	%rd81, %r197, 4;
	add.s64 	%rd83, %rd2, %rd81;
	neg.s32 	%r200, %r15;
$L__BB4_18:
	.pragma "nounroll";
	ld.global.f32 	%f260, [%rd83];
	add.f32 	%f371, %f371, %f260;
	add.s64 	%rd83, %rd83, 2048;
	add.s32 	%r200, %r200, 1;
	setp.ne.s32 	%p33, %r200, 0;
	@%p33 bra 	$L__BB4_18;
$L__BB4_19:
	setp.lt.u32 	%p34, %r51, 512;
	@%p34 bra 	$L__BB4_24;
	// begin inline asm
	mov.u32 %r162, %laneid;
	// end inline asm
	mov.b32 	%r164, %f371;
	mov.b32 	%r165, 1;
	mov.b32 	%r186, 31;
	mov.b32 	%r187, -1;
	// begin inline asm
	shfl.sync.down.b32 %r163, %r164, %r165, %r186, %r187;
	// end inline asm
	setp.gt.s32 	%p58, %r162, 30;
	mov.b32 	%f319, %r163;
	add.f32 	%f320, %f371, %f319;
	selp.f32 	%f321, %f371, %f320, %p58;
	mov.b32 	%r169, %f321;
	mov.b32 	%r170, 2;
	// begin inline asm
	shfl.sync.down.b32 %r168, %r169, %r170, %r186, %r187;
	// end inline asm
	setp.gt.s32 	%p59, %r162, 29;
	mov.b32 	%f322, %r168;
	add.f32 	%f323, %f321, %f322;
	selp.f32 	%f324, %f321, %f323, %p59;
	mov.b32 	%r174, %f324;
	mov.b32 	%r175, 4;
	// begin inline asm
	shfl.sync.down.b32 %r173, %r174, %r175, %r186, %r187;
	// end inline asm
	setp.gt.s32 	%p60, %r162, 27;
	mov.b32 	%f325, %r173;
	add.f32 	%f326, %f324, %f325;
	selp.f32 	%f327, %f324, %f326, %p60;
	mov.b32 	%r179, %f327;
	mov.b32 	%r180, 8;
	// begin inline asm
	shfl.sync.down.b32 %r178, %r179, %r180, %r186, %r187;
	// end inline asm
	setp.gt.s32 	%p61, %r162, 23;
	mov.b32 	%f328, %r178;
	add.f32 	%f329, %f327, %f328;
	selp.f32 	%f330, %f327, %f329, %p61;
	mov.b32 	%r184, %f330;
	mov.b32 	%r185, 16;
	// begin inline asm
	shfl.sync.down.b32 %r183, %r184, %r185, %r186, %r187;
	// end inline asm
	setp.gt.s32 	%p62, %r162, 15;
	mov.b32 	%f331, %r183;
	add.f32 	%f16, %f330, %f331;
	selp.f32 	%f383, %f330, %f16, %p62;
	setp.ne.s32 	%p63, %r162, 0;
	@%p63 bra 	$L__BB4_22;
	shr.u32 	%r188, %r1, 3;
	and.b32  	%r189, %r188, 124;
	mov.u32 	%r190, _ZZN3cub18CUB_300001_SM_10006detail6reduce28DeviceReduceSingleTileKernelINS2_10policy_hubIfjN4cuda3std3__44plusIfEEE10Policy1000EN6thrust24THRUST_300001_SM_1000_NS6detail15normal_iteratorINSD_10device_ptrIfEEEEPfjS9_ffNS7_10__identityEEEvT0_T1_T2_T3_T4_T6_E12temp_storage;
	add.s32 	%r191, %r190, %r189;
	st.shared.f32 	[%r191+16], %f16;
$L__BB4_22:
	bar.sync 	0;
	setp.ne.s32 	%p64, %r1, 0;
	@%p64 bra 	$L__BB4_50;
	ld.shared.f32 	%f332, [_ZZN3cub18CUB_300001_SM_10006detail6reduce28DeviceReduceSingleTileKernelINS2_10policy_hubIfjN4cuda3std3__44plusIfEEE10Policy1000EN6thrust24THRUST_300001_SM_1000_NS6detail15normal_iteratorINSD_10device_ptrIfEEEEPfjS9_ffNS7_10__identityEEEvT0_T1_T2_T3_T4_T6_E12temp_storage+20];
	add.f32 	%f333, %f383, %f332;
	ld.shared.f32 	%f334, [_ZZN3cub18CUB_300001_SM_10006detail6reduce28DeviceReduceSingleTileKernelINS2_10policy_hubIfjN4cuda3std3__44plusIfEEE10Policy1000EN6thrust24THRUST_300001_SM_1000_NS6detail15normal_iteratorINSD_10device_ptrIfEEEEPfjS9_ffNS7_10__identityEEEvT0_T1_T2_T3_T4_T6_E12temp_storage+24];
	add.f32 	%f335, %f333, %f334;
	ld.shared.f32 	%f336, [_ZZN3cub18CUB_300001_SM_10006detail6reduce28DeviceReduceSingleTileKernelINS2_10policy_hubIfjN4cuda3std3__44plusIfEEE10Policy1000EN6thrust24THRUST_300001_SM_1000_NS6detail15normal_iteratorINSD_10device_ptrIfEEEEPfjS9_ffNS7_10__identityEEEvT0_T1_T2_T3_T4_T6_E12temp_storage+28];
	add.f32 	%f337, %f335, %f336;
	ld.shared.f32 	%f338, [_ZZN3cub18CUB_300001_SM_10006detail6reduce28DeviceReduceSingleTileKernelINS2_10policy_hubIfjN4cuda3std3__44plusIfEEE10Policy1000EN6thrust24THRUST_300001_SM_1000_NS6detail15normal_iteratorINSD_10device_ptrIfEEEEPfjS9_ffNS7_10__identityEEEvT0_T1_T2_T3_T4_T6_E12temp_storage+32];
	add.f32 	%f339, %f337, %f338;
	ld.shared.f32 	%f340, [_ZZN3cub18CUB_300001_SM_10006detail6reduce28DeviceReduceSingleTileKernelINS2_10policy_hubIfjN4cuda3std3__44plusIfEEE10Policy1000EN6thrust24THRUST_300001_SM_1000_NS6detail15normal_iteratorINSD_10device_ptrIfEEEEPfjS9_ffNS7_10__identityEEEvT0_T1_T2_T3_T4_T6_E12temp_storage+36];
	add.f32 	%f341, %f339, %f340;
	ld.shared.f32 	%f342, [_ZZN3cub18CUB_300001_SM_10006detail6reduce28DeviceReduceSingleTileKernelINS2_10policy_hubIfjN4cuda3std3__44plusIfEEE10Policy1000EN6thrust24THRUST_300001_SM_1000_NS6detail15normal_iteratorINSD_10device_ptrIfEEEEPfjS9_ffNS7_10__identityEEEvT0_T1_T2_T3_T4_T6_E12temp_storage+40];
	add.f32 	%f343, %f341, %f342;
	ld.shared.f32 	%f344, [_ZZN3cub18CUB_300001_SM_10006detail6reduce28DeviceReduceSingleTileKernelINS2_10policy_hubIfjN4cuda3std3__44plusIfEEE10Policy1000EN6thrust24THRUST_300001_SM_1000_NS6detail15normal_iteratorINSD_10device_ptrIfEEEEPfjS9_ffNS7_10__identityEEEvT0_T1_T2_T3_T4_T6_E12temp_storage+44];
	add.f32 	%f345, %f343, %f344;
	ld.shared.f32 	%f346, [_ZZN3cub18CUB_300001_SM_10006detail6reduce28DeviceReduceSingleTileKernelINS2_10policy_hubIfjN4cuda3std3__44plusIfEEE10Policy1000EN6thrust24THRUST_300001_SM_1000_NS6detail15normal_iteratorINSD_10device_ptrIfEEEEPfjS9_ffNS7_10__identityEEEvT0_T1_T2_T3_T4_T6_E12temp_storage+48];
	add.f32 	%f347, %f345, %f346;
	ld.shared.f32 	%f348, [_ZZN3cub18CUB_300001_SM_10006detail6reduce28DeviceReduceSingleTileKernelINS2_10policy_hubIfjN4cuda3std3__44plusIfEEE10Policy1000EN6thrust24THRUST_300001_SM_1000_NS6detail15normal_iteratorINSD_10device_ptrIfEEEEPfjS9_ffNS7_10__identityEEEvT0_T1_T2_T3_T4_T6_E12temp_storage+52];
	add.f32 	%f349, %f347, %f348;
	ld.shared.f32 	%f350, [_ZZN3cub18CUB_300001_SM_10006detail6reduce28DeviceReduceSingleTileKernelINS2_10policy_hubIfjN4cuda3std3__44plusIfEEE10Policy1000EN6thrust24THRUST_300001_SM_1000_NS6detail15normal_iteratorINSD_10device_ptrIfEEEEPfjS9_ffNS7_10__identityEEEvT0_T1_T2_T3_T4_T6_E12temp_storage+56];
	add.f32 	%f351, %f349, %f350;
	ld.shared.f32 	%f352, [_ZZN3cub18CUB_300001_SM_10006detail6reduce28DeviceReduceSingleTileKernelINS2_10policy_hubIfjN4cuda3std3__44plusIfEEE10Policy1000EN6thrust24THRUST_300001_SM_1000_NS6detail15normal_iteratorINSD_10device_ptrIfEEEEPfjS9_ffNS7_10__identityEEEvT0_T1_T2_T3_T4_T6_E12temp_storage+60];
	add.f32 	%f353, %f351, %f352;
	ld.shared.f32 	%f354, [_ZZN3cub18CUB_300001_SM_10006detail6reduce28DeviceReduceSingleTileKernelINS2_10policy_hubIfjN4cuda3std3__44plusIfEEE10Policy1000EN6thrust24THRUST_300001_SM_1000_NS6detail15normal_iteratorINSD_10device_ptrIfEEEEPfjS9_ffNS7_10__identityEEEvT0_T1_T2_T3_T4_T6_E12temp_storage+64];
	add.f32 	%f355, %f353, %f354;
	ld.shared.f32 	%f356, [_ZZN3cub18CUB_300001_SM_10006detail6reduce28DeviceReduceSingleTileKernelINS2_10policy_hubIfjN4cuda3std3__44plusIfEEE10Policy1000EN6thrust24THRUST_300001_SM_1000_NS6detail15normal_iteratorINSD_10device_ptrIfEEEEPfjS9_ffNS7_10__identityEEEvT0_T1_T2_T3_T4_T6_E12temp_storage+68];
	add.f32 	%f357, %f355, %f356;
	ld.shared.f32 	%f358, [_ZZN3cub18CUB_300001_SM_10006detail6reduce28DeviceReduceSingleTileKernelINS2_10policy_hubIfjN4cuda3std3__44plusIfEEE10Policy1000EN6thrust24THRUST_300001_SM_1000_NS6detail15normal_iteratorINSD_10device_ptrIfEEEEPfjS9_ffNS7_10__identityEEEvT0_T1_T2_T3_T4_T6_E12temp_storage+72];
	add.f32 	%f359, %f357, %f358;
	ld.shared.f32 	%f360, [_ZZN3cub18CUB_300001_SM_10006detail6reduce28DeviceReduceSingleTileKernelINS2_10policy_hubIfjN4cuda3std3__44plusIfEEE10Policy1000EN6thrust24THRUST_300001_SM_1000_NS6detail15normal_iteratorINSD_10device_ptrIfEEEEPfjS9_ffNS7_10__identityEEEvT0_T1_T2_T3_T4_T6_E12temp_storage+76];
	add.f32 	%f383, %f359, %f360;
	bra.uni 	$L__BB4_50;
$L__BB4_24:
	// begin inline asm
	mov.u32 %r124, %laneid;
	// end inline asm
	and.b32  	%r150, %r1, 992;
	add.s32 	%r151, %r150, 32;
	setp.gt.u32 	%p35, %r151, %r51;
	not.b32 	%r152, %r150;
	add.s32 	%r153, %r51, %r152;
	selp.b32 	%r148, %r153, 31, %p35;
	mov.b32 	%r126, %f371;
	mov.b32 	%r127, 1;
	mov.b32 	%r149, -1;
	// begin inline asm
	shfl.sync.down.b32 %r125, %r126, %r127, %r148, %r149;
	// end inline asm
	setp.lt.s32 	%p36, %r124, %r148;
	mov.b32 	%f261, %r125;
	add.f32 	%f262, %f371, %f261;
	selp.f32 	%f263, %f262, %f371, %p36;
	mov.b32 	%r131, %f263;
	mov.b32 	%r132, 2;
	// begin inline asm
	shfl.sync.down.b32 %r130, %r131, %r132, %r148, %r149;
	// end inline asm
	add.s32 	%r154, %r124, 2;
	setp.gt.s32 	%p37, %r154, %r148;
	mov.b32 	%f264, %r130;
	add.f32 	%f265, %f263, %f264;
	selp.f32 	%f266, %f263, %f265, %p37;
	mov.b32 	%r136, %f266;
	mov.b32 	%r137, 4;
	// begin inline asm
	shfl.sync.down.b32 %r135, %r136, %r137, %r148, %r149;
	// end inline asm
	add.s32 	%r155, %r124, 4;
	setp.gt.s32 	%p38, %r155, %r148;
	mov.b32 	%f267, %r135;
	add.f32 	%f268, %f266, %f267;
	selp.f32 	%f269, %f266, %f268, %p38;
	mov.b32 	%r141, %f269;
	mov.b32 	%r142, 8;
	// begin inline asm
	shfl.sync.down.b32 %r140, %r141, %r142, %r148, %r149;
	// end inline asm
	add.s32 	%r156, %r124, 8;
	setp.gt.s32 	%p39, %r156, %r148;
	mov.b32 	%f270, %r140;
	add.f32 	%f271, %f269, %f270;
	selp.f32 	%f272, %f269, %f271, %p39;
	mov.b32 	%r146, %f272;
	mov.b32 	%r147, 16;
	// begin inline asm
	shfl.sync.down.b32 %r145, %r146, %r147, %r148, %r149;
	// end inline asm
	add.s32 	%r157, %r124, 16;
	setp.gt.s32 	%p40, %r157, %r148;
	mov.b32 	%f273, %r145;
	add.f32 	%f274, %f272, %f273;
	selp.f32 	%f383, %f272, %f274, %p40;
	setp.ne.s32 	%p41, %r124, 0;
	@%p41 bra 	$L__BB4_26;
	shr.u32 	%r158, %r1, 3;
	and.b32  	%r159, %r158, 124;
	mov.u32 	%r160, _ZZN3cub18CUB_300001_SM_10006detail6reduce28DeviceReduceSingleTileKernelINS2_10policy_hubIfjN4cuda3std3__44plusIfEEE10Policy1000EN6thrust24THRUST_300001_SM_1000_NS6detail15normal_iteratorINSD_10device_ptrIfEEEEPfjS9_ffNS7_10__identityEEEvT0_T1_T2_T3_T4_T6_E12temp_storage;
	add.s32 	%r161, %r160, %r159;
	st.shared.f32 	[%r161+16], %f383;
$L__BB4_26:
	bar.sync 	0;
	setp.ne.s32 	%p42, %r1, 0;
	@%p42 bra 	$L__BB4_50;
	setp.gt.u32 	%p43, %r51, 32;
	ld.shared.f32 	%f275, [_ZZN3cub18CUB_300001_SM_10006detail6reduce28DeviceReduceSingleTileKernelINS2_10policy_hubIfjN4cuda3std3__44plusIfEEE10Policy1000EN6thrust24THRUST_300001_SM_1000_NS6detail15normal_iteratorINSD_10device_ptrIfEEEEPfjS9_ffNS7_10__identityEEEvT0_T1_T2_T3_T4_T6_E12temp_storage+20];
	add.f32 	%f276, %f383, %f275;
	selp.f32 	%f277, %f276, %f383, %p43;
	setp.gt.u32 	%p44, %r51, 64;
	ld.shared.f32 	%f278, [_ZZN3cub18CUB_300001_SM_10006detail6reduce28DeviceReduceSingleTileKernelINS2_10policy_hubIfjN4cuda3std3__44plusIfEEE10Policy1000EN6thrust24THRUST_300001_SM_1000_NS6detail15normal_iteratorINSD_10device_ptrIfEEEEPfjS9_ffNS7_10__identityEEEvT0_T1_T2_T3_T4_T6_E12temp_storage+24];
	add.f32 	%f279, %f278, %f277;
	selp.f32 	%f280, %f279, %f277, %p44;
	setp.gt.u32 	%p45, %r51, 96;
	ld.shared.f32 	%f281, [_ZZN3cub18CUB_300001_SM_10006detail6reduce28DeviceReduceSingleTileKernelINS2_10policy_hubIfjN4cuda3std3__44plusIfEEE10Policy1000EN6thrust24THRUST_300001_SM_1000_NS6detail15normal_iteratorINSD_10device_ptrIfEEEEPfjS9_ffNS7_10__identityEEEvT0_T1_T2_T3_T4_T6_E12temp_storage+28];
	add.f32 	%f282, %f281, %f280;
	selp.f32 	%f283, %f282, %f280, %p45;
	setp.gt.u32 	%p46, %r51, 128;
	ld.shared.f32 	%f284, [_ZZN3cub18CUB_300001_SM_10006detail6reduce28DeviceReduceSingleTileKernelINS2_10policy_hubIfjN4cuda3std3__44plusIfEEE10Policy1000EN6thrust24THRUST_300001_SM_1000_NS6detail15normal_iteratorINSD_10device_ptrIfEEEEPfjS9_ffNS7_10__identityEEEvT0_T1_T2_T3_T4_T6_E12temp_storage+32];
	add.f32 	%f285, %f284, %f283;
	selp.f32 	%f286, %f285, %f283, %p46;
	setp.gt.u32 	%p47, %r51, 160;
	ld.shared.f32 	%f287, [_ZZN3cub18CUB_300001_SM_10006detail6reduce28DeviceReduceSingleTileKernelINS2_10policy_hubIfjN4cuda3std3__44plusIfEEE10Policy1000EN6thrust24THRUST_300001_SM_1000_NS6detail15normal_iteratorINSD_10device_ptrIfEEEEPfjS9_ffNS7_10__identityEEEvT0_T1_T2_T3_T4_T6_E12temp_storage+36];
	add.f32 	%f288, %f287, %f286;
	selp.f32 	%f289, %f288, %f286, %p47;
	setp.gt.u32 	%p48, %r51, 192;
	ld.shared.f32 	%f290, [_ZZN3cub18CUB_300001_SM_10006detail6reduce28DeviceReduceSingleTileKernelINS2_10policy_hubIfjN4cuda3std3__44plusIfEEE10Policy1000EN6thrust24THRUST_300001_SM_1000_NS6detail15normal_iteratorINSD_10device_ptrIfEEEEPfjS9_ffNS7_10__identityEEEvT0_T1_T2_T3_T4_T6_E12temp_storage+40];
	add.f32 	%f291, %f290, %f289;
	selp.f32 	%f292, %f291, %f289, %p48;
	setp.gt.u32 	%p49, %r51, 224;
	ld.shared.f32 	%f293, [_ZZN3cub18CUB_300001_SM_10006detail6reduce28DeviceReduceSingleTileKernelINS2_10policy_hubIfjN4cuda3std3__44plusIfEEE10Policy1000EN6thrust24THRUST_300001_SM_1000_NS6detail15normal_iteratorINSD_10device_ptrIfEEEEPfjS9_ffNS7_10__identityEEEvT0_T1_T2_T3_T4_T6_E12temp_storage+44];
	add.f32 	%f294, %f293, %f292;
	selp.f32 	%f295, %f294, %f292, %p49;
	setp.gt.u32 	%p50, %r51, 256;
	ld.shared.f32 	%f296, [_ZZN3cub18CUB_300001_SM_10006detail6reduce28DeviceReduceSingleTileKernelINS2_10policy_hubIfjN4cuda3std3__44plusIfEEE10Policy1000EN6thrust24THRUST_300001_SM_1000_NS6detail15normal_iteratorINSD_10device_ptrIfEEEEPfjS9_ffNS7_10__identityEEEvT0_T1_T2_T3_T4_T6_E12temp_storage+48];
	add.f32 	%f297, %f296, %f295;
	selp.f32 	%f298, %f297, %f295, %p50;
	setp.gt.u32 	%p51, %r51, 288;
	ld.shared.f32 	%f299, [_ZZN3cub18CUB_300001_SM_10006detail6reduce28DeviceReduceSingleTileKernelINS2_10policy_hubIfjN4cuda3std3__44plusIfEEE10Policy1000EN6thrust24THRUST_300001_SM_1000_NS6detail15normal_iteratorINSD_10device_ptrIfEEEEPfjS9_ffNS7_10__identityEEEvT0_T1_T2_T3_T4_T6_E12temp_storage+52];
	add.f32 	%f300, %f299, %f298;
	selp.f32 	%f301, %f300, %f298, %p51;
	setp.gt.u32 	%p52, %r51, 320;
	ld.shared.f32 	%f302, [_ZZN3cub18CUB_300001_SM_10006detail6reduce28DeviceReduceSingleTileKernelINS2_10policy_hubIfjN4cuda3std3__44plusIfEEE10Policy1000EN6thrust24THRUST_300001_SM_1000_NS6detail15normal_iteratorINSD_10device_ptrIfEEEEPfjS9_ffNS7_10__identityEEEvT0_T1_T2_T3_T4_T6_E12temp_storage+56];
	add.f32 	%f303, %f302, %f301;
	selp.f32 	%f304, %f303, %f301, %p52;
	setp.gt.u32 	%p53, %r51, 352;
	ld.shared.f32 	%f305, [_ZZN3cub18CUB_300001_SM_10006detail6reduce28DeviceReduceSingleTileKernelINS2_10policy_hubIfjN4cuda3std3__44plusIfEEE10Policy1000EN6thrust24THRUST_300001_SM_1000_NS6detail15normal_iteratorINSD_10device_ptrIfEEEEPfjS9_ffNS7_10__identityEEEvT0_T1_T2_T3_T4_T6_E12temp_storage+60];
	add.f32 	%f306, %f305, %f304;
	selp.f32 	%f307, %f306, %f304, %p53;
	setp.gt.u32 	%p54, %r51, 384;
	ld.shared.f32 	%f308, [_ZZN3cub18CUB_300001_SM_10006detail6reduce28DeviceReduceSingleTileKernelINS2_10policy_hubIfjN4cuda3std3__44plusIfEEE10Policy1000EN6thrust24THRUST_300001_SM_1000_NS6detail15normal_iteratorINSD_10device_ptrIfEEEEPfjS9_ffNS7_10__identityEEEvT0_T1_T2_T3_T4_T6_E12temp_storage+64];
	add.f32 	%f309, %f308, %f307;
	selp.f32 	%f310, %f309, %f307, %p54;
	setp.gt.u32 	%p55, %r51, 416;
	ld.shared.f32 	%f311, [_ZZN3cub18CUB_300001_SM_10006detail6reduce28DeviceReduceSingleTileKernelINS2_10policy_hubIfjN4cuda3std3__44plusIfEEE10Policy1000EN6thrust24THRUST_300001_SM_1000_NS6detail15normal_iteratorINSD_10device_ptrIfEEEEPfjS9_ffNS7_10__identityEEEvT0_T1_T2_T3_T4_T6_E12temp_storage+68];
	add.f32 	%f312, %f311, %f310;
	selp.f32 	%f313, %f312, %f310, %p55;
	setp.gt.u32 	%p56, %r51, 448;
	ld.shared.f32 	%f314, [_ZZN3cub18CUB_300001_SM_10006detail6reduce28DeviceReduceSingleTileKernelINS2_10policy_hubIfjN4cuda3std3__44plusIfEEE10Policy1000EN6thrust24THRUST_300001_SM_1000_NS6detail15normal_iteratorINSD_10device_ptrIfEEEEPfjS9_ffNS7_10__identityEEEvT0_T1_T2_T3_T4_T6_E12temp_storage+72];
	add.f32 	%f315, %f314, %f313;
	selp.f32 	%f316, %f315, %f313, %p56;
	setp.gt.u32 	%p57, %r51, 480;
	ld.shared.f32 	%f317, [_ZZN3cub18CUB_300001_SM_10006detail6reduce28DeviceReduceSingleTileKernelINS2_10policy_hubIfjN4cuda3std3__44plusIfEEE10Policy1000EN6thrust24THRUST_300001_SM_1000_NS6detail15normal_iteratorINSD_10device_ptrIfEEEEPfjS9_ffNS7_10__identityEEEvT0_T1_T2_T3_T4_T6_E12temp_storage+76];
	add.f32 	%f318, %f317, %f316;
	selp.f32 	%f383, %f318, %f316, %p57;
	bra.uni 	$L__BB4_50;
$L__BB4_28:
	mov.u32 	%r21, %tid.x;
	mul.wide.u32 	%rd11, %r21, 4;
	add.s64 	%rd12, %rd2, %rd11;
	ld.global.f32 	%f43, [%rd12];
	ld.global.f32 	%f44, [%rd12+2048];
	ld.global.f32 	%f45, [%rd12+4096];
	ld.global.f32 	%f46, [%rd12+6144];
	ld.global.f32 	%f47, [%rd12+8192];
	ld.global.f32 	%f48, [%rd12+10240];
	ld.global.f32 	%f49, [%rd12+12288];
	ld.global.f32 	%f50, [%rd12+14336];
	ld.global.f32 	%f51, [%rd12+16384];
	ld.global.f32 	%f52, [%rd12+18432];
	ld.global.f32 	%f53, [%rd12+20480];
	ld.global.f32 	%f54, [%rd12+22528];
	ld.global.f32 	%f55, [%rd12+24576];
	ld.global.f32 	%f56, [%rd12+26624];
	ld.global.f32 	%f57, [%rd12+28672];
	ld.global.f32 	%f58, [%rd12+30720];
	add.f32 	%f59, %f43, %f44;
	add.f32 	%f60, %f45, %f46;
	add.f32 	%f61, %f47, %f48;
	add.f32 	%f62, %f49, %f50;
	add.f32 	%f63, %f51, %f52;
	add.f32 	%f64, %f53, %f54;
	add.f32 	%f65, %f55, %f56;
	add.f32 	%f66, %f57, %f58;
	add.f32 	%f67, %f59, %f60;
	add.f32 	%f68, %f61, %f62;
	add.f32 	%f69, %f63, %f64;
	add.f32 	%f70, %f65, %f66;
	add.f32 	%f71, %f67, %f68;
	add.f32 	%f72, %f69, %f70;
	add.f32 	%f382, %f71, %f72;
	add.s32 	%r22, %r51, -8192;
	setp.lt.u32 	%p3, %r22, 8192;
	mov.b32 	%r202, 8192;
	@%p3 bra 	$L__BB4_32;
	mov.b32 	%r202, 8192;
$L__BB4_30:
	add.s32 	%r54, %r21, %r202;
	mul.wide.u32 	%rd13, %r54, 4;
	add.s64 	%rd14, %rd2, %rd13;
	ld.global.f32 	%f73, [%rd14];
	ld.global.f32 	%f74, [%rd14+2048];
	ld.global.f32 	%f75, [%rd14+4096];
	ld.global.f32 	%f76, [%rd14+6144];
	ld.global.f32 	%f77, [%rd14+8192];
	ld.global.f32 	%f78, [%rd14+10240];
	ld.global.f32 	%f79, [%rd14+12288];
	ld.global.f32 	%f80, [%rd14+14336];
	ld.global.f32 	%f81, [%rd14+16384];
	ld.global.f32 	%f82, [%rd14+18432];
	ld.global.f32 	%f83, [%rd14+20480];
	ld.global.f32 	%f84, [%rd14+22528];
	ld.global.f32 	%f85, [%rd14+24576];
	ld.global.f32 	%f86, [%rd14+26624];
	ld.global.f32 	%f87, [%rd14+28672];
	ld.global.f32 	%f88, [%rd14+30720];
	add.f32 	%f89, %f382, %f73;
	add.f32 	%f90, %f74, %f75;
	add.f32 	%f91, %f76, %f77;
	add.f32 	%f92, %f78, %f79;
	add.f32 	%f93, %f80, %f81;
	add.f32 	%f94, %f82, %f83;
	add.f32 	%f95, %f84, %f85;
	add.f32 	%f96, %f86, %f87;
	add.f32 	%f97, %f89, %f90;
	add.f32 	%f98, %f91, %f92;
	add.f32 	%f99, %f93, %f94;
	add.f32 	%f100, %f95, %f96;
	add.f32 	%f101, %f97, %f98;
	add.f32 	%f102, %f99, %f100;
	add.f32 	%f103, %f101, %f102;
	add.f32 	%f382, %f103, %f88;
	sub.s32 	%r55, %r51, %r202;
	setp.lt.u32 	%p4, %r55, 8192;
	@%p4 bra 	$L__BB4_46;
	add.s32 	%r202, %r202, 8192;
	setp.le.u32 	%p5, %r202, %r22;
	@%p5 bra 	$L__BB4_30;
$L__BB4_32:
	setp.le.u32 	%p6, %r51, %r202;
	sub.s32 	%r56, %r51, %r202;
	setp.ge.s32 	%p7, %r21, %r56;
	or.pred  	%p8, %p6, %p7;
	@%p8 bra 	$L__BB4_46;
	not.b32 	%r58, %r21;
	add.s32 	%r59, %r51, %r58;
	sub.s32 	%r60, %r59, %r202;
	shr.u32 	%r61, %r60, 9;
	add.s32 	%r26, %r61, 1;
	and.b32  	%r27, %r26, 15;
	setp.lt.u32 	%p9, %r60, 7680;
	mov.u32 	%r207, %r21;
	@%p9 bra 	$L__BB4_37;
	or.b32  	%r205, %r21, 4096;
	add.s32 	%r204, %r21, %r202;
	and.b32  	%r62, %r26, 16777200;
	neg.s32 	%r203, %r62;
$L__BB4_35:
	.pragma "nounroll";
	mul.wide.u32 	%rd15, %r204, 4;
	add.s64 	%rd16, %rd2, %rd15;
	ld.global.f32 	%f105, [%rd16];
	add.f32 	%f106, %f382, %f105;
	add.s32 	%r63, %r204, 512;
	mul.wide.u32 	%rd17, %r63, 4;
	add.s64 	%rd18, %rd2, %rd17;
	ld.global.f32 	%f107, [%rd18];
	add.f32 	%f108, %f106, %f107;
	add.s32 	%r64, %r204, 1024;
	mul.wide.u32 	%rd19, %r64, 4;
	add.s64 	%rd20, %rd2, %rd19;
	ld.global.f32 	%f109, [%rd20];
	add.f32 	%f110, %f108, %f109;
	add.s32 	%r65, %r204, 1536;
	mul.wide.u32 	%rd21, %r65, 4;
	add.s64 	%rd22, %rd2, %rd21;
	ld.global.f32 	%f111, [%rd22];
	add.f32 	%f112, %f110, %f111;
	add.s32 	%r66, %r204, 2048;
	mul.wide.u32 	%rd23, %r66, 4;
	add.s64 	%rd24, %rd2, %rd23;
	ld.global.f32 	%f113, [%rd24];
	add.f32 	%f114, %f112, %f113;
	add.s32 	%r67, %r204, 2560;
	mul.wide.u32 	%rd25, %r67, 4;
	add.s64 	%rd26, %rd2, %rd25;
	ld.global.f32 	%f115, [%rd26];
	add.f32 	%f116, %f114, %f115;
	add.s32 	%r68, %r204, 3072;
	mul.wide.u32 	%rd27, %r68, 4;
	add.s64 	%rd28, %rd2, %rd27;
	ld.global.f32 	%f117, [%rd28];
	add.f32 	%f118, %f116, %f117;
	add.s32 	%r69, %r204, 3584;
	mul.wide.u32 	%rd29, %r69, 4;
	add.s64 	%rd30, %rd2, %rd29;
	ld.global.f32 	%f119, [%rd30];
	add.f32 	%f120, %f118, %f119;
	add.s32 	%r70, %r204, 4096;
	mul.wide.u32 	%rd31, %r70, 4;
	add.s64 	%rd32, %rd2, %rd31;
	ld.global.f32 	%f121, [%rd32];
	add.f32 	%f122, %f120, %f121;
	add.s32 	%r71, %r204, 4608;
	mul.wide.u32 	%rd33, %r71, 4;
	add.s64 	%rd34, %rd2, %rd33;
	ld.global.f32 	%f123, [%rd34];
	add.f32 	%f124, %f122, %f123;
	add.s32 	%r72, %r204, 5120;
	mul.wide.u32 	%rd35, %r72, 4;
	add.s64 	%rd36, %rd2, %rd35;
	ld.global.f32 	%f125, [%rd36];
	add.f32 	%f126, %f124, %f125;
	add.s32 	%r73, %r204, 5632;
	mul.wide.u32 	%rd37, %r73, 4;
	add.s64 	%rd38, %rd2, %rd37;
	ld.global.f32 	%f127, [%rd38];
	add.f32 	%f128, %f126, %f127;
	add.s32 	%r74, %r204, 6144;
	mul.wide.u32 	%rd39, %r74, 4;
	add.s64 	%rd40, %rd2, %rd39;
	ld.global.f32 	%f129, [%rd40];
	add.f32 	%f130, %f128, %f129;
	add.s32 	%r75, %r204, 6656;
	mul.wide.u32 	%rd41, %r75, 4;
	add.s64 	%rd42, %rd2, %rd41;
	ld.global.f32 	%f131, [%rd42];
	add.f32 	%f132, %f130, %f131;
	add.s32 	%r76, %r204, 7168;
	mul.wide.u32 	%rd43, %r76, 4;
	add.s64 	%rd44, %rd2, %rd43;
	ld.global.f32 	%f133, [%rd44];
	add.f32 	%f134, %f132, %f133;
	add.s32 	%r77, %r204, 7680;
	mul.wide.u32 	%rd45, %r77, 4;
	add.s64 	%rd46, %rd2, %rd45;
	ld.global.f32 	%f135, [%rd46];
	add.f32 	%f382, %f134, %f135;
	add.s32 	%r205, %r205, 8192;
	add.s32 	%r204, %r204, 8192;
	add.s32 	%r203, %r203, 16;
	setp.ne.s32 	%p10, %r203, 0;
	@%p10 bra 	$L__BB4_35;
	add.s32 	%r207, %r205, -4096;
$L__BB4_37:
	setp.eq.s32 	%p11, %r27, 0;
	@%p11 bra 	$L__BB4_46;
	and.b32  	%r39, %r26, 7;
	setp.lt.u32 	%p12, %r27, 8;
	@%p12 bra 	$L__BB4_40;
	add.s32 	%r78, %r207, %r202;
	mul.wide.u32 	%rd47, %r78, 4;
	add.s64 	%rd48, %rd2, %rd47;
	ld.global.f32 	%f137, [%rd48];
	add.f32 	%f138, %f382, %f137;
	add.s32 	%r79, %r78, 512;
	mul.wide.u32 	%rd49, %r79, 4;
	add.s64 	%rd50, %rd2, %rd49;
	ld.global.f32 	%f139, [%rd50];
	add.f32 	%f140, %f138, %f139;
	add.s32 	%r80, %r78, 1024;
	mul.wide.u32 	%rd51, %r80, 4;
	add.s64 	%rd52, %rd2, %rd51;
	ld.global.f32 	%f141, [%rd52];
	add.f32 	%f142, %f140, %f141;
	add.s32 	%r81, %r78, 1536;
	mul.wide.u32 	%rd53, %r81, 4;
	add.s64 	%rd54, %rd2, %rd53;
	ld.global.f32 	%f143, [%rd54];
	add.f32 	%f144, %f142, %f143;
	add.s32 	%r82, %r78, 2048;
	mul.wide.u32 	%rd55, %r82, 4;
	add.s64 	%rd56, %rd2, %rd55;
	ld.global.f32 	%f145, [%rd56];
	add.f32 	%f146, %f144, %f145;
	add.s32 	%r83, %r78, 2560;
	mul.wide.u32 	%rd57, %r83, 4;
	add.s64 	%rd58, %rd2, %rd57;
	ld.global.f32 	%f147, [%rd58];
	add.f32 	%f148, %f146, %f147;
	add.s32 	%r84, %r78, 3072;
	mul.wide.u32 	%rd59, %r84, 4;
	add.s64 	%rd60, %rd2, %rd59;
	ld.global.f32 	%f149, [%rd60];
	add.f32 	%f150, %f148, %f149;
	add.s32 	%r85, %r78, 3584;
	mul.wide.u32 	%rd61, %r85, 4;
	add.s64 	%rd62, %rd2, %rd61;
	ld.global.f32 	%f151, [%rd62];
	add.f32 	%f382, %f150, %f151;
	add.s32 	%r207, %r207, 4096;
$L__BB4_40:
	setp.eq.s32 	%p13, %r39, 0;
	@%p13 bra 	$L__BB4_46;
	and.b32  	%r42, %r26, 3;
	setp.lt.u32 	%p14, %r39, 4;
	@%p14 bra 	$L__BB4_43;
	add.s32 	%r86, %r207, %r202;
	mul.wide.u32 	%rd63, %r86, 4;
	add.s64 	%rd64, %rd2, %rd63;
	ld.global.f32 	%f153, [%rd64];
	add.f32 	%f154, %f382, %f153;
	add.s32 	%r87, %r86, 512;
	mul.wide.u32 	%rd65, %r87, 4;
	add.s64 	%rd66, %rd2, %rd65;
	ld.global.f32 	%f155, [%rd66];
	add.f32 	%f156, %f154, %f155;
	add.s32 	%r88, %r86, 1024;
	mul.wide.u32 	%rd67, %r88, 4;
	add.s64 	%rd68, %rd2, %rd67;
	ld.global.f32 	%f157, [%rd68];
	add.f32 	%f158, %f156, %f157;
	add.s32 	%r89, %r86, 1536;
	mul.wide.u32 	%rd69, %r89, 4;
	add.s64 	%rd70, %rd2, %rd69;
	ld.global.f32 	%f159, [%rd70];
	add.f32 	%f382, %f158, %f159;
	add.s32 	%r207, %r207, 2048;
$L__BB4_43:
	setp.eq.s32 	%p15, %r42, 0;
	@%p15 bra 	$L__BB4_46;
	add.s32 	%r210, %r207, %r202;
	neg.s32 	%r209, %r42;
$L__BB4_45:
	.pragma "nounroll";
	mul.wide.u32 	%rd71, %r210, 4;
	add.s64 	%rd72, %rd2, %rd71;
	ld.global.f32 	%f160, [%rd72];
	add.f32 	%f382, %f382, %f160;
	add.s32 	%r210, %r210, 512;
	add.s32 	%r209, %r209, 1;
	setp.ne.s32 	%p16, %r209, 0;
	@%p16 bra 	$L__BB4_45;
$L__BB4_46:
	// begin inline asm
	mov.u32 %r90, %laneid;
	// end inline asm
	mov.b32 	%r92, %f382;
	mov.b32 	%r93, 1;
	mov.b32 	%r114, 31;
	mov.b32 	%r115, -1;
	// begin inline asm
	shfl.sync.down.b32 %r91, %r92, %r93, %r114, %r115;
	// end inline asm
	setp.gt.s32 	%p17, %r90, 30;
	mov.b32 	%f161, %r91;
	add.f32 	%f162, %f382, %f161;
	selp.f32 	%f163, %f382, %f162, %p17;
	mov.b32 	%r97, %f163;
	mov.b32 	%r98, 2;
	// begin inline asm
	shfl.sync.down.b32 %r96, %r97, %r98, %r114, %r115;
	// end inline asm
	setp.gt.s32 	%p18, %r90, 29;
	mov.b32 	%f164, %r96;
	add.f32 	%f165, %f163, %f164;
	selp.f32 	%f166, %f163, %f165, %p18;
	mov.b32 	%r102, %f166;
	mov.b32 	%r103, 4;
	// begin inline asm
	shfl.sync.down.b32 %r101, %r102, %r103, %r114, %r115;
	// end inline asm
	setp.gt.s32 	%p19, %r90, 27;
	mov.b32 	%f167, %r101;
	add.f32 	%f168, %f166, %f167;
	selp.f32 	%f169, %f166, %f168, %p19;
	mov.b32 	%r107, %f169;
	mov.b32 	%r108, 8;
	// begin inline asm
	shfl.sync.down.b32 %r106, %r107, %r108, %r114, %r115;
	// end inline asm
	setp.gt.s32 	%p20, %r90, 23;
	mov.b32 	%f170, %r106;
	add.f32 	%f171, %f169, %f170;
	selp.f32 	%f172, %f169, %f171, %p20;
	mov.b32 	%r112, %f172;
	mov.b32 	%r113, 16;
	// begin inline asm
	shfl.sync.down.b32 %r111, %r112, %r113, %r114, %r115;
	// end inline asm
	setp.gt.s32 	%p21, %r90, 15;
	mov.b32 	%f173, %r111;
	add.f32 	%f38, %f172, %f173;
	selp.f32 	%f383, %f172, %f38, %p21;
	setp.ne.s32 	%p22, %r90, 0;
	@%p22 bra 	$L__BB4_48;
	shr.u32 	%r116, %r21, 3;
	and.b32  	%r117, %r116, 124;
	mov.u32 	%r118, _ZZN3cub18CUB_300001_SM_10006detail6reduce28DeviceReduceSingleTileKernelINS2_10policy_hubIfjN4cuda3std3__44plusIfEEE10Policy1000EN6thrust24THRUST_300001_SM_1000_NS6detail15normal_iteratorINSD_10device_ptrIfEEEEPfjS9_ffNS7_10__identityEEEvT0_T1_T2_T3_T4_T6_E12temp_storage;
	add.s32 	%r119, %r118, %r117;
	st.shared.f32 	[%r119+16], %f38;
$L__BB4_48:
	bar.sync 	0;
	setp.ne.s32 	%p23, %r21, 0;
	@%p23 bra 	$L__BB4_50;
	ld.shared.f32 	%f174, [_ZZN3cub18CUB_300001_SM_10006detail6reduce28DeviceReduceSingleTileKernelINS2_10policy_hubIfjN4cuda3std3__44plusIfEEE10Policy1000EN6thrust24THRUST_300001_SM_1000_NS6detail15normal_iteratorINSD_10device_ptrIfEEEEPfjS9_ffNS7_10__identityEEEvT0_T1_T2_T3_T4_T6_E12temp_storage+20];
	add.f32 	%f175, %f383, %f174;
	ld.shared.f32 	%f176, [_ZZN3cub18CUB_300001_SM_10006detail6reduce28DeviceReduceSingleTileKernelINS2_10policy_hubIfjN4cuda3std3__44plusIfEEE10Policy1000EN6thrust24THRUST_300001_SM_1000_NS6detail15normal_iteratorINSD_10device_ptrIfEEEEPfjS9_ffNS7_10__identityEEEvT0_T1_T2_T3_T4_T6_E12temp_storage+24];
	add.f32 	%f177, %f175, %f176;
	ld.shared.f32 	%f178, [_ZZN3cub18CUB_300001_SM_10006detail6reduce28DeviceReduceSingleTileKernelINS2_10policy_hubIfjN4cuda3std3__44plusIfEEE10Policy1000EN6thrust24THRUST_300001_SM_1000_NS6detail15normal_iteratorINSD_10device_ptrIfEEEEPfjS9_ffNS7_10__identityEEEvT0_T1_T2_T3_T4_T6_E12temp_storage+28];
	add.f32 	%f179, %f177, %f178;
	ld.shared.f32 	%f180, [_ZZN3cub18CUB_300001_SM_10006detail6reduce28DeviceReduceSingleTileKernelINS2_10policy_hubIfjN4cuda3std3__44plusIfEEE10Policy1000EN6thrust24THRUST_300001_SM_1000_NS6detail15normal_iteratorINSD_10device_ptrIfEEEEPfjS9_ffNS7_10__identityEEEvT0_T1_T2_T3_T4_T6_E12temp_storage+32];
	add.f32 	%f181, %f179, %f180;
	ld.shared.f32 	%f182, [_ZZN3cub18CUB_300001_SM_10006detail6reduce28DeviceReduceSingleTileKernelINS2_10policy_hubIfjN4cuda3std3__44plusIfEEE10Policy1000EN6thrust24THRUST_300001_SM_1000_NS6detail15normal_iteratorINSD_10device_ptrIfEEEEPfjS9_ffNS7_10__identityEEEvT0_T1_T2_T3_T4_T6_E12temp_storage+36];
	add.f32 	%f183, %f181, %f182;
	ld.shared.f32 	%f184, [_ZZN3cub18CUB_300001_SM_10006detail6reduce28DeviceReduceSingleTileKernelINS2_10policy_hubIfjN4cuda3std3__44plusIfEEE10Policy1000EN6thrust24THRUST_300001_SM_1000_NS6detail15normal_iteratorINSD_10device_ptrIfEEEEPfjS9_ffNS7_10__identityEEEvT0_T1_T2_T3_T4_T6_E12temp_storage+40];
	add.f32 	%f185, %f183, %f184;
	ld.shared.f32 	%f186, [_ZZN3cub18CUB_300001_SM_10006detail6reduce28DeviceReduceSingleTileKernelINS2_10policy_hubIfjN4cuda3std3__44plusIfEEE10Policy1000EN6thrust24THRUST_300001_SM_1000_NS6detail15normal_iteratorINSD_10device_ptrIfEEEEPfjS9_ffNS7_10__identityEEEvT0_T1_T2_T3_T4_T6_E12temp_storage+44];
	add.f32 	%f187, %f185, %f186;
	ld.shared.f32 	%f188, [_ZZN3cub18CUB_300001_SM_10006detail6reduce28DeviceReduceSingleTileKernelINS2_10policy_hubIfjN4cuda3std3__44plusIfEEE10Policy1000EN6thrust24THRUST_300001_SM_1000_NS6detail15normal_iteratorINSD_10device_ptrIfEEEEPfjS9_ffNS7_10__identityEEEvT0_T1_T2_T3_T4_T6_E12temp_storage+48];
	add.f32 	%f189, %f187, %f188;
	ld.shared.f32 	%f190, [_ZZN3cub18CUB_300001_SM_10006detail6reduce28DeviceReduceSingleTileKernelINS2_10policy_hubIfjN4cuda3std3__44plusIfEEE10Policy1000EN6thrust24THRUST_300001_SM_1000_NS6detail15normal_iteratorINSD_10device_ptrIfEEEEPfjS9_ffNS7_10__identityEEEvT0_T1_T2_T3_T4_T6_E12temp_storage+52];
	add.f32 	%f191, %f189, %f190;
	ld.shared.f32 	%f192, [_ZZN3cub18CUB_300001_SM_10006detail6reduce28DeviceReduceSingleTileKernelINS2_10policy_hubIfjN4cuda3std3__44plusIfEEE10Policy1000EN6thrust24THRUST_300001_SM_1000_NS6detail15normal_iteratorINSD_10device_ptrIfEEEEPfjS9_ffNS7_10__identityEEEvT0_T1_T2_T3_T4_T6_E12temp_storage+56];
	add.f32 	%f193, %f191, %f192;
	ld.shared.f32 	%f194, [_ZZN3cub18CUB_300001_SM_10006detail6reduce28DeviceReduceSingleTileKernelINS2_10policy_hubIfjN4cuda3std3__44plusIfEEE10Policy1000EN6thrust24THRUST_300001_SM_1000_NS6detail15normal_iteratorINSD_10device_ptrIfEEEEPfjS9_ffNS7_10__identityEEEvT0_T1_T2_T3_T4_T6_E12temp_storage+60];
	add.f32 	%f195, %f193, %f194;
	ld.shared.f32 	%f196, [_ZZN3cub18CUB_300001_SM_10006detail6reduce28DeviceReduceSingleTileKernelINS2_10policy_hubIfjN4cuda3std3__44plusIfEEE10Policy1000EN6thrust24THRUST_300001_SM_1000_NS6detail15normal_iteratorINSD_10device_ptrIfEEEEPfjS9_ffNS7_10__identityEEEvT0_T1_T2_T3_T4_T6_E12temp_storage+64];
	add.f32 	%f197, %f195, %f196;
	ld.shared.f32 	%f198, [_ZZN3cub18CUB_300001_SM_10006detail6reduce28DeviceReduceSingleTileKernelINS2_10policy_hubIfjN4cuda3std3__44plusIfEEE10Policy1000EN6thrust24THRUST_300001_SM_1000_NS6detail15normal_iteratorINSD_10device_ptrIfEEEEPfjS9_ffNS7_10__identityEEEvT0_T1_T2_T3_T4_T6_E12temp_storage+68];
	add.f32 	%f199, %f197, %f198;
	ld.shared.f32 	%f200, [_ZZN3cub18CUB_300001_SM_10006detail6reduce28DeviceReduceSingleTileKernelINS2_10policy_hubIfjN4cuda3std3__44plusIfEEE10Policy1000EN6thrust24THRUST_300001_SM_1000_NS6detail15normal_iteratorINSD_10device_ptrIfEEEEPfjS9_ffNS7_10__identityEEEvT0_T1_T2_T3_T4_T6_E12temp_storage+72];
	add.f32 	%f201, %f199, %f200;
	ld.shared.f32 	%f202, [_ZZN3cub18CUB_300001_SM_10006detail6reduce28DeviceReduceSingleTileKernelINS2_10policy_hubIfjN4cuda3std3__44plusIfEEE10Policy1000EN6thrust24THRUST_300001_SM_1000_NS6detail15normal_iteratorINSD_10device_ptrIfEEEEPfjS9_ffNS7_10__identityEEEvT0_T1_T2_T3_T4_T6_E12temp_storage+76];
	add.f32 	%f383, %f201, %f202;
$L__BB4_50:
	mov.u32 	%r192, %tid.x;
	setp.ne.s32 	%p65, %r192, 0;
	@%p65 bra 	$L__BB4_52;
	add.f32 	%f361, %f42, %f383;
	st.global.f32 	[%rd1], %f361;
$L__BB4_52:
	ret;

}
	// .globl	_ZN3cub18CUB_300001_SM_10006detail6reduce18DeviceReduceKernelINS2_10policy_hubIfjN4cuda3std3__44plusIfEEE10Policy1000EN6thrust24THRUST_300001_SM_1000_NS6detail15normal_iteratorINSD_10device_ptrIfEEEEjS9_fNS7_10__identityEEEvT0_PT3_T1_NS0_13GridEvenShareISN_EET2_T4_
.visible .entry _ZN3cub18CUB_300001_SM_10006detail6reduce18DeviceReduceKernelINS2_10policy_hubIfjN4cuda3std3__44plusIfEEE10Policy1000EN6thrust24THRUST_300001_SM_1000_NS6detail15normal_iteratorINSD_10device_ptrIfEEEEjS9_fNS7_10__identityEEEvT0_PT3_T1_NS0_13GridEvenShareISN_EET2_T4_(
	.param .align 8 .b8 _ZN3cub18CUB_300001_SM_10006detail6reduce18DeviceReduceKernelINS2_10policy_hubIfjN4cuda3std3__44plusIfEEE10Policy1000EN6thrust24THRUST_300001_SM_1000_NS6detail15normal_iteratorINSD_10device_ptrIfEEEEjS9_fNS7_10__identityEEEvT0_PT3_T1_NS0_13GridEvenShareISN_EET2_T4__param_0[8],
	.param .u64 .ptr .align 1 _ZN3cub18CUB_300001_SM_10006detail6reduce18DeviceReduceKernelINS2_10policy_hubIfjN4cuda3std3__44plusIfEEE10Policy1000EN6thrust24THRUST_300001_SM_1000_NS6detail15normal_iteratorINSD_10device_ptrIfEEEEjS9_fNS7_10__identityEEEvT0_PT3_T1_NS0_13GridEvenShareISN_EET2_T4__param_1,
	.param .u32 _ZN3cub18CUB_300001_SM_10006detail6reduce18DeviceReduceKernelINS2_10policy_hubIfjN4cuda3std3__44plusIfEEE10Policy1000EN6thrust24THRUST_300001_SM_1000_NS6detail15normal_iteratorINSD_10device_ptrIfEEEEjS9_fNS7_10__identityEEEvT0_PT3_T1_NS0_13GridEvenShareISN_EET2_T4__param_2,
	.param .align 4 .b8 _ZN3cub18CUB_300001_SM_10006detail6reduce18DeviceReduceKernelINS2_10policy_hubIfjN4cuda3std3__44plusIfEEE10Policy1000EN6thrust24THRUST_300001_SM_1000_NS6detail15normal_iteratorINSD_10device_ptrIfEEEEjS9_fNS7_10__identityEEEvT0_PT3_T1_NS0_13GridEvenShareISN_EET2_T4__param_3[40],
	.param .align 1 .b8 _ZN3cub18CUB_300001_SM_10006detail6reduce18DeviceReduceKernelINS2_10policy_hubIfjN4cuda3std3__44plusIfEEE10Policy1000EN6thrust24THRUST_300001_SM_1000_NS6detail15normal_iteratorINSD_10device_ptrIfEEEEjS9_fNS7_10__identityEEEvT0_PT3_T1_NS0_13GridEvenShareISN_EET2_T4__param_4[1],
	.param .align 1 .b8 _ZN3cub18CUB_300001_SM_10006detail6reduce18DeviceReduceKernelINS2_10policy_hubIfjN4cuda3std3__44plusIfEEE10Policy1000EN6thrust24THRUST_300001_SM_1000_NS6detail15normal_iteratorINSD_10device_ptrIfEEEEjS9_fNS7_10__identityEEEvT0_PT3_T1_NS0_13GridEvenShareISN_EET2_T4__param_5[1]
)
.maxntid 512
{
	.reg .pred 	%p<65>;
	.reg .b16 	%rs<4>;
	.reg .b32 	%r<279>;
	.reg .b32 	%f<380>;
	.reg .b64 	%rd<130>;
	// demoted variable
	.shared .align 4 .b8 _ZZN3cub18CUB_300001_SM_10006detail6reduce18DeviceReduceKernelINS2_10policy_hubIfjN4cuda3std3__44plusIfEEE10Policy1000EN6thrust24THRUST_300001_SM_1000_NS6detail15normal_iteratorINSD_10device_ptrIfEEEEjS9_fNS7_10__identityEEEvT0_PT3_T1_NS0_13GridEvenShareISN_EET2_T4_E12temp_storage[84];
	ld.param.u32 	%r1, [_ZN3cub18CUB_300001_SM_10006detail6reduce18DeviceReduceKernelINS2_10policy_hubIfjN4cuda3std3__44plusIfEEE10Policy1000EN6thrust24THRUST_300001_SM_1000_NS6detail15normal_iteratorINSD_10device_ptrIfEEEEjS9_fNS7_10__identityEEEvT0_PT3_T1_NS0_13GridEvenShareISN_EET2_T4__param_3+20];
	ld.param.u32 	%r2, [_ZN3cub18CUB_300001_SM_10006detail6reduce18DeviceReduceKernelINS2_10policy_hubIfjN4cuda3std3__44plusIfEEE10Policy1000EN6thrust24THRUST_300001_SM_1000_NS6detail15normal_iteratorINSD_10device_ptrIfEEEEjS9_fNS7_10__identityEEEvT0_PT3_T1_NS0_13GridEvenShareISN_EET2_T4__param_3+24];
	ld.param.u64 	%rd3, [_ZN3cub18CUB_300001_SM_10006detail6reduce18DeviceReduceKernelINS2_10policy_hubIfjN4cuda3std3__44plusIfEEE10Policy1000EN6thrust24THRUST_300001_SM_1000_NS6detail15normal_iteratorINSD_10device_ptrIfEEEEjS9_fNS7_10__identityEEEvT0_PT3_T1_NS0_13GridEvenShareISN_EET2_T4__param_0];
	cvta.to.global.u64 	%rd1, %rd3;
	mov.u32 	%r3, %ctaid.x;
	shl.b32 	%r4, %r2, 13;
	shl.b32 	%r270, %r3, 13;
	sub.s32 	%r6, %r1, %r270;
	setp.gt.u32 	%p1, %r6, 8191;
	@%p1 bra 	$L__BB5_26;
	mov.u32 	%r7, %tid.x;
	setp.ge.u32 	%p23, %r7, %r6;
	mov.f32 	%f368, 0f00000000;
	mov.u32 	%r261, %r7;
	@%p23 bra 	$L__BB5_3;
	add.s32 	%r155, %r270, %r7;
	mul.wide.u32 	%rd66, %r155, 4;
	add.s64 	%rd67, %rd1, %rd66;
	ld.global.f32 	%f368, [%rd67];
	add.s32 	%r261, %r7, 512;
$L__BB5_3:
	setp.ge.u32 	%p24, %r261, %r6;
	@%p24 bra 	$L__BB5_17;
	not.b32 	%r156, %r261;
	add.s32 	%r157, %r1, %r156;
	sub.s32 	%r158, %r157, %r270;
	shr.u32 	%r159, %r158, 9;
	add.s32 	%r10, %r159, 1;
	and.b32  	%r11, %r10, 15;
	setp.lt.u32 	%p25, %r158, 7680;
	@%p25 bra 	$L__BB5_8;
	or.b32  	%r260, %r261, 4096;
	add.s32 	%r259, %r261, %r270;
	and.b32  	%r160, %r10, 16777200;
	neg.s32 	%r258, %r160;
$L__BB5_6:
	.pragma "nounroll";
	mul.wide.u32 	%rd68, %r259, 4;
	add.s64 	%rd69, %rd1, %rd68;
	ld.global.f32 	%f203, [%rd69];
	add.f32 	%f204, %f368, %f203;
	add.s32 	%r161, %r259, 512;
	mul.wide.u32 	%rd70, %r161, 4;
	add.s64 	%rd71, %rd1, %rd70;
	ld.global.f32 	%f205, [%rd71];
	add.f32 	%f206, %f204, %f205;
	add.s32 	%r162, %r259, 1024;
	mul.wide.u32 	%rd72, %r162, 4;
	add.s64 	%rd73, %rd1, %rd72;
	ld.global.f32 	%f207, [%rd73];
	add.f32 	%f208, %f206, %f207;
	add.s32 	%r163, %r259, 1536;
	mul.wide.u32 	%rd74, %r163, 4;
	add.s64 	%rd75, %rd1, %rd74;
	ld.global.f32 	%f209, [%rd75];
	add.f32 	%f210, %f208, %f209;
	add.s32 	%r164, %r259, 2048;
	mul.wide.u32 	%rd76, %r164, 4;
	add.s64 	%rd77, %rd1, %rd76;
	ld.global.f32 	%f211, [%rd77];
	add.f32 	%f212, %f210, %f211;
	add.s32 	%r165, %r259, 2560;
	mul.wide.u32 	%rd78, %r165, 4;
	add.s64 	%rd79, %rd1, %rd78;
	ld.global.f32 	%f213, [%rd79];
	add.f32 	%f214, %f212, %f213;
	add.s32 	%r166, %r259, 3072;
	mul.wide.u32 	%rd80, %r166, 4;
	add.s64 	%rd81, %rd1, %rd80;
	ld.global.f32 	%f215, [%rd81];
	add.f32 	%f216, %f214, %f215;
	add.s32 	%r167, %r259, 3584;
	mul.wide.u32 	%rd82, %r167, 4;
	add.s64 	%rd83, %rd1, %rd82;
	ld.global.f32 	%f217, [%rd83];
	add.f32 	%f218, %f216, %f217;
	add.s32 	%r168, %r259, 4096;
	mul.wide.u32 	%rd84, %r168, 4;
	add.s64 	%rd85, %rd1, %rd84;
	ld.global.f32 	%f219, [%rd85];
	add.f32 	%f220, %f218, %f219;
	add.s32 	%r169, %r259, 4608;
	mul.wide.u32 	%rd86, %r169, 4;
	add.s64 	%rd87, %rd1, %rd86;
	ld.global.f32 	%f221, [%rd87];
	add.f32 	%f222, %f220, %f221;
	add.s32 	%r170, %r259, 5120;
	mul.wide.u32 	%rd88, %r170, 4;
	add.s64 	%rd89, %rd1, %rd88;
	ld.global.f32 	%f223, [%rd89];
	add.f32 	%f224, %f222, %f223;
	add.s32 	%r171, %r259, 5632;
	mul.wide.u32 	%rd90, %r171, 4;
	add.s64 	%rd91, %rd1, %rd90;
	ld.global.f32 	%f225, [%rd91];
	add.f32 	%f226, %f224, %f225;
	add.s32 	%r172, %r259, 6144;
	mul.wide.u32 	%rd92, %r172, 4;
	add.s64 	%rd93, %rd1, %rd92;
	ld.global.f32 	%f227, [%rd93];
	add.f32 	%f228, %f226, %f227;
	add.s32 	%r173, %r259, 6656;
	mul.wide.u32 	%rd94, %r173, 4;
	add.s64 	%rd95, %rd1, %rd94;
	ld.global.f32 	%f229, [%rd95];
	add.f32 	%f230, %f228, %f229;
	add.s32 	%r174, %r259, 7168;
	mul.wide.u32 	%rd96, %r174, 4;
	add.s64 	%rd97, %rd1, %rd96;
	ld.global.f32 	%f231, [%rd97];
	add.f32 	%f232, %f230, %f231;
	add.s32 	%r175, %r259, 7680;
	mul.wide.u32 	%rd98, %r175, 4;
	add.s64 	%rd99, %rd1, %rd98;
	ld.global.f32 	%f233, [%rd99];
	add.f32 	%f368, %f232, %f233;
	add.s32 	%r260, %r260, 8192;
	add.s32 	%r259, %r259, 8192;
	add.s32 	%r258, %r258, 16;
	setp.ne.s32 	%p26, %r258, 0;
	@%p26 bra 	$L__BB5_6;
	add.s32 	%r261, %r260, -4096;
$L__BB5_8:
	setp.eq.s32 	%p27, %r11, 0;
	@%p27 bra 	$L__BB5_17;
	and.b32  	%r23, %r10, 7;
	setp.lt.u32 	%p28, %r11, 8;
	@%p28 bra 	$L__BB5_11;
	add.s32 	%r176, %r270, %r261;
	mul.wide.u32 	%rd100, %r176, 4;
	add.s64 	%rd101, %rd1, %rd100;
	ld.global.f32 	%f235, [%rd101];
	add.f32 	%f236, %f368, %f235;
	add.s32 	%r177, %r176, 512;
	mul.wide.u32 	%rd102, %r177, 4;
	add.s64 	%rd103, %rd1, %rd102;
	ld.global.f32 	%f237, [%rd103];
	add.f32 	%f238, %f236, %f237;
	add.s32 	%r178, %r176, 1024;
	mul.wide.u32 	%rd104, %r178, 4;
	add.s64 	%rd105, %rd1, %rd104;
	ld.global.f32 	%f239, [%rd105];
	add.f32 	%f240, %f238, %f239;
	add.s32 	%r179, %r176, 1536;
	mul.wide.u32 	%rd106, %r179, 4;
	add.s64 	%rd107, %rd1, %rd106;
	ld.global.f32 	%f241, [%rd107];
	add.f32 	%f242, %f240, %f241;
	add.s32 	%r180, %r176, 2048;
	mul.wide.u32 	%rd108, %r180, 4;
	add.s64 	%rd109, %rd1, %rd108;
	ld.global.f32 	%f243, [%rd109];
	add.f32 	%f244, %f242, %f243;
	add.s32 	%r181, %r176, 2560;
	mul.wide.u32 	%rd110, %r181, 4;
	add.s64 	%rd111, %rd1, %rd110;
	ld.global.f32 	%f245, [%rd111];
	add.f32 	%f246, %f244, %f245;
	add.s32 	%r182, %r176, 3072;
	mul.wide.u32 	%rd112, %r182, 4;
	add.s64 	%rd113, %rd1, %rd112;
	ld.global.f32 	%f247, [%rd113];
	add.f32 	%f248, %f246, %f247;
	add.s32 	%r183, %r176, 3584;
	mul.wide.u32 	%rd114, %r183, 4;
	add.s64 	%rd115, %rd1, %rd114;
	ld.global.f32 	%f249, [%rd115];
	add.f32 	%f368, %f248, %f249;
	add.s32 	%r261, %r261, 4096;
$L__BB5_11:
	setp.eq.s32 	%p29, %r23, 0;
	@%p29 bra 	$L__BB5_17;
	and.b32  	%r26, %r10, 3;
	setp.lt.u32 	%p30, %r23, 4;
	@%p30 bra 	$L__BB5_14;
	add.s32 	%r184, %r270, %r261;
	mul.wide.u32 	%rd116, %r184, 4;
	add.s64 	%rd117, %rd1, %rd116;
	ld.global.f32 	%f251, [%rd117];
	add.f32 	%f252, %f368, %f251;
	add.s32 	%r185, %r184, 512;
	mul.wide.u32 	%rd118, %r185, 4;
	add.s64 	%rd119, %rd1, %rd118;
	ld.global.f32 	%f253, [%rd119];
	add.f32 	%f254, %f252, %f253;
	add.s32 	%r186, %r184, 1024;
	mul.wide.u32 	%rd120, %r186, 4;
	add.s64 	%rd121, %rd1, %rd120;
	ld.global.f32 	%f255, [%rd121];
	add.f32 	%f256, %f254, %f255;
	add.s32 	%r187, %r184, 1536;
	mul.wide.u32 	%rd122, %r187, 4;
	add.s64 	%rd123, %rd1, %rd122;
	ld.global.f32 	%f257, [%rd123];
	add.f32 	%f368, %f256, %f257;
	add.s32 	%r261, %r261, 2048;
$L__BB5_14:
	setp.eq.s32 	%p31, %r26, 0;
	@%p31 bra 	$L__BB5_17;
	add.s32 	%r265, %r261, %r270;
	neg.s32 	%r264, %r26;
$L__BB5_16:
	.pragma "nounroll";
	mul.wide.u32 	%rd124, %r265, 4;
	add.s64 	%rd125, %rd1, %rd124;
	ld.global.f32 	%f258, [%rd125];
	add.f32 	%f368, %f368, %f258;
	add.s32 	%r265, %r265, 512;
	add.s32 	%r264, %r264, 1;
	setp.ne.s32 	%p32, %r264, 0;
	@%p32 bra 	$L__BB5_16;
$L__BB5_17:
	setp.lt.u32 	%p33, %r6, 512;
	@%p33 bra 	$L__BB5_22;
	// begin inline asm
	mov.u32 %r226, %laneid;
	// end inline asm
	mov.b32 	%r228, %f368;
	mov.b32 	%r229, 1;
	mov.b32 	%r250, 31;
	mov.b32 	%r251, -1;
	// begin inline asm
	shfl.sync.down.b32 %r227, %r228, %r229, %r250, %r251;
	// end inline asm
	setp.gt.s32 	%p57, %r226, 30;
	mov.b32 	%f317, %r227;
	add.f32 	%f318, %f368, %f317;
	selp.f32 	%f319, %f368, %f318, %p57;
	mov.b32 	%r233, %f319;
	mov.b32 	%r234, 2;
	// begin inline asm
	shfl.sync.down.b32 %r232, %r233, %r234, %r250, %r251;
	// end inline asm
	setp.gt.s32 	%p58, %r226, 29;
	mov.b32 	%f320, %r232;
	add.f32 	%f321, %f319, %f320;
	selp.f32 	%f322, %f319, %f321, %p58;
	mov.b32 	%r238, %f322;
	mov.b32 	%r239, 4;
	// begin inline asm
	shfl.sync.down.b32 %r237, %r238, %r239, %r250, %r251;
	// end inline asm
	setp.gt.s32 	%p59, %r226, 27;
	mov.b32 	%f323, %r237;
	add.f32 	%f324, %f322, %f323;
	selp.f32 	%f325, %f322, %f324, %p59;
	mov.b32 	%r243, %f325;
	mov.b32 	%r244, 8;
	// begin inline asm
	shfl.sync.down.b32 %r242, %r243, %r244, %r250, %r251;
	// end inline asm
	setp.gt.s32 	%p60, %r226, 23;
	mov.b32 	%f326, %r242;
	add.f32 	%f327, %f325, %f326;
	selp.f32 	%f328, %f325, %f327, %p60;
	mov.b32 	%r248, %f328;
	mov.b32 	%r249, 16;
	// begin inline asm
	shfl.sync.down.b32 %r247, %r248, %r249, %r250, %r251;
	// end inline asm
	setp.gt.s32 	%p61, %r226, 15;
	mov.b32 	%f329, %r247;
	add.f32 	%f16, %f328, %f329;
	selp.f32 	%f379, %f328, %f16, %p61;
	setp.ne.s32 	%p62, %r226, 0;
	@%p62 bra 	$L__BB5_20;
	shr.u32 	%r252, %r7, 3;
	and.b32  	%r253, %r252, 124;
	mov.u32 	%r254, _ZZN3cub18CUB_300001_SM_10006detail6reduce18DeviceReduceKernelINS2_10policy_hubIfjN4cuda3std3__44plusIfEEE10Policy1000EN6thrust24THRUST_300001_SM_1000_NS6detail15normal_iteratorINSD_10device_ptrIfEEEEjS9_fNS7_10__identityEEEvT0_PT3_T1_NS0_13GridEvenShareISN_EET2_T4_E12temp_storage;
	add.s32 	%r255, %r254, %r253;
	st.shared.f32 	[%r255+16], %f16;
$L__BB5_20:
	bar.sync 	0;
	setp.ne.s32 	%p63, %r7, 0;
	@%p63 bra 	$L__BB5_48;
	ld.shared.f32 	%f330, [_ZZN3cub18CUB_300001_SM_10006detail6reduce18DeviceReduceKernelINS2_10policy_hubIfjN4cuda3std3__44plusIfEEE10Policy1000EN6thrust24THRUST_300001_SM_1000_NS6detail15normal_iteratorINSD_10device_ptrIfEEEEjS9_fNS7_10__identityEEEvT0_PT3_T1_NS0_13GridEvenShareISN_EET2_T4_E12temp_storage+20];
	add.f32 	%f331, %f379, %f330;
	ld.shared.f32 	%f332, [_ZZN3cub18CUB_300001_SM_10006detail6reduce18DeviceReduceKernelINS2_10policy_hubIfjN4cuda3std3__44plusIfEEE10Policy1000EN6thrust24THRUST_300001_SM_1000_NS6detail15normal_iteratorINSD_10device_ptrIfEEEEjS9_fNS7_10__identityEEEvT0_PT3_T1_NS0_13GridEvenShareISN_EET2_T4_E12temp_storage+24];
	add.f32 	%f333, %f331, %f332;
	ld.shared.f32 	%f334, [_ZZN3cub18CUB_300001_SM_10006detail6reduce18DeviceReduceKernelINS2_10policy_hubIfjN4cuda3std3__44plusIfEEE10Policy1000EN6thrust24THRUST_300001_SM_1000_NS6detail15normal_iteratorINSD_10device_ptrIfEEEEjS9_fNS7_10__identityEEEvT0_PT3_T1_NS0_13GridEvenShareISN_EET2_T4_E12temp_storage+28];
	add.f32 	%f335, %f333, %f334;
	ld.shared.f32 	%f336, [_ZZN3cub18CUB_300001_SM_10006detail6reduce18DeviceReduceKernelINS2_10policy_hubIfjN4cuda3std3__44plusIfEEE10Policy1000EN6thrust24THRUST_300001_SM_1000_NS6detail15normal_iteratorINSD_10device_ptrIfEEEEjS9_fNS7_10__identityEEEvT0_PT3_T1_NS0_13GridEvenShareISN_EET2_T4_E12temp_storage+32];
	add.f32 	%f337, %f335, %f336;
	ld.shared.f32 	%f338, [_ZZN3cub18CUB_300001_SM_10006detail6reduce18DeviceReduceKernelINS2_10policy_hubIfjN4cuda3std3__44plusIfEEE10Policy1000EN6thrust24THRUST_300001_SM_1000_NS6detail15normal_iteratorINSD_10device_ptrIfEEEEjS9_fNS7_10__identityEEEvT0_PT3_T1_NS0_13GridEvenShareISN_EET2_T4_E12temp_storage+36];
	add.f32 	%f339, %f337, %f338;
	ld.shared.f32 	%f340, [_ZZN3cub18CUB_300001_SM_10006detail6reduce18DeviceReduceKernelINS2_10policy_hubIfjN4cuda3std3__44plusIfEEE10Policy1000EN6thrust24THRUST_300001_SM_1000_NS6detail15normal_iteratorINSD_10device_ptrIfEEEEjS9_fNS7_10__identityEEEvT0_PT3_T1_NS0_13GridEvenShareISN_EET2_T4_E12temp_storage+40];
	add.f32 	%f341, %f339, %f340;
	ld.shared.f32 	%f342, [_ZZN3cub18CUB_300001_SM_10006detail6reduce18DeviceReduceKernelINS2_10policy_hubIfjN4cuda3std3__44plusIfEEE10Policy1000EN6thrust24THRUST_300001_SM_1000_NS6detail15normal_iteratorINSD_10device_ptrIfEEEEjS9_fNS7_10__identityEEEvT0_PT3_T1_NS0_13GridEvenShareISN_EET2_T4_E12temp_storage+44];
	add.f32 	%f343, %f341, %f342;
	ld.shared.f32 	%f344, [_ZZN3cub18CUB_300001_SM_10006detail6reduce18DeviceReduceKernelINS2_10policy_hubIfjN4cuda3std3__44plusIfEEE10Policy1000EN6thrust24THRUST_300001_SM_1000_NS6detail15normal_iteratorINSD_10device_ptrIfEEEEjS9_fNS7_10__identityEEEvT0_PT3_T1_NS0_13GridEvenShareISN_EET2_T4_E12temp_storage+48];
	add.f32 	%f345, %f343, %f344;
	ld.shared.f32 	%f346, [_ZZN3cub18CUB_300001_SM_10006detail6reduce18DeviceReduceKernelINS2_10policy_hubIfjN4cuda3std3__44plusIfEEE10Policy1000EN6thrust24THRUST_300001_SM_1000_NS6detail15normal_iteratorINSD_10device_ptrIfEEEEjS9_fNS7_10__identityEEEvT0_PT3_T1_NS0_13GridEvenShareISN_EET2_T4_E12temp_storage+52];
	add.f32 	%f347, %f345, %f346;
	ld.shared.f32 	%f348, [_ZZN3cub18CUB_300001_SM_10006detail6reduce18DeviceReduceKernelINS2_10policy_hubIfjN4cuda3std3__44plusIfEEE10Policy1000EN6thrust24THRUST_300001_SM_1000_NS6detail15normal_iteratorINSD_10device_ptrIfEEEEjS9_fNS7_10__identityEEEvT0_PT3_T1_NS0_13GridEvenShareISN_EET2_T4_E12temp_storage+56];
	add.f32 	%f349, %f347, %f348;
	ld.shared.f32 	%f350, [_ZZN3cub18CUB_300001_SM_10006detail6reduce18DeviceReduceKernelINS2_10policy_hubIfjN4cuda3std3__44plusIfEEE10Policy1000EN6thrust24THRUST_300001_SM_1000_NS6detail15normal_iteratorINSD_10device_ptrIfEEEEjS9_fNS7_10__identityEEEvT0_PT3_T1_NS0_13GridEvenShareISN_EET2_T4_E12temp_storage+60];
	add.f32 	%f351, %f349, %f350;
	ld.shared.f32 	%f352, [_ZZN3cub18CUB_300001_SM_10006detail6reduce18DeviceReduceKernelINS2_10policy_hubIfjN4cuda3std3__44plusIfEEE10Policy1000EN6thrust24THRUST_300001_SM_1000_NS6detail15normal_iteratorINSD_10device_ptrIfEEEEjS9_fNS7_10__identityEEEvT0_PT3_T1_NS0_13GridEvenShareISN_EET2_T4_E12temp_storage+64];
	add.f32 	%f353, %f351, %f352;
	ld.shared.f32 	%f354, [_ZZN3cub18CUB_300001_SM_10006detail6reduce18DeviceReduceKernelINS2_10policy_hubIfjN4cuda3std3__44plusIfEEE10Policy1000EN6thrust24THRUST_300001_SM_1000_NS6detail15normal_iteratorINSD_10device_ptrIfEEEEjS9_fNS7_10__identityEEEvT0_PT3_T1_NS0_13GridEvenShareISN_EET2_T4_E12temp_storage+68];
	add.f32 	%f355, %f353, %f354;
	ld.shared.f32 	%f356, [_ZZN3cub18CUB_300001_SM_10006detail6reduce18DeviceReduceKernelINS2_10policy_hubIfjN4cuda3std3__44plusIfEEE10Policy1000EN6thrust24THRUST_300001_SM_1000_NS6detail15normal_iteratorINSD_10device_ptrIfEEEEjS9_fNS7_10__identityEEEvT0_PT3_T1_NS0_13GridEvenShareISN_EET2_T4_E12temp_storage+72];
	add.f32 	%f357, %f355, %f356;
	ld.shared.f32 	%f358, [_ZZN3cub18CUB_300001_SM_10006detail6reduce18DeviceReduceKernelINS2_10policy_hubIfjN4cuda3std3__44plusIfEEE10Policy1000EN6thrust24THRUST_300001_SM_1000_NS6detail15normal_iteratorINSD_10device_ptrIfEEEEjS9_fNS7_10__identityEEEvT0_PT3_T1_NS0_13GridEvenShareISN_EET2_T4_E12temp_storage+76];
	add.f32 	%f379, %f357, %f358;
	bra.uni 	$L__BB5_48;
$L__BB5_22:
	// begin inline asm
	mov.u32 %r188, %laneid;
	// end inline asm
	and.b32  	%r214, %r7, 992;
	add.s32 	%r215, %r214, 32;
	setp.gt.u32 	%p34, %r215, %r6;
	not.b32 	%r216, %r214;
	add.s32 	%r217, %r6, %r216;
	selp.b32 	%r212, %r217, 31, %p34;
	mov.b32 	%r190, %f368;
	mov.b32 	%r191, 1;
	mov.b32 	%r213, -1;
	// begin inline asm
	shfl.sync.down.b32 %r189, %r190, %r191, %r212, %r213;
	// end inline asm
	setp.lt.s32 	%p35, %r188, %r212;
	mov.b32 	%f259, %r189;
	add.f32 	%f260, %f368, %f259;
	selp.f32 	%f261, %f260, %f368, %p35;
	mov.b32 	%r195, %f261;
	mov.b32 	%r196, 2;
	// begin inline asm
	shfl.sync.down.b32 %r194, %r195, %r196, %r212, %r213;
	// end inline asm
	add.s32 	%r218, %r188, 2;
	setp.gt.s32 	%p36, %r218, %r212;
	mov.b32 	%f262, %r194;
	add.f32 	%f263, %f261, %f262;
	selp.f32 	%f264, %f261, %f263, %p36;
	mov.b32 	%r200, %f264;
	mov.b32 	%r201, 4;
	// begin inline asm
	shfl.sync.down.b32 %r199, %r200, %r201, %r212, %r213;
	// end inline asm
	add.s32 	%r219, %r188, 4;
	setp.gt.s32 	%p37, %r219, %r212;
	mov.b32 	%f265, %r199;
	add.f32 	%f266, %f264, %f265;
	selp.f32 	%f267, %f264, %f266, %p37;
	mov.b32 	%r205, %f267;
	mov.b32 	%r206, 8;
	// begin inline asm
	shfl.sync.down.b32 %r204, %r205, %r206, %r212, %r213;
	// end inline asm
	add.s32 	%r220, %r188, 8;
	setp.gt.s32 	%p38, %r220, %r212;
	mov.b32 	%f268, %r204;
	add.f32 	%f269, %f267, %f268;
	selp.f32 	%f270, %f267, %f269, %p38;
	mov.b32 	%r210, %f270;
	mov.b32 	%r211, 16;
	// begin inline asm
	shfl.sync.down.b32 %r209, %r210, %r211, %r212, %r213;
	// end inline asm
	add.s32 	%r221, %r188, 16;
	setp.gt.s32 	%p39, %r221, %r212;
	mov.b32 	%f271, %r209;
	add.f32 	%f272, %f270, %f271;
	selp.f32 	%f379, %f270, %f272, %p39;
	setp.ne.s32 	%p40, %r188, 0;
	@%p40 bra 	$L__BB5_24;
	shr.u32 	%r222, %r7, 3;
	and.b32  	%r223, %r222, 124;
	mov.u32 	%r224, _ZZN3cub18CUB_300001_SM_10006detail6reduce18DeviceReduceKernelINS2_10policy_hubIfjN4cuda3std3__44plusIfEEE10Policy1000EN6thrust24THRUST_300001_SM_1000_NS6detail15normal_iteratorINSD_10device_ptrIfEEEEjS9_fNS7_10__identityEEEvT0_PT3_T1_NS0_13GridEvenShareISN_EET2_T4_E12temp_storage;
	add.s32 	%r225, %r224, %r223;
	st.shared.f32 	[%r225+16], %f379;
$L__BB5_24:
	bar.sync 	0;
	setp.ne.s32 	%p41, %r7, 0;
	@%p41 bra 	$L__BB5_48;
	setp.gt.u32 	%p42, %r6, 32;
	ld.shared.f32 	%f273, [_ZZN3cub18CUB_300001_SM_10006detail6reduce18DeviceReduceKernelINS2_10policy_hubIfjN4cuda3std3__44plusIfEEE10Policy1000EN6thrust24THRUST_300001_SM_1000_NS6detail15normal_iteratorINSD_10device_ptrIfEEEEjS9_fNS7_10__identityEEEvT0_PT3_T1_NS0_13GridEvenShareISN_EET2_T4_E12temp_storage+20];
	add.f32 	%f274, %f379, %f273;
	selp.f32 	%f275, %f274, %f379, %p42;
	setp.gt.u32 	%p43, %r6, 64;
	ld.shared.f32 	%f276, [_ZZN3cub18CUB_300001_SM_10006detail6reduce18DeviceReduceKernelINS2_10policy_hubIfjN4cuda3std3__44plusIfEEE10Policy1000EN6thrust24THRUST_300001_SM_1000_NS6detail15normal_iteratorINSD_10device_ptrIfEEEEjS9_fNS7_10__identityEEEvT0_PT3_T1_NS0_13GridEvenShareISN_EET2_T4_E12temp_storage+24];
	add.f32 	%f277, %f276, %f275;
	selp.f32 	%f278, %f277, %f275, %p43;
	setp.gt.u32 	%p44, %r6, 96;
	ld.shared.f32 	%f279, [_ZZN3cub18CUB_300001_SM_10006detail6reduce18DeviceReduceKernelINS2_10policy_hubIfjN4cuda3std3__44plusIfEEE10Policy1000EN6thrust24THRUST_300001_SM_1000_NS6detail15normal_iteratorINSD_10device_ptrIfEEEEjS9_fNS7_10__identityEEEvT0_PT3_T1_NS0_13GridEvenShareISN_EET2_T4_E12temp_storage+28];
	add.f32 	%f280, %f279, %f278;
	selp.f32 	%f281, %f280, %f278, %p44;
	setp.gt.u32 	%p45, %r6, 128;
	ld.shared.f32 	%f282, [_ZZN3cub18CUB_300001_SM_10006detail6reduce18DeviceReduceKernelINS2_10policy_hubIfjN4cuda3std3__44plusIfEEE10Policy1000EN6thrust24THRUST_300001_SM_1000_NS6detail15normal_iteratorINSD_10device_ptrIfEEEEjS9_fNS7_10__identityEEEvT0_PT3_T1_NS0_13GridEvenShareISN_EET2_T4_E12temp_storage+32];
	add.f32 	%f283, %f282, %f281;
	selp.f32 	%f284, %f283, %f281, %p45;
	setp.gt.u32 	%p46, %r6, 160;
	ld.shared.f32 	%f285, [_ZZN3cub18CUB_300001_SM_10006detail6reduce18DeviceReduceKernelINS2_10policy_hubIfjN4cuda3std3__44plusIfEEE10Policy1000EN6thrust24THRUST_300001_SM_1000_NS6detail15normal_iteratorINSD_10device_ptrIfEEEEjS9_fNS7_10__identityEEEvT0_PT3_T1_NS0_13GridEvenShareISN_EET2_T4_E12temp_storage+36];
	add.f32 	%f286, %f285, %f284;
	selp.f32 	%f287, %f286, %f284, %p46;
	setp.gt.u32 	%p47, %r6, 192;
	ld.shared.f32 	%f288, [_ZZN3cub18CUB_300001_SM_10006detail6reduce18DeviceReduceKernelINS2_10policy_hubIfjN4cuda3std3__44plusIfEEE10Policy1000EN6thrust24THRUST_300001_SM_1000_NS6detail15normal_iteratorINSD_10device_ptrIfEEEEjS9_fNS7_10__identityEEEvT0_PT3_T1_NS0_13GridEvenShareISN_EET2_T4_E12temp_storage+40];
	add.f32 	%f289, %f288, %f287;
	selp.f32 	%f290, %f289, %f287, %p47;
	setp.gt.u32 	%p48, %r6, 224;
	ld.shared.f32 	%f291, [_ZZN3cub18CUB_300001_SM_10006detail6reduce18DeviceReduceKernelINS2_10policy_hubIfjN4cuda3std3__44plusIfEEE10Policy1000EN6thrust24THRUST_300001_SM_1000_NS6detail15normal_iteratorINSD_10device_ptrIfEEEEjS9_fNS7_10__identityEEEvT0_PT3_T1_NS0_13GridEvenShareISN_EET2_T4_E12temp_storage+44];
	add.f32 	%f292, %f291, %f290;
	selp.f32 	%f293, %f292, %f290, %p48;
	setp.gt.u32 	%p49, %r6, 256;
	ld.shared.f32 	%f294, [_ZZN3cub18CUB_300001_SM_10006detail6reduce18DeviceReduceKernelINS2_10policy_hubIfjN4cuda3std3__44plusIfEEE10Policy1000EN6thrust24THRUST_300001_SM_1000_NS6detail15normal_iteratorINSD_10device_ptrIfEEEEjS9_fNS7_10__identityEEEvT0_PT3_T1_NS0_13GridEvenShareISN_EET2_T4_E12temp_storage+48];
	add.f32 	%f295, %f294, %f293;
	selp.f32 	%f296, %f295, %f293, %p49;
	setp.gt.u32 	%p50, %r6, 288;
	ld.shared.f32 	%f297, [_ZZN3cub18CUB_300001_SM_10006detail6reduce18DeviceReduceKernelINS2_10policy_hubIfjN4cuda3std3__44plusIfEEE10Policy1000EN6thrust24THRUST_300001_SM_1000_NS6detail15normal_iteratorINSD_10device_ptrIfEEEEjS9_fNS7_10__identityEEEvT0_PT3_T1_NS0_13GridEvenShareISN_EET2_T4_E12temp_storage+52];
	add.f32 	%f298, %f297, %f296;
	selp.f32 	%f299, %f298, %f296, %p50;
	setp.gt.u32 	%p51, %r6, 320;
	ld.shared.f32 	%f300, [_ZZN3cub18CUB_300001_SM_10006detail6reduce18DeviceReduceKernelINS2_10policy_hubIfjN4cuda3std3__44plusIfEEE10Policy1000EN6thrust24THRUST_300001_SM_1000_NS6detail15normal_iteratorINSD_10device_ptrIfEEEEjS9_fNS7_10__identityEEEvT0_PT3_T1_NS0_13GridEvenShareISN_EET2_T4_E12temp_storage+56];
	add.f32 	%f301, %f300, %f299;
	selp.f32 	%f302, %f301, %f299, %p51;
	setp.gt.u32 	%p52, %r6, 352;
	ld.shared.f32 	%f303, [_ZZN3cub18CUB_300001_SM_10006detail6reduce18DeviceReduceKernelINS2_10policy_hubIfjN4cuda3std3__44plusIfEEE10Policy1000EN6thrust24THRUST_300001_SM_1000_NS6detail15normal_iteratorINSD_10device_ptrIfEEEEjS9_fNS7_10__identityEEEvT0_PT3_T1_NS0_13GridEvenShareISN_EET2_T4_E12temp_storage+60];
	add.f32 	%f304, %f303, %f302;
	selp.f32 	%f305, %f304, %f302, %p52;
	setp.gt.u32 	%p53, %r6, 384;
	ld.shared.f32 	%f306, [_ZZN3cub18CUB_300001_SM_10006detail6reduce18DeviceReduceKernelINS2_10policy_hubIfjN4cuda3std3__44plusIfEEE10Policy1000EN6thrust24THRUST_300001_SM_1000_NS6detail15normal_iteratorINSD_10device_ptrIfEEEEjS9_fNS7_10__identityEEEvT0_PT3_T1_NS0_13GridEvenShareISN_EET2_T4_E12temp_storage+64];
	add.f32 	%f307, %f306, %f305;
	selp.f32 	%f308, %f307, %f305, %p53;
	setp.gt.u32 	%p54, %r6, 416;
	ld.shared.f32 	%f309, [_ZZN3cub18CUB_300001_SM_10006detail6reduce18DeviceReduceKernelINS2_10policy_hubIfjN4cuda3std3__44plusIfEEE10Policy1000EN6thrust24THRUST_300001_SM_1000_NS6detail15normal_iteratorINSD_10device_ptrIfEEEEjS9_fNS7_10__identityEEEvT0_PT3_T1_NS0_13GridEvenShareISN_EET2_T4_E12temp_storage+68];
	add.f32 	%f310, %f309, %f308;
	selp.f32 	%f311, %f310, %f308, %p54;
	setp.gt.u32 	%p55, %r6, 448;
	ld.shared.f32 	%f312, [_ZZN3cub18CUB_300001_SM_10006detail6reduce18DeviceReduceKernelINS2_10policy_hubIfjN4cuda3std3__44plusIfEEE10Policy1000EN6thrust24THRUST_300001_SM_1000_NS6detail15normal_iteratorINSD_10device_ptrIfEEEEjS9_fNS7_10__identityEEEvT0_PT3_T1_NS0_13GridEvenShareISN_EET2_T4_E12temp_storage+72];
	add.f32 	%f313, %f312, %f311;
	selp.f32 	%f314, %f313, %f311, %p55;
	setp.gt.u32 	%p56, %r6, 480;
	ld.shared.f32 	%f315, [_ZZN3cub18CUB_300001_SM_10006detail6reduce18DeviceReduceKernelINS2_10policy_hubIfjN4cuda3std3__44plusIfEEE10Policy1000EN6thrust24THRUST_300001_SM_1000_NS6detail15normal_iteratorINSD_10device_ptrIfEEEEjS9_fNS7_10__identityEEEvT0_PT3_T1_NS0_13GridEvenShareISN_EET2_T4_E12temp_storage+76];
	add.f32 	%f316, %f315, %f314;
	selp.f32 	%f379, %f316, %f314, %p56;
	bra.uni 	$L__BB5_48;
$L__BB5_26:
	mov.u32 	%r35, %tid.x;
	add.s32 	%r72, %r35, %r270;
	mul.wide.u32 	%rd4, %r72, 4;
	add.s64 	%rd5, %rd1, %rd4;
	ld.global.f32 	%f41, [%rd5];
	ld.global.f32 	%f42, [%rd5+2048];
	ld.global.f32 	%f43, [%rd5+4096];
	ld.global.f32 	%f44, [%rd5+6144];
	ld.global.f32 	%f45, [%rd5+8192];
	ld.global.f32 	%f46, [%rd5+10240];
	ld.global.f32 	%f47, [%rd5+12288];
	ld.global.f32 	%f48, [%rd5+14336];
	ld.global.f32 	%f49, [%rd5+16384];
	ld.global.f32 	%f50, [%rd5+18432];
	ld.global.f32 	%f51, [%rd5+20480];
	ld.global.f32 	%f52, [%rd5+22528];
	ld.global.f32 	%f53, [%rd5+24576];
	ld.global.f32 	%f54, [%rd5+26624];
	ld.global.f32 	%f55, [%rd5+28672];
	ld.global.f32 	%f56, [%rd5+30720];
	add.f32 	%f57, %f41, %f42;
	add.f32 	%f58, %f43, %f44;
	add.f32 	%f59, %f45, %f46;
	add.f32 	%f60, %f47, %f48;
	add.f32 	%f61, %f49, %f50;
	add.f32 	%f62, %f51, %f52;
	add.f32 	%f63, %f53, %f54;
	add.f32 	%f64, %f55, %f56;
	add.f32 	%f65, %f57, %f58;
	add.f32 	%f66, %f59, %f60;
	add.f32 	%f67, %f61, %f62;
	add.f32 	%f68, %f63, %f64;
	add.f32 	%f69, %f65, %f66;
	add.f32 	%f70, %f67, %f68;
	add.f32 	%f378, %f69, %f70;
	setp.lt.u32 	%p2, %r6, %r4;
	@%p2 bra 	$L__BB5_44;
	add.s32 	%r36, %r4, %r270;
	not.b32 	%r74, %r35;
	add.s32 	%r75, %r74, %r1;
	sub.s32 	%r76, %r75, %r4;
	sub.s32 	%r267, %r76, %r270;
	add.s32 	%r77, %r36, %r35;
	add.s32 	%r266, %r77, 4096;
	mov.b32 	%r269, 0;
	mov.u32 	%r268, %r36;
$L__BB5_28:
	add.s32 	%r270, %r270, %r4;
	add.s32 	%r79, %r1, -8192;
	setp.gt.u32 	%p3, %r270, %r79;
	@%p3 bra 	$L__BB5_30;
	add.s32 	%r80, %r35, %r270;
	mul.wide.u32 	%rd6, %r80, 4;
	add.s64 	%rd7, %rd1, %rd6;
	ld.global.f32 	%f71, [%rd7];
	ld.global.f32 	%f72, [%rd7+2048];
	ld.global.f32 	%f73, [%rd7+4096];
	ld.global.f32 	%f74, [%rd7+6144];
	ld.global.f32 	%f75, [%rd7+8192];
	ld.global.f32 	%f76, [%rd7+10240];
	ld.global.f32 	%f77, [%rd7+12288];
	ld.global.f32 	%f78, [%rd7+14336];
	ld.global.f32 	%f79, [%rd7+16384];
	ld.global.f32 	%f80, [%rd7+18432];
	ld.global.f32 	%f81, [%rd7+20480];
	ld.global.f32 	%f82, [%rd7+22528];
	ld.global.f32 	%f83, [%rd7+24576];
	ld.global.f32 	%f84, [%rd7+26624];
	ld.global.f32 	%f85, [%rd7+28672];
	ld.global.f32 	%f86, [%rd7+30720];
	add.f32 	%f87, %f378, %f71;
	add.f32 	%f88, %f72, %f73;
	add.f32 	%f89, %f74, %f75;
	add.f32 	%f90, %f76, %f77;
	add.f32 	%f91, %f78, %f79;
	add.f32 	%f92, %f80, %f81;
	add.f32 	%f93, %f82, %f83;
	add.f32 	%f94, %f84, %f85;
	add.f32 	%f95, %f87, %f88;
	add.f32 	%f96, %f89, %f90;
	add.f32 	%f97, %f91, %f92;
	add.f32 	%f98, %f93, %f94;
	add.f32 	%f99, %f95, %f96;
	add.f32 	%f100, %f97, %f98;
	add.f32 	%f101, %f99, %f100;
	add.f32 	%f378, %f101, %f86;
	sub.s32 	%r81, %r1, %r270;
	setp.lt.u32 	%p4, %r81, %r4;
	add.s32 	%r269, %r269, 1;
	add.s32 	%r268, %r268, %r4;
	sub.s32 	%r267, %r267, %r4;
	add.s32 	%r266, %r266, %r4;
	@%p4 bra 	$L__BB5_44;
	bra.uni 	$L__BB5_28;
$L__BB5_30:
	setp.le.u32 	%p5, %r1, %r270;
	sub.s32 	%r83, %r1, %r270;
	setp.ge.s32 	%p6, %r35, %r83;
	or.pred  	%p7, %p5, %p6;
	@%p7 bra 	$L__BB5_44;
	not.b32 	%r85, %r35;
	add.s32 	%r86, %r1, %r85;
	sub.s32 	%r87, %r86, %r36;
	mul.lo.s32 	%r88, %r2, %r269;
	shl.b32 	%r89, %r88, 13;
	sub.s32 	%r90, %r87, %r89;
	shr.u32 	%r91, %r90, 9;
	add.s32 	%r49, %r91, 1;
	and.b32  	%r50, %r49, 15;
	setp.lt.u32 	%p8, %r90, 7680;
	mov.u32 	%r275, %r35;
	@%p8 bra 	$L__BB5_35;
	or.b32  	%r273, %r35, 4096;
	shr.u32 	%r92, %r267, 9;
	add.s32 	%r93, %r92, 1;
	and.b32  	%r94, %r93, 16777200;
	neg.s32 	%r271, %r94;
$L__BB5_33:
	.pragma "nounroll";
	add.s32 	%r95, %r266, -4096;
	mul.wide.u32 	%rd8, %r95, 4;
	add.s64 	%rd9, %rd1, %rd8;
	ld.global.f32 	%f103, [%rd9];
	add.f32 	%f104, %f378, %f103;
	add.s32 	%r96, %r266, -3584;
	mul.wide.u32 	%rd10, %r96, 4;
	add.s64 	%rd11, %rd1, %rd10;
	ld.global.f32 	%f105, [%rd11];
	add.f32 	%f106, %f104, %f105;
	add.s32 	%r97, %r266, -3072;
	mul.wide.u32 	%rd12, %r97, 4;
	add.s64 	%rd13, %rd1, %rd12;
	ld.global.f32 	%f107, [%rd13];
	add.f32 	%f108, %f106, %f107;
	add.s32 	%r98, %r266, -2560;
	mul.wide.u32 	%rd14, %r98, 4;
	add.s64 	%rd15, %rd1, %rd14;
	ld.global.f32 	%f109, [%rd15];
	add.f32 	%f110, %f108, %f109;
	add.s32 	%r99, %r266, -2048;
	mul.wide.u32 	%rd16, %r99, 4;
	add.s64 	%rd17, %rd1, %rd16;
	ld.global.f32 	%f111, [%rd17];
	add.f32 	%f112, %f110, %f111;
	add.s32 	%r100, %r266, -1536;
	mul.wide.u32 	%rd18, %r100, 4;
	add.s64 	%rd19, %rd1, %rd18;
	ld.global.f32 	%f113, [%rd19];
	add.f32 	%f114, %f112, %f113;
	add.s32 	%r101, %r266, -1024;
	mul.wide.u32 	%rd20, %r101, 4;
	add.s64 	%rd21, %rd1, %rd20;
	ld.global.f32 	%f115, [%rd21];
	add.f32 	%f116, %f114, %f115;
	add.s32 	%r102, %r266, 3584;
	add.s32 	%r103, %r266, -512;
	mul.wide.u32 	%rd22, %r103, 4;
	add.s64 	%rd23, %rd1, %rd22;
	ld.global.f32 	%f117, [%rd23];
	add.f32 	%f118, %f116, %f117;
	mul.wide.u32 	%rd24, %r266, 4;
	add.s64 	%rd25, %rd1, %rd24;
	ld.global.f32 	%f119, [%rd25];
	add.f32 	%f120, %f118, %f119;
	add.s32 	%r104, %r266, 512;
	mul.wide.u32 	%rd26, %r104, 4;
	add.s64 	%rd27, %rd1, %rd26;
	ld.global.f32 	%f121, [%rd27];
	add.f32 	%f122, %f120, %f121;
	add.s32 	%r105, %r266, 1024;
	mul.wide.u32 	%rd28, %r105, 4;
	add.s64 	%rd29, %rd1, %rd28;
	ld.global.f32 	%f123, [%rd29];
	add.f32 	%f124, %f122, %f123;
	add.s32 	%r106, %r266, 1536;
	mul.wide.u32 	%rd30, %r106, 4;
	add.s64 	%rd31, %rd1, %rd30;
	ld.global.f32 	%f125, [%rd31];
	add.f32 	%f126, %f124, %f125;
	add.s32 	%r107, %r266, 2048;
	mul.wide.u32 	%rd32, %r107, 4;
	add.s64 	%rd33, %rd1, %rd32;
	ld.global.f32 	%f127, [%rd33];
	add.f32 	%f128, %f126, %f127;
	add.s32 	%r108, %r266, 2560;
	mul.wide.u32 	%rd34, %r108, 4;
	add.s64 	%rd35, %rd1, %rd34;
	ld.global.f32 	%f129, [%rd35];
	add.f32 	%f130, %f128, %f129;
	add.s32 	%r109, %r266, 3072;
	mul.wide.u32 	%rd36, %r109, 4;
	add.s64 	%rd37, %rd1, %rd36;
	ld.global.f32 	%f131, [%rd37];
	add.f32 	%f132, %f130, %f131;
	mul.wide.u32 	%rd38, %r102, 4;
	add.s64 	%rd39, %rd1, %rd38;
	ld.global.f32 	%f133, [%rd39];
	add.f32 	%f378, %f132, %f133;
	add.s32 	%r273, %r273, 8192;
	add.s32 	%r266, %r266, 8192;
	add.s32 	%r271, %r271, 16;
	setp.ne.s32 	%p9, %r271, 0;
	@%p9 bra 	$L__BB5_33;
	add.s32 	%r275, %r273, -4096;
$L__BB5_35:
	setp.eq.s32 	%p10, %r50, 0;
	@%p10 bra 	$L__BB5_44;
	and.b32  	%r61, %r49, 7;
	setp.lt.u32 	%p11, %r50, 8;
	@%p11 bra 	$L__BB5_38;
	add.s32 	%r110, %r275, %r270;
	mul.wide.u32 	%rd40, %r110, 4;
	add.s64 	%rd41, %rd1, %rd40;
	ld.global.f32 	%f135, [%rd41];
	add.f32 	%f136, %f378, %f135;
	add.s32 	%r111, %r110, 512;
	mul.wide.u32 	%rd42, %r111, 4;
	add.s64 	%rd43, %rd1, %rd42;
	ld.global.f32 	%f137, [%rd43];
	add.f32 	%f138, %f136, %f137;
	add.s32 	%r112, %r110, 1024;
	mul.wide.u32 	%rd44, %r112, 4;
	add.s64 	%rd45, %rd1, %rd44;
	ld.global.f32 	%f139, [%rd45];
	add.f32 	%f140, %f138, %f139;
	add.s32 	%r113, %r110, 1536;
	mul.wide.u32 	%rd46, %r113, 4;
	add.s64 	%rd47, %rd1, %rd46;
	ld.global.f32 	%f141, [%rd47];
	add.f32 	%f142, %f140, %f141;
	add.s32 	%r114, %r110, 2048;
	mul.wide.u32 	%rd48, %r114, 4;
	add.s64 	%rd49, %rd1, %rd48;
	ld.global.f32 	%f143, [%rd49];
	add.f32 	%f144, %f142, %f143;
	add.s32 	%r115, %r110, 2560;
	mul.wide.u32 	%rd50, %r115, 4;
	add.s64 	%rd51, %rd1, %rd50;
	ld.global.f32 	%f145, [%rd51];
	add.f32 	%f146, %f144, %f145;
	add.s32 	%r116, %r110, 3072;
	mul.wide.u32 	%rd52, %r116, 4;
	add.s64 	%rd53, %rd1, %rd52;
	ld.global.f32 	%f147, [%rd53];
	add.f32 	%f148, %f146, %f147;
	add.s32 	%r117, %r110, 3584;
	mul.wide.u32 	%rd54, %r117, 4;
	add.s64 	%rd55, %rd1, %rd54;
	ld.global.f32 	%f149, [%rd55];
	add.f32 	%f378, %f148, %f149;
	add.s32 	%r275, %r275, 4096;
$L__BB5_38:
	setp.eq.s32 	%p12, %r61, 0;
	@%p12 bra 	$L__BB5_44;
	setp.lt.u32 	%p13, %r61, 4;
	@%p13 bra 	$L__BB5_41;
	add.s32 	%r118, %r275, %r270;
	mul.wide.u32 	%rd56, %r118, 4;
	add.s64 	%rd57, %rd1, %rd56;
	ld.global.f32 	%f151, [%rd57];
	add.f32 	%f152, %f378, %f151;
	add.s32 	%r119, %r118, 512;
	mul.wide.u32 	%rd58, %r119, 4;
	add.s64 	%rd59, %rd1, %rd58;
	ld.global.f32 	%f153, [%rd59];
	add.f32 	%f154, %f152, %f153;
	add.s32 	%r120, %r118, 1024;
	mul.wide.u32 	%rd60, %r120, 4;
	add.s64 	%rd61, %rd1, %rd60;
	ld.global.f32 	%f155, [%rd61];
	add.f32 	%f156, %f154, %f155;
	add.s32 	%r121, %r118, 1536;
	mul.wide.u32 	%rd62, %r121, 4;
	add.s64 	%rd63, %rd1, %rd62;
	ld.global.f32 	%f157, [%rd63];
	add.f32 	%f378, %f156, %f157;
	add.s32 	%r275, %r275, 2048;
$L__BB5_41:
	and.b32  	%r122, %r49, 3;
	setp.eq.s32 	%p14, %r122, 0;
	@%p14 bra 	$L__BB5_44;
	add.s32 	%r278, %r275, %r268;
	cvt.u16.u32 	%rs1, %r267;
	shr.u16 	%rs2, %rs1, 9;
	add.s16 	%rs3, %rs2, 1;
	cvt.u32.u16 	%r123, %rs3;
	and.b32  	%r124, %r123, 3;
	neg.s32 	%r277, %r124;
$L__BB5_43:
	.pragma "nounroll";
	mul.wide.u32 	%rd64, %r278, 4;
	add.s64 	%rd65, %rd1, %rd64;
	ld.global.f32 	%f158, [%rd65];
	add.f32 	%f378, %f378, %f158;
	add.s32 	%r278, %r278, 512;
	add.s32 	%r277, %r277, 1;
	setp.ne.s32 	%p15, %r277, 0;
	@%p15 bra 	$L__BB5_43;
$L__BB5_44:
	// begin inline asm
	mov.u32 %r125, %laneid;
	// end inline asm
	mov.b32 	%r127, %f378;
	mov.b32 	%r128, 1;
	mov.b32 	%r149, 31;
	mov.b32 	%r150, -1;
	// begin inline asm
	shfl.sync.down.b32 %r126, %r127, %r128, %r149, %r150;
	// end inline asm
	setp.gt.s32 	%p16, %r125, 30;
	mov.b32 	%f159, %r126;
	add.f32 	%f160, %f378, %f159;
	selp.f32 	%f161, %f378, %f160, %p16;
	mov.b32 	%r132, %f161;
	mov.b32 	%r133, 2;
	// begin inline asm
	shfl.sync.down.b32 %r131, %r132, %r133, %r149, %r150;
	// end inline asm
	setp.gt.s32 	%p17, %r125, 29;
	mov.b32 	%f162, %r131;
	add.f32 	%f163, %f161, %f162;
	selp.f32 	%f164, %f161, %f163, %p17;
	mov.b32 	%r137, %f164;
	mov.b32 	%r138, 4;
	// begin inline asm
	shfl.sync.down.b32 %r136, %r137, %r138, %r149, %r150;
	// end inline asm
	setp.gt.s32 	%p18, %r125, 27;
	mov.b32 	%f165, %r136;
	add.f32 	%f166, %f164, %f165;
	selp.f32 	%f167, %f164, %f166, %p18;
	mov.b32 	%r142, %f167;
	mov.b32 	%r143, 8;
	// begin inline asm
	shfl.sync.down.b32 %r141, %r142, %r143, %r149, %r150;
	// end inline asm
	setp.gt.s32 	%p19, %r125, 23;
	mov.b32 	%f168, %r141;
	add.f32 	%f169, %f167, %f168;
	selp.f32 	%f170, %f167, %f169, %p19;
	mov.b32 	%r147, %f170;
	mov.b32 	%r148, 16;
	// begin inline asm
	shfl.sync.down.b32 %r146, %r147, %r148, %r149, %r150;
	// end inline asm
	setp.gt.s32 	%p20, %r125, 15;
	mov.b32 	%f171, %r146;
	add.f32 	%f37, %f170, %f171;
	selp.f32 	%f379, %f170, %f37, %p20;
	setp.ne.s32 	%p21, %r125, 0;
	@%p21 bra 	$L__BB5_46;
	shr.u32 	%r151, %r35, 3;
	and.b32  	%r152, %r151, 124;
	mov.u32 	%r153, _ZZN3cub18CUB_300001_SM_10006detail6reduce18DeviceReduceKernelINS2_10policy_hubIfjN4cuda3std3__44plusIfEEE10Policy1000EN6thrust24THRUST_300001_SM_1000_NS6detail15normal_iteratorINSD_10device_ptrIfEEEEjS9_fNS7_10__identityEEEvT0_PT3_T1_NS0_13GridEvenShareISN_EET2_T4_E12temp_storage;
	add.s32 	%r154, %r153, %r152;
	st.shared.f32 	[%r154+16], %f37;
$L__BB5_46:
	bar.sync 	0;
	setp.ne.s32 	%p22, %r35, 0;
	@%p22 bra 	$L__BB5_48;
	ld.shared.f32 	%f172, [_ZZN3cub18CUB_300001_SM_10006detail6reduce18DeviceReduceKernelINS2_10policy_hubIfjN4cuda3std3__44plusIfEEE10Policy1000EN6thrust24THRUST_300001_SM_1000_NS6detail15normal_iteratorINSD_10device_ptrIfEEEEjS9_fNS7_10__identityEEEvT0_PT3_T1_NS0_13GridEvenShareISN_EET2_T4_E12temp_storage+20];
	add.f32 	%f173, %f379, %f172;
	ld.shared.f32 	%f174, [_ZZN3cub18CUB_300001_SM_10006detail6reduce18DeviceReduceKernelINS2_10policy_hubIfjN4cuda3std3__44plusIfEEE10Policy1000EN6thrust24THRUST_300001_SM_1000_NS6detail15normal_iteratorINSD_10device_ptrIfEEEEjS9_fNS7_10__identityEEEvT0_PT3_T1_NS0_13GridEvenShareISN_EET2_T4_E12temp_storage+24];
	add.f32 	%f175, %f173, %f174;
	ld.shared.f32 	%f176, [_ZZN3cub18CUB_300001_SM_10006detail6reduce18DeviceReduceKernelINS2_10policy_hubIfjN4cuda3std3__44plusIfEEE10Policy1000EN6thrust24THRUST_300001_SM_1000_NS6detail15normal_iteratorINSD_10device_ptrIfEEEEjS9_fNS7_10__identityEEEvT0_PT3_T1_NS0_13GridEvenShareISN_EET2_T4_E12temp_storage+28];
	add.f32 	%f177, %f175, %f176;
	ld.shared.f32 	%f178, [_ZZN3cub18CUB_300001_SM_10006detail6reduce18DeviceReduceKernelINS2_10policy_hubIfjN4cuda3std3__44plusIfEEE10Policy1000EN6thrust24THRUST_300001_SM_1000_NS6detail15normal_iteratorINSD_10device_ptrIfEEEEjS9_fNS7_10__identityEEEvT0_PT3_T1_NS0_13GridEvenShareISN_EET2_T4_E12temp_storage+32];
	add.f32 	%f179, %f177, %f178;
	ld.shared.f32 	%f180, [_ZZN3cub18CUB_300001_SM_10006detail6reduce18DeviceReduceKernelINS2_10policy_hubIfjN4cuda3std3__44plusIfEEE10Policy1000EN6thrust24THRUST_300001_SM_1000_NS6detail15normal_iteratorINSD_10device_ptrIfEEEEjS9_fNS7_10__identityEEEvT0_PT3_T1_NS0_13GridEvenShareISN_EET2_T4_E12temp_storage+36];
	add.f32 	%f181, %f179, %f180;
	ld.shared.f32 	%f182, [_ZZN3cub18CUB_300001_SM_10006detail6reduce18DeviceReduceKernelINS2_10policy_hubIfjN4cuda3std3__44plusIfEEE10Policy1000EN6thrust24THRUST_300001_SM_1000_NS6detail15normal_iteratorINSD_10device_ptrIfEEEEjS9_fNS7_10__identityEEEvT0_PT3_T1_NS0_13GridEvenShareISN_EET2_T4_E12temp_storage+40];
	add.f32 	%f183, %f181, %f182;
	ld.shared.f32 	%f184, [_ZZN3cub18CUB_300001_SM_10006detail6reduce18DeviceReduceKernelINS2_10policy_hubIfjN4cuda3std3__44plusIfEEE10Policy1000EN6thrust24THRUST_300001_SM_1000_NS6detail15normal_iteratorINSD_10device_ptrIfEEEEjS9_fNS7_10__identityEEEvT0_PT3_T1_NS0_13GridEvenShareISN_EET2_T4_E12temp_storage+44];
	add.f32 	%f185, %f183, %f184;
	ld.shared.f32 	%f186, [_ZZN3cub18CUB_300001_SM_10006detail6reduce18DeviceReduceKernelINS2_10policy_hubIfjN4cuda3std3__44plusIfEEE10Policy1000EN6thrust24THRUST_300001_SM_1000_NS6detail15normal_iteratorINSD_10device_ptrIfEEEEjS9_fNS7_10__identityEEEvT0_PT3_T1_NS0_13GridEvenShareISN_EET2_T4_E12temp_storage+48];
	add.f32 	%f187, %f185, %f186;
	ld.shared.f32 	%f188, [_ZZN3cub18CUB_300001_SM_10006detail6reduce18DeviceReduceKernelINS2_10policy_hubIfjN4cuda3std3__44plusIfEEE10Policy1000EN6thrust24THRUST_300001_SM_1000_NS6detail15normal_iteratorINSD_10device_ptrIfEEEEjS9_fNS7_10__identityEEEvT0_PT3_T1_NS0_13GridEvenShareISN_EET2_T4_E12temp_storage+52];
	add.f32 	%f189, %f187, %f188;
	ld.shared.f32 	%f190, [_ZZN3cub18CUB_300001_SM_10006detail6reduce18DeviceReduceKernelINS2_10policy_hubIfjN4cuda3std3__44plusIfEEE10Policy1000EN6thrust24THRUST_300001_SM_1000_NS6detail15normal_iteratorINSD_10device_ptrIfEEEEjS9_fNS7_10__identityEEEvT0_PT3_T1_NS0_13GridEvenShareISN_EET2_T4_E12temp_storage+56];
	add.f32 	%f191, %f189, %f190;
	ld.shared.f32 	%f192, [_ZZN3cub18CUB_300001_SM_10006detail6reduce18DeviceReduceKernelINS2_10policy_hubIfjN4cuda3std3__44plusIfEEE10Policy1000EN6thrust24THRUST_300001_SM_1000_NS6detail15normal_iteratorINSD_10device_ptrIfEEEEjS9_fNS7_10__identityEEEvT0_PT3_T1_NS0_13GridEvenShareISN_EET2_T4_E12temp_storage+60];
	add.f32 	%f193, %f191, %f192;
	ld.shared.f32 	%f194, [_ZZN3cub18CUB_300001_SM_10006detail6reduce18DeviceReduceKernelINS2_10policy_hubIfjN4cuda3std3__44plusIfEEE10Policy1000EN6thrust24THRUST_300001_SM_1000_NS6detail15normal_iteratorINSD_10device_ptrIfEEEEjS9_fNS7_10__identityEEEvT0_PT3_T1_NS0_13GridEvenShareISN_EET2_T4_E12temp_storage+64];
	add.f32 	%f195, %f193, %f194;
	ld.shared.f32 	%f196, [_ZZN3cub18CUB_300001_SM_10006detail6reduce18DeviceReduceKernelINS2_10policy_hubIfjN4cuda3std3__44plusIfEEE10Policy1000EN6thrust24THRUST_300001_SM_1000_NS6detail15normal_iteratorINSD_10device_ptrIfEEEEjS9_fNS7_10__identityEEEvT0_PT3_T1_NS0_13GridEvenShareISN_EET2_T4_E12temp_storage+68];
	add.f32 	%f197, %f195, %f196;
	ld.shared.f32 	%f198, [_ZZN3cub18CUB_300001_SM_10006detail6reduce18DeviceReduceKernelINS2_10policy_hubIfjN4cuda3std3__44plusIfEEE10Policy1000EN6thrust24THRUST_300001_SM_1000_NS6detail15normal_iteratorINSD_10device_ptrIfEEEEjS9_fNS7_10__identityEEEvT0_PT3_T1_NS0_13GridEvenShareISN_EET2_T4_E12temp_storage+72];
	add.f32 	%f199, %f197, %f198;
	ld.shared.f32 	%f200, [_ZZN3cub18CUB_300001_SM_10006detail6reduce18DeviceReduceKernelINS2_10policy_hubIfjN4cuda3std3__44plusIfEEE10Policy1000EN6thrust24THRUST_300001_SM_1000_NS6detail15normal_iteratorINSD_10device_ptrIfEEEEjS9_fNS7_10__identityEEEvT0_PT3_T1_NS0_13GridEvenShareISN_EET2_T4_E12temp_storage+76];
	add.f32 	%f379, %f199, %f200;
$L__BB5_48:
	mov.u32 	%r256, %tid.x;
	setp.ne.s32 	%p64, %r256, 0;
	@%p64 bra 	$L__BB5_50;
	ld.param.u64 	%rd129, [_ZN3cub18CUB_300001_SM_10006detail6reduce18DeviceReduceKernelINS2_10policy_hubIfjN4cuda3std3__44plusIfEEE10Policy1000EN6thrust24THRUST_300001_SM_1000_NS6detail15normal_iteratorINSD_10device_ptrIfEEEEjS9_fNS7_10__identityEEEvT0_PT3_T1_NS0_13GridEvenShareISN_EET2_T4__param_1];
	cvta.to.global.u64 	%rd126, %rd129;
	mul.wide.u32 	%rd127, %r3, 4;
	add.s64 	%rd128, %rd126, %rd127;
	st.global.f32 	[%rd128], %f379;
$L__BB5_50:
	ret;

}
	// .globl	_ZN3cub18CUB_300001_SM_10006detail6reduce28DeviceReduceSingleTileKernelINS2_10policy_hubIfjN4cuda3std3__44plusIfEEE10Policy1000EPfSC_iS9_ffNS7_10__identityEEEvT0_T1_T2_T3_T4_T6_
.visible .entry _ZN3cub18CUB_300001_SM_10006detail6reduce28DeviceReduceSingleTileKernelINS2_10policy_hubIfjN4cuda3std3__44plusIfEEE10Policy1000EPfSC_iS9_ffNS7_10__identityEEEvT0_T1_T2_T3_T4_T6_(
	.param .u64 .ptr .align 1 _ZN3cub18CUB_300001_SM_10006detail6reduce28DeviceReduceSingleTileKernelINS2_10policy_hubIfjN4cuda3std3__44plusIfEEE10Policy1000EPfSC_iS9_ffNS7_10__identityEEEvT0_T1_T2_T3_T4_T6__param_0,
	.param .u64 .ptr .align 1 _ZN3cub18CUB_300001_SM_10006detail6reduce28DeviceReduceSingleTileKernelINS2_10policy_hubIfjN4cuda3std3__44plusIfEEE10Policy1000EPfSC_iS9_ffNS7_10__identityEEEvT0_T1_T2_T3_T4_T6__param_1,
	.param .u32 _ZN3cub18CUB_300001_SM_10006detail6reduce28DeviceReduceSingleTileKernelINS2_10policy_hubIfjN4cuda3std3__44plusIfEEE10Policy1000EPfSC_iS9_ffNS7_10__identityEEEvT0_T1_T2_T3_T4_T6__param_2,
	.param .align 1 .b8 _ZN3cub18CUB_300001_SM_10006detail6reduce28DeviceReduceSingleTileKernelINS2_10policy_hubIfjN4cuda3std3__44plusIfEEE10Policy1000EPfSC_iS9_ffNS7_10__identityEEEvT0_T1_T2_T3_T4_T6__param_3[1],
	.param .f32 _ZN3cub18CUB_300001_SM_10006detail6reduce28DeviceReduceSingleTileKernelINS2_10policy_hubIfjN4cuda3std3__44plusIfEEE10Policy1000EPfSC_iS9_ffNS7_10__identityEEEvT0_T1_T2_T3_T4_T6__param_4,
	.param .align 1 .b8 _ZN3cub18CUB_300001_SM_10006detail6reduce28DeviceReduceSingleTileKernelINS2_10policy_hubIfjN4cuda3std3__44plusIfEEE10Policy1000EPfSC_iS9_ffNS7_10__identityEEEvT0_T1_T2_T3_T4_T6__param_5[1]
)
.maxntid 512
.minnctapersm 1
{
	.reg .pred 	%p<113>;
	.reg .b32 	%r<407>;
	.reg .b32 	%f<531>;
	.reg .b64 	%rd<133>;
	// demoted variable
	.shared .align 4 .b8 _ZZN3cub18CUB_300001_SM_10006detail6reduce28DeviceReduceSingleTileKernelINS2_10policy_hubIfjN4cuda3std3__44plusIfEEE10Policy1000EPfSC_iS9_ffNS7_10__identityEEEvT0_T1_T2_T3_T4_T6_E12temp_storage[84];
	ld.param.u64 	%rd16, [_ZN3cub18CUB_300001_SM_10006detail6reduce28DeviceReduceSingleTileKernelINS2_10policy_hubIfjN4cuda3std3__44plusIfEEE10Policy1000EPfSC_iS9_ffNS7_10__identityEEEvT0_T1_T2_T3_T4_T6__param_0];
	ld.param.u64 	%rd17, [_ZN3cub18CUB_300001_SM_10006detail6reduce28DeviceReduceSingleTileKernelINS2_10policy_hubIfjN4cuda3std3__44plusIfEEE10Policy1000EPfSC_iS9_ffNS7_10__identityEEEvT0_T1_T2_T3_T4_T6__param_1];
	ld.param.u32 	%r67, [_ZN3cub18CUB_300001_SM_10006detail6reduce28DeviceReduceSingleTileKernelINS2_10policy_hubIfjN4cuda3std3__44plusIfEEE10Policy1000EPfSC_iS9_ffNS7_10__identityEEEvT0_T1_T2_T3_T4_T6__param_2];
	ld.param.f32 	%f58, [_ZN3cub18CUB_300001_SM_10006detail6reduce28DeviceReduceSingleTileKernelINS2_10policy_hubIfjN4cuda3std3__44plusIfEEE10Policy1000EPfSC_iS9_ffNS7_10__identityEEEvT0_T1_T2_T3_T4_T6__param_4];
	cvta.to.global.u64 	%rd1, %rd17;
	setp.ne.s32 	%p1, %r67, 0;
	@%p1 bra 	$L__BB6_3;
	mov.u32 	%r380, %tid.x;
	setp.ne.s32 	%p112, %r380, 0;
	@%p112 bra 	$L__BB6_74;
	st.global.f32 	[%rd1], %f58;
	bra.uni 	$L__BB6_74;
$L__BB6_3:
	and.b64  	%rd18, %rd16, 7;
	setp.ne.s64 	%p2, %rd18, 0;
	@%p2 bra 	$L__BB6_38;
	setp.gt.s32 	%p57, %r67, 8191;
	@%p57 bra 	$L__BB6_22;
	mov.u32 	%r1, %tid.x;
	setp.ge.s32 	%p74, %r1, %r67;
	mov.f32 	%f509, 0f00000000;
	mov.u32 	%r384, %r1;
	@%p74 bra 	$L__BB6_7;
	mul.wide.u32 	%rd121, %r1, 4;
	add.s64 	%rd120, %rd16, %rd121;
	// begin inline asm
	ld.global.nc.u32 %r300, [%rd120];
	// end inline asm
	mov.b32 	%f509, %r300;
	add.s32 	%r384, %r1, 512;
$L__BB6_7:
	setp.ge.s32 	%p75, %r384, %r67;
	@%p75 bra 	$L__BB6_13;
	not.b32 	%r301, %r384;
	add.s32 	%r4, %r67, %r301;
	and.b32  	%r302, %r4, 1536;
	setp.eq.s32 	%p76, %r302, 1536;
	@%p76 bra 	$L__BB6_11;
	mul.wide.u32 	%rd122, %r384, 4;
	add.s64 	%rd129, %rd16, %rd122;
	shr.u32 	%r303, %r4, 9;
	add.s32 	%r304, %r303, 1;
	and.b32  	%r305, %r304, 3;
	neg.s32 	%r382, %r305;
$L__BB6_10:
	.pragma "nounroll";
	// begin inline asm
	ld.global.nc.u32 %r306, [%rd129];
	// end inline asm
	mov.b32 	%f395, %r306;
	add.f32 	%f509, %f509, %f395;
	add.s32 	%r384, %r384, 512;
	add.s64 	%rd129, %rd129, 2048;
	add.s32 	%r382, %r382, 1;
	setp.ne.s32 	%p77, %r382, 0;
	@%p77 bra 	$L__BB6_10;
$L__BB6_11:
	setp.lt.u32 	%p78, %r4, 1536;
	@%p78 bra 	$L__BB6_13;
$L__BB6_12:
	mul.wide.s32 	%rd128, %r384, 4;
	add.s64 	%rd124, %rd16, %rd128;
	// begin inline asm
	ld.global.nc.u32 %r307, [%rd124];
	// end inline asm
	mov.b32 	%f396, %r307;
	add.f32 	%f397, %f509, %f396;
	add.s64 	%rd125, %rd124, 2048;
	// begin inline asm
	ld.global.nc.u32 %r308, [%rd125];
	// end inline asm
	mov.b32 	%f398, %r308;
	add.f32 	%f399, %f397, %f398;
	add.s64 	%rd126, %rd124, 4096;
	// begin inline asm
	ld.global.nc.u32 %r309, [%rd126];
	// end inline asm
	mov.b32 	%f400, %r309;
	add.f32 	%f401, %f399, %f400;
	add.s64 	%rd127, %rd124, 6144;
	// begin inline asm
	ld.global.nc.u32 %r310, [%rd127];
	// end inline asm
	mov.b32 	%f402, %r310;
	add.f32 	%f509, %f401, %f402;
	add.s32 	%r384, %r384, 2048;
	setp.lt.s32 	%p79, %r384, %r67;
	@%p79 bra 	$L__BB6_12;
$L__BB6_13:
	setp.lt.s32 	%p80, %r67, 512;
	@%p80 bra 	$L__BB6_18;
	// begin inline asm
	mov.u32 %r349, %laneid;
	// end inline asm
	mov.b32 	%r351, %f509;
	mov.b32 	%r352, 1;
	mov.b32 	%r373, 31;
	mov.b32 	%r374, -1;
	// begin inline asm
	shfl.sync.down.b32 %r350, %r351, %r352, %r373, %r374;
	// end inline asm
	setp.gt.s32 	%p104, %r349, 30;
	mov.b32 	%f461, %r350;
	add.f32 	%f462, %f509, %f461;
	selp.f32 	%f463, %f509, %f462, %p104;
	mov.b32 	%r356, %f463;
	mov.b32 	%r357, 2;
	// begin inline asm
	shfl.sync.down.b32 %r355, %r356, %r357, %r373, %r374;
	// end inline asm
	setp.gt.s32 	%p105, %r349, 29;
	mov.b32 	%f464, %r355;
	add.f32 	%f465, %f463, %f464;
	selp.f32 	%f466, %f463, %f465, %p105;
	mov.b32 	%r361, %f466;
	mov.b32 	%r362, 4;
	// begin inline asm
	shfl.sync.down.b32 %r360, %r361, %r362, %r373, %r374;
	// end inline asm
	setp.gt.s32 	%p106, %r349, 27;
	mov.b32 	%f467, %r360;
	add.f32 	%f468, %f466, %f467;
	selp.f32 	%f469, %f466, %f468, %p106;
	mov.b32 	%r366, %f469;
	mov.b32 	%r367, 8;
	// begin inline asm
	shfl.sync.down.b32 %r365, %r366, %r367, %r373, %r374;
	// end inline asm
	setp.gt.s32 	%p107, %r349, 23;
	mov.b32 	%f470, %r365;
	add.f32 	%f471, %f469, %f470;
	selp.f32 	%f472, %f469, %f471, %p107;
	mov.b32 	%r371, %f472;
	mov.b32 	%r372, 16;
	// begin inline asm
	shfl.sync.down.b32 %r370, %r371, %r372, %r373, %r374;
	// end inline asm
	setp.gt.s32 	%p108, %r349, 15;
	mov.b32 	%f473, %r370;
	add.f32 	%f10, %f472, %f473;
	selp.f32 	%f530, %f472, %f10, %p108;
	setp.ne.s32 	%p109, %r349, 0;
	@%p109 bra 	$L__BB6_16;
	shr.u32 	%r375, %r1, 3;
	and.b32  	%r376, %r375, 124;
	mov.u32 	%r377, _ZZN3cub18CUB_300001_SM_10006detail6reduce28DeviceReduceSingleTileKernelINS2_10policy_hubIfjN4cuda3std3__44plusIfEEE10Policy1000EPfSC_iS9_ffNS7_10__identityEEEvT0_T1_T2_T3_T4_T6_E12temp_storage;
	add.s32 	%r378, %r377, %r376;
	st.shared.f32 	[%r378+16], %f10;
$L__BB6_16:
	bar.sync 	0;
	setp.ne.s32 	%p110, %r1, 0;
	@%p110 bra 	$L__BB6_72;
	ld.shared.f32 	%f474, [_ZZN3cub18CUB_300001_SM_10006detail6reduce28DeviceReduceSingleTileKernelINS2_10policy_hubIfjN4cuda3std3__44plusIfEEE10Policy1000EPfSC_iS9_ffNS7_10__identityEEEvT0_T1_T2_T3_T4_T6_E12temp_storage+20];
	add.f32 	%f475, %f530, %f474;
	ld.shared.f32 	%f476, [_ZZN3cub18CUB_300001_SM_10006detail6reduce28DeviceReduceSingleTileKernelINS2_10policy_hubIfjN4cuda3std3__44plusIfEEE10Policy1000EPfSC_iS9_ffNS7_10__identityEEEvT0_T1_T2_T3_T4_T6_E12temp_storage+24];
	add.f32 	%f477, %f475, %f476;
	ld.shared.f32 	%f478, [_ZZN3cub18CUB_300001_SM_10006detail6reduce28DeviceReduceSingleTileKernelINS2_10policy_hubIfjN4cuda3std3__44plusIfEEE10Policy1000EPfSC_iS9_ffNS7_10__identityEEEvT0_T1_T2_T3_T4_T6_E12temp_storage+28];
	add.f32 	%f479, %f477, %f478;
	ld.shared.f32 	%f480, [_ZZN3cub18CUB_300001_SM_10006detail6reduce28DeviceReduceSingleTileKernelINS2_10policy_hubIfjN4cuda3std3__44plusIfEEE10Policy1000EPfSC_iS9_ffNS7_10__identityEEEvT0_T1_T2_T3_T4_T6_E12temp_storage+32];
	add.f32 	%f481, %f479, %f480;
	ld.shared.f32 	%f482, [_ZZN3cub18CUB_300001_SM_10006detail6reduce28DeviceReduceSingleTileKernelINS2_10policy_hubIfjN4cuda3std3__44plusIfEEE10Policy1000EPfSC_iS9_ffNS7_10__identityEEEvT0_T1_T2_T3_T4_T6_E12temp_storage+36];
	add.f32 	%f483, %f481, %f482;
	ld.shared.f32 	%f484, [_ZZN3cub18CUB_300001_SM_10006detail6reduce28DeviceReduceSingleTileKernelINS2_10policy_hubIfjN4cuda3std3__44plusIfEEE10Policy1000EPfSC_iS9_ffNS7_10__identityEEEvT0_T1_T2_T3_T4_T6_E12temp_storage+40];
	add.f32 	%f485, %f483, %f484;
	ld.shared.f32 	%f486, [_ZZN3cub18CUB_300001_SM_10006detail6reduce28DeviceReduceSingleTileKernelINS2_10policy_hubIfjN4cuda3std3__44plusIfEEE10Policy1000EPfSC_iS9_ffNS7_10__identityEEEvT0_T1_T2_T3_T4_T6_E12temp_storage+44];
	add.f32 	%f487, %f485, %f486;
	ld.shared.f32 	%f488, [_ZZN3cub18CUB_300001_SM_10006detail6reduce28DeviceReduceSingleTileKernelINS2_10policy_hubIfjN4cuda3std3__44plusIfEEE10Policy1000EPfSC_iS9_ffNS7_10__identityEEEvT0_T1_T2_T3_T4_T6_E12temp_storage+48];
	add.f32 	%f489, %f487, %f488;
	ld.shared.f32 	%f490, [_ZZN3cub18CUB_300001_SM_10006detail6reduce28DeviceReduceSingleTileKernelINS2_10policy_hubIfjN4cuda3std3__44plusIfEEE10Policy1000EPfSC_iS9_ffNS7_10__identityEEEvT0_T1_T2_T3_T4_T6_E12temp_storage+52];
	add.f32 	%f491, %f489, %f490;
	ld.shared.f32 	%f492, [_ZZN3cub18CUB_300001_SM_10006detail6reduce28DeviceReduceSingleTileKernelINS2_10policy_hubIfjN4cuda3std3__44plusIfEEE10Policy1000EPfSC_iS9_ffNS7_10__identityEEEvT0_T1_T2_T3_T4_T6_E12temp_storage+56];
	add.f32 	%f493, %f491, %f492;
	ld.shared.f32 	%f494, [_ZZN3cub18CUB_300001_SM_10006detail6reduce28DeviceReduceSingleTileKernelINS2_10policy_hubIfjN4cuda3std3__44plusIfEEE10Policy1000EPfSC_iS9_ffNS7_10__identityEEEvT0_T1_T2_T3_T4_T6_E12temp_storage+60];
	add.f32 	%f495, %f493, %f494;
	ld.shared.f32 	%f496, [_ZZN3cub18CUB_300001_SM_10006detail6reduce28DeviceReduceSingleTileKernelINS2_10policy_hubIfjN4cuda3std3__44plusIfEEE10Policy1000EPfSC_iS9_ffNS7_10__identityEEEvT0_T1_T2_T3_T4_T6_E12temp_storage+64];
	add.f32 	%f497, %f495, %f496;
	ld.shared.f32 	%f498, [_ZZN3cub18CUB_300001_SM_10006detail6reduce28DeviceReduceSingleTileKernelINS2_10policy_hubIfjN4cuda3std3__44plusIfEEE10Policy1000EPfSC_iS9_ffNS7_10__identityEEEvT0_T1_T2_T3_T4_T6_E12temp_storage+68];
	add.f32 	%f499, %f497, %f498;
	ld.shared.f32 	%f500, [_ZZN3cub18CUB_300001_SM_10006detail6reduce28DeviceReduceSingleTileKernelINS2_10policy_hubIfjN4cuda3std3__44plusIfEEE10Policy1000EPfSC_iS9_ffNS7_10__identityEEEvT0_T1_T2_T3_T4_T6_E12temp_storage+72];
	add.f32 	%f501, %f499, %f500;
	ld.shared.f32 	%f502, [_ZZN3cub18CUB_300001_SM_10006detail6reduce28DeviceReduceSingleTileKernelINS2_10policy_hubIfjN4cuda3std3__44plusIfEEE10Policy1000EPfSC_iS9_ffNS7_10__identityEEEvT0_T1_T2_T3_T4_T6_E12temp_storage+76];
	add.f32 	%f530, %f501, %f502;
	bra.uni 	$L__BB6_72;
$L__BB6_18:
	// begin inline asm
	mov.u32 %r311, %laneid;
	// end inline asm
	and.b32  	%r337, %r1, 992;
	add.s32 	%r338, %r337, 32;
	setp.gt.s32 	%p81, %r338, %r67;
	not.b32 	%r339, %r337;
	add.s32 	%r340, %r67, %r339;
	selp.b32 	%r335, %r340, 31, %p81;
	mov.b32 	%r313, %f509;
	mov.b32 	%r314, 1;
	mov.b32 	%r336, -1;
	// begin inline asm
	shfl.sync.down.b32 %r312, %r313, %r314, %r335, %r336;
	// end inline asm
	setp.lt.s32 	%p82, %r311, %r335;
	mov.b32 	%f403, %r312;
	add.f32 	%f404, %f509, %f403;
	selp.f32 	%f405, %f404, %f509, %p82;
	mov.b32 	%r318, %f405;
	mov.b32 	%r319, 2;
	// begin inline asm
	shfl.sync.down.b32 %r317, %r318, %r319, %r335, %r336;
	// end inline asm
	add.s32 	%r341, %r311, 2;
	setp.gt.s32 	%p83, %r341, %r335;
	mov.b32 	%f406, %r317;
	add.f32 	%f407, %f405, %f406;
	selp.f32 	%f408, %f405, %f407, %p83;
	mov.b32 	%r323, %f408;
	mov.b32 	%r324, 4;
	// begin inline asm
	shfl.sync.down.b32 %r322, %r323, %r324, %r335, %r336;
	// end inline asm
	add.s32 	%r342, %r311, 4;
	setp.gt.s32 	%p84, %r342, %r335;
	mov.b32 	%f409, %r322;
	add.f32 	%f410, %f408, %f409;
	selp.f32 	%f411, %f408, %f410, %p84;
	mov.b32 	%r328, %f411;
	mov.b32 	%r329, 8;
	// begin inline asm
	shfl.sync.down.b32 %r327, %r328, %r329, %r335, %r336;
	// end inline asm
	add.s32 	%r343, %r311, 8;
	setp.gt.s32 	%p85, %r343, %r335;
	mov.b32 	%f412, %r327;
	add.f32 	%f413, %f411, %f412;
	selp.f32 	%f414, %f411, %f413, %p85;
	mov.b32 	%r333, %f414;
	mov.b32 	%r334, 16;
	// begin inline asm
	shfl.sync.down.b32 %r332, %r333, %r334, %r335, %r336;
	// end inline asm
	add.s32 	%r344, %r311, 16;
	setp.gt.s32 	%p86, %r344, %r335;
	mov.b32 	%f415, %r332;
	add.f32 	%f416, %f414, %f415;
	selp.f32 	%f530, %f414, %f416, %p86;
	setp.ne.s32 	%p87, %r311, 0;
	@%p87 bra 	$L__BB6_20;
	shr.u32 	%r345, %r1, 3;
	and.b32  	%r346, %r345, 124;
	mov.u32 	%r347, _ZZN3cub18CUB_300001_SM_10006detail6reduce28DeviceReduceSingleTileKernelINS2_10policy_hubIfjN4cuda3std3__44plusIfEEE10Policy1000EPfSC_iS9_ffNS7_10__identityEEEvT0_T1_T2_T3_T4_T6_E12temp_storage;
	add.s32 	%r348, %r347, %r346;
	st.shared.f32 	[%r348+16], %f530;
$L__BB6_20:
	bar.sync 	0;
	setp.ne.s32 	%p88, %r1, 0;
	@%p88 bra 	$L__BB6_72;
	setp.gt.s32 	%p89, %r67, 32;
	ld.shared.f32 	%f417, [_ZZN3cub18CUB_300001_SM_10006detail6reduce28DeviceReduceSingleTileKernelINS2_10policy_hubIfjN4cuda3std3__44plusIfEEE10Policy1000EPfSC_iS9_ffNS7_10__identityEEEvT0_T1_T2_T3_T4_T6_E12temp_storage+20];
	add.f32 	%f418, %f530, %f417;
	selp.f32 	%f419, %f418, %f530, %p89;
	setp.gt.s32 	%p90, %r67, 64;
	ld.shared.f32 	%f420, [_ZZN3cub18CUB_300001_SM_10006detail6reduce28DeviceReduceSingleTileKernelINS2_10policy_hubIfjN4cuda3std3__44plusIfEEE10Policy1000EPfSC_iS9_ffNS7_10__identityEEEvT0_T1_T2_T3_T4_T6_E12temp_storage+24];
	add.f32 	%f421, %f420, %f419;
	selp.f32 	%f422, %f421, %f419, %p90;
	setp.gt.s32 	%p91, %r67, 96;
	ld.shared.f32 	%f423, [_ZZN3cub18CUB_300001_SM_10006detail6reduce28DeviceReduceSingleTileKernelINS2_10policy_hubIfjN4cuda3std3__44plusIfEEE10Policy1000EPfSC_iS9_ffNS7_10__identityEEEvT0_T1_T2_T3_T4_T6_E12temp_storage+28];
	add.f32 	%f424, %f423, %f422;
	selp.f32 	%f425, %f424, %f422, %p91;
	setp.gt.s32 	%p92, %r67, 128;
	ld.shared.f32 	%f426, [_ZZN3cub18CUB_300001_SM_10006detail6reduce28DeviceReduceSingleTileKernelINS2_10policy_hubIfjN4cuda3std3__44plusIfEEE10Policy1000EPfSC_iS9_ffNS7_10__identityEEEvT0_T1_T2_T3_T4_T6_E12temp_storage+32];
	add.f32 	%f427, %f426, %f425;
	selp.f32 	%f428, %f427, %f425, %p92;
	setp.gt.s32 	%p93, %r67, 160;
	ld.shared.f32 	%f429, [_ZZN3cub18CUB_300001_SM_10006detail6reduce28DeviceReduceSingleTileKernelINS2_10policy_hubIfjN4cuda3std3__44plusIfEEE10Policy1000EPfSC_iS9_ffNS7_10__identityEEEvT0_T1_T2_T3_T4_T6_E12temp_storage+36];
	add.f32 	%f430, %f429, %f428;
	selp.f32 	%f431, %f430, %f428, %p93;
	setp.gt.s32 	%p94, %r67, 192;
	ld.shared.f32 	%f432, [_ZZN3cub18CUB_300001_SM_10006detail6reduce28DeviceReduceSingleTileKernelINS2_10policy_hubIfjN4cuda3std3__44plusIfEEE10Policy1000EPfSC_iS9_ffNS7_10__identityEEEvT0_T1_T2_T3_T4_T6_E12temp_storage+40];
	add.f32 	%f433, %f432, %f431;
	selp.f32 	%f434, %f433, %f431, %p94;
	setp.gt.s32 	%p95, %r67, 224;
	ld.shared.f32 	%f435, [_ZZN3cub18CUB_300001_SM_10006detail6reduce28DeviceReduceSingleTileKernelINS2_10policy_hubIfjN4cuda3std3__44plusIfEEE10Policy1000EPfSC_iS9_ffNS7_10__identityEEEvT0_T1_T2_T3_T4_T6_E12temp_storage+44];
	add.f32 	%f436, %f435, %f434;
	selp.f32 	%f437, %f436, %f434, %p95;
	setp.gt.s32 	%p96, %r67, 256;
	ld.shared.f32 	%f438, [_ZZN3cub18CUB_300001_SM_10006detail6reduce28DeviceReduceSingleTileKernelINS2_10policy_hubIfjN4cuda3std3__44plusIfEEE10Policy1000EPfSC_iS9_ffNS7_10__identityEEEvT0_T1_T2_T3_T4_T6_E12temp_storage+48];
	add.f32 	%f439, %f438, %f437;
	selp.f32 	%f440, %f439, %f437, %p96;
	setp.gt.s32 	%p97, %r67, 288;
	ld.shared.f32 	%f441, [_ZZN3cub18CUB_300001_SM_10006detail6reduce28DeviceReduceSingleTileKernelINS2_10policy_hubIfjN4cuda3std3__44plusIfEEE10Policy1000EPfSC_iS9_ffNS7_10__identityEEEvT0_T1_T2_T3_T4_T6_E12temp_storage+52];
	add.f32 	%f442, %f441, %f440;
	selp.f32 	%f443, %f442, %f440, %p97;
	setp.gt.s32 	%p98, %r67, 320;
	ld.shared.f32 	%f444, [_ZZN3cub18CUB_300001_SM_10006detail6reduce28DeviceReduceSingleTileKernelINS2_10policy_hubIfjN4cuda3std3__44plusIfEEE10Policy1000EPfSC_iS9_ffNS7_10__identityEEEvT0_T1_T2_T3_T4_T6_E12temp_storage+56];
	add.f32 	%f445, %f444, %f443;
	selp.f32 	%f446, %f445, %f443, %p98;
	setp.gt.s32 	%p99, %r67, 352;
	ld.shared.f32 	%f447, [_ZZN3cub18CUB_300001_SM_10006detail6reduce28DeviceReduceSingleTileKernelINS2_10policy_hubIfjN4cuda3std3__44plusIfEEE10Policy1000EPfSC_iS9_ffNS7_10__identityEEEvT0_T1_T2_T3_T4_T6_E12temp_storage+60];
	add.f32 	%f448, %f447, %f446;
	selp.f32 	%f449, %f448, %f446, %p99;
	setp.gt.s32 	%p100, %r67, 384;
	ld.shared.f32 	%f450, [_ZZN3cub18CUB_300001_SM_10006detail6reduce28DeviceReduceSingleTileKernelINS2_10policy_hubIfjN4cuda3std3__44plusIfEEE10Policy1000EPfSC_iS9_ffNS7_10__identityEEEvT0_T1_T2_T3_T4_T6_E12temp_storage+64];
	add.f32 	%f451, %f450, %f449;
	selp.f32 	%f452, %f451, %f449, %p100;
	setp.gt.s32 	%p101, %r67, 416;
	ld.shared.f32 	%f453, [_ZZN3cub18CUB_300001_SM_10006detail6reduce28DeviceReduceSingleTileKernelINS2_10policy_hubIfjN4cuda3std3__44plusIfEEE10Policy1000EPfSC_iS9_ffNS7_10__identityEEEvT0_T1_T2_T3_T4_T6_E12temp_storage+68];
	add.f32 	%f454, %f453, %f452;
	selp.f32 	%f455, %f454, %f452, %p101;
	setp.gt.s32 	%p102, %r67, 448;
	ld.shared.f32 	%f456, [_ZZN3cub18CUB_300001_SM_10006detail6reduce28DeviceReduceSingleTileKernelINS2_10policy_hubIfjN4cuda3std3__44plusIfEEE10Policy1000EPfSC_iS9_ffNS7_10__identityEEEvT0_T1_T2_T3_T4_T6_E12temp_storage+72];
	add.f32 	%f457, %f456, %f455;
	selp.f32 	%f458, %f457, %f455, %p102;
	setp.gt.s32 	%p103, %r67, 480;
	ld.shared.f32 	%f459, [_ZZN3cub18CUB_300001_SM_10006detail6reduce28DeviceReduceSingleTileKernelINS2_10policy_hubIfjN4cuda3std3__44plusIfEEE10Policy1000EPfSC_iS9_ffNS7_10__identityEEEvT0_T1_T2_T3_T4_T6_E12temp_storage+76];
	add.f32 	%f460, %f459, %f458;
	selp.f32 	%f530, %f460, %f458, %p103;
	bra.uni 	$L__BB6_72;
$L__BB6_22:
	mov.u32 	%r13, %tid.x;
	shl.b32 	%r224, %r13, 1;
	mul.wide.u32 	%rd90, %r224, 4;
	add.s64 	%rd75, %rd16, %rd90;
	// begin inline asm
	ld.global.nc.u64 %rd74, [%rd75];
	// end inline asm
	mov.b64 	{%r225, %r226}, %rd74;
	mov.b32 	%f281, %r226;
	mov.b32 	%f282, %r225;
	add.s64 	%rd77, %rd75, 4096;
	// begin inline asm
	ld.global.nc.u64 %rd76, [%rd77];
	// end inline asm
	mov.b64 	{%r227, %r228}, %rd76;
	mov.b32 	%f283, %r228;
	mov.b32 	%f284, %r227;
	add.s64 	%rd79, %rd75, 8192;
	// begin inline asm
	ld.global.nc.u64 %rd78, [%rd79];
	// end inline asm
	mov.b64 	{%r229, %r230}, %rd78;
	mov.b32 	%f285, %r230;
	mov.b32 	%f286, %r229;
	add.s64 	%rd81, %rd75, 12288;
	// begin inline asm
	ld.global.nc.u64 %rd80, [%rd81];
	// end inline asm
	mov.b64 	{%r231, %r232}, %rd80;
	mov.b32 	%f287, %r232;
	mov.b32 	%f288, %r231;
	add.s64 	%rd83, %rd75, 16384;
	// begin inline asm
	ld.global.nc.u64 %rd82, [%rd83];
	// end inline asm
	mov.b64 	{%r233, %r234}, %rd82;
	mov.b32 	%f289, %r234;
	mov.b32 	%f290, %r233;
	add.s64 	%rd85, %rd75, 20480;
	// begin inline asm
	ld.global.nc.u64 %rd84, [%rd85];
	// end inline asm
	mov.b64 	{%r235, %r236}, %rd84;
	mov.b32 	%f291, %r236;
	mov.b32 	%f292, %r235;
	add.s64 	%rd87, %rd75, 24576;
	// begin inline asm
	ld.global.nc.u64 %rd86, [%rd87];
	// end inline asm
	mov.b64 	{%r237, %r238}, %rd86;
	mov.b32 	%f293, %r238;
	mov.b32 	%f294, %r237;
	add.s64 	%rd89, %rd75, 28672;
	// begin inline asm
	ld.global.nc.u64 %rd88, [%rd89];
	// end inline asm
	mov.b64 	{%r239, %r240}, %rd88;
	mov.b32 	%f295, %r240;
	mov.b32 	%f296, %r239;
	add.f32 	%f297, %f282, %f281;
	add.f32 	%f298, %f284, %f283;
	add.f32 	%f299, %f286, %f285;
	add.f32 	%f300, %f288, %f287;
	add.f32 	%f301, %f290, %f289;
	add.f32 	%f302, %f292, %f291;
	add.f32 	%f303, %f294, %f293;
	add.f32 	%f304, %f296, %f295;
	add.f32 	%f305, %f297, %f298;
	add.f32 	%f306, %f299, %f300;
	add.f32 	%f307, %f301, %f302;
	add.f32 	%f308, %f303, %f304;
	add.f32 	%f309, %f305, %f306;
	add.f32 	%f310, %f307, %f308;
	add.f32 	%f516, %f309, %f310;
	setp.lt.u32 	%p58, %r67, 16384;
	mov.b32 	%r387, 8192;
	@%p58 bra 	$L__BB6_26;
	add.s32 	%r14, %r67, -8192;
	mov.b32 	%r387, 8192;
$L__BB6_24:
	mul.wide.s32 	%rd107, %r387, 4;
	add.s64 	%rd92, %rd75, %rd107;
	// begin inline asm
	ld.global.nc.u64 %rd91, [%rd92];
	// end inline asm
	mov.b64 	{%r242, %r243}, %rd91;
	mov.b32 	%f311, %r243;
	mov.b32 	%f312, %r242;
	add.s64 	%rd94, %rd92, 4096;
	// begin inline asm
	ld.global.nc.u64 %rd93, [%rd94];
	// end inline asm
	mov.b64 	{%r244, %r245}, %rd93;
	mov.b32 	%f313, %r245;
	mov.b32 	%f314, %r244;
	add.s64 	%rd96, %rd92, 8192;
	// begin inline asm
	ld.global.nc.u64 %rd95, [%rd96];
	// end inline asm
	mov.b64 	{%r246, %r247}, %rd95;
	mov.b32 	%f315, %r247;
	mov.b32 	%f316, %r246;
	add.s64 	%rd98, %rd92, 12288;
	// begin inline asm
	ld.global.nc.u64 %rd97, [%rd98];
	// end inline asm
	mov.b64 	{%r248, %r249}, %rd97;
	mov.b32 	%f317, %r249;
	mov.b32 	%f318, %r248;
	add.s64 	%rd100, %rd92, 16384;
	// begin inline asm
	ld.global.nc.u64 %rd99, [%rd100];
	// end inline asm
	mov.b64 	{%r250, %r251}, %rd99;
	mov.b32 	%f319, %r251;
	mov.b32 	%f320, %r250;
	add.s64 	%rd102, %rd92, 20480;
	// begin inline asm
	ld.global.nc.u64 %rd101, [%rd102];
	// end inline asm
	mov.b64 	{%r252, %r253}, %rd101;
	mov.b32 	%f321, %r253;
	mov.b32 	%f322, %r252;
	add.s64 	%rd104, %rd92, 24576;
	// begin inline asm
	ld.global.nc.u64 %rd103, [%rd104];
	// end inline asm
	mov.b64 	{%r254, %r255}, %rd103;
	mov.b32 	%f323, %r255;
	mov.b32 	%f324, %r254;
	add.s64 	%rd106, %rd92, 28672;
	// begin inline asm
	ld.global.nc.u64 %rd105, [%rd106];
	// end inline asm
	mov.b64 	{%r256, %r257}, %rd105;
	mov.b32 	%f325, %r257;
	mov.b32 	%f326, %r256;
	add.f32 	%f327, %f516, %f312;
	add.f32 	%f328, %f311, %f314;
	add.f32 	%f329, %f313, %f316;
	add.f32 	%f330, %f315, %f318;
	add.f32 	%f331, %f317, %f320;
	add.f32 	%f332, %f319, %f322;
	add.f32 	%f333, %f321, %f324;
	add.f32 	%f334, %f323, %f326;
	add.f32 	%f335, %f327, %f328;
	add.f32 	%f336, %f329, %f330;
	add.f32 	%f337, %f331, %f332;
	add.f32 	%f338, %f333, %f334;
	add.f32 	%f339, %f335, %f336;
	add.f32 	%f340, %f337, %f338;
	add.f32 	%f341, %f339, %f340;
	add.f32 	%f516, %f341, %f325;
	sub.s32 	%r258, %r67, %r387;
	setp.lt.s32 	%p59, %r258, 8192;
	@%p59 bra 	$L__BB6_34;
	add.s32 	%r387, %r387, 8192;
	setp.le.s32 	%p60, %r387, %r14;
	@%p60 bra 	$L__BB6_24;
$L__BB6_26:
	setp.le.s32 	%p61, %r67, %r387;
	@%p61 bra 	$L__BB6_34;
	sub.s32 	%r18, %r67, %r387;
	setp.ge.s32 	%p62, %r13, %r18;
	@%p62 bra 	$L__BB6_34;
	not.b32 	%r259, %r13;
	add.s32 	%r260, %r67, %r259;
	sub.s32 	%r19, %r260, %r387;
	and.b32  	%r261, %r19, 1536;
	setp.eq.s32 	%p63, %r261, 1536;
	mov.u32 	%r391, %r13;
	@%p63 bra 	$L__BB6_31;
	add.s32 	%r389, %r13, %r387;
	shr.u32 	%r262, %r19, 9;
	add.s32 	%r263, %r262, 1;
	and.b32  	%r264, %r263, 3;
	neg.s32 	%r388, %r264;
	mov.u32 	%r391, %r13;
$L__BB6_30:
	.pragma "nounroll";
	mul.wide.u32 	%rd109, %r389, 4;
	add.s64 	%rd108, %rd16, %rd109;
	// begin inline asm
	ld.global.nc.u32 %r265, [%rd108];
	// end inline asm
	mov.b32 	%f343, %r265;
	add.f32 	%f516, %f516, %f343;
	add.s32 	%r391, %r391, 512;
	add.s32 	%r389, %r389, 512;
	add.s32 	%r388, %r388, 1;
	setp.ne.s32 	%p64, %r388, 0;
	@%p64 bra 	$L__BB6_30;
$L__BB6_31:
	setp.lt.u32 	%p65, %r19, 1536;
	@%p65 bra 	$L__BB6_34;
	cvt.u64.u32 	%rd110, %r391;
	cvt.u64.u32 	%rd111, %r387;
	add.s64 	%rd112, %rd110, %rd111;
	shl.b64 	%rd113, %rd112, 2;
	add.s64 	%rd114, %rd113, %rd16;
	add.s64 	%rd130, %rd114, 4096;
	add.s32 	%r392, %r391, %r387;
$L__BB6_33:
	mul.wide.u32 	%rd119, %r392, 4;
	add.s64 	%rd115, %rd16, %rd119;
	// begin inline asm
	ld.global.nc.u32 %r266, [%rd115];
	// end inline asm
	mov.b32 	%f344, %r266;
	add.f32 	%f345, %f516, %f344;
	add.s64 	%rd116, %rd130, -2048;
	// begin inline asm
	ld.global.nc.u32 %r267, [%rd116];
	// end inline asm
	mov.b32 	%f346, %r267;
	add.f32 	%f347, %f345, %f346;
	// begin inline asm
	ld.global.nc.u32 %r268, [%rd130];
	// end inline asm
	mov.b32 	%f348, %r268;
	add.f32 	%f349, %f347, %f348;
	add.s64 	%rd118, %rd130, 2048;
	// begin inline asm
	ld.global.nc.u32 %r269, [%rd118];
	// end inline asm
	mov.b32 	%f350, %r269;
	add.f32 	%f516, %f349, %f350;
	add.s32 	%r391, %r391, 2048;
	add.s64 	%rd130, %rd130, 8192;
	add.s32 	%r392, %r392, 2048;
	setp.lt.s32 	%p66, %r391, %r18;
	@%p66 bra 	$L__BB6_33;
$L__BB6_34:
	// begin inline asm
	mov.u32 %r270, %laneid;
	// end inline asm
	mov.b32 	%r272, %f516;
	mov.b32 	%r273, 1;
	mov.b32 	%r294, 31;
	mov.b32 	%r295, -1;
	// begin inline asm
	shfl.sync.down.b32 %r271, %r272, %r273, %r294, %r295;
	// end inline asm
	setp.gt.s32 	%p67, %r270, 30;
	mov.b32 	%f351, %r271;
	add.f32 	%f352, %f516, %f351;
	selp.f32 	%f353, %f516, %f352, %p67;
	mov.b32 	%r277, %f353;
	mov.b32 	%r278, 2;
	// begin inline asm
	shfl.sync.down.b32 %r276, %r277, %r278, %r294, %r295;
	// end inline asm
	setp.gt.s32 	%p68, %r270, 29;
	mov.b32 	%f354, %r276;
	add.f32 	%f355, %f353, %f354;
	selp.f32 	%f356, %f353, %f355, %p68;
	mov.b32 	%r282, %f356;
	mov.b32 	%r283, 4;
	// begin inline asm
	shfl.sync.down.b32 %r281, %r282, %r283, %r294, %r295;
	// end inline asm
	setp.gt.s32 	%p69, %r270, 27;
	mov.b32 	%f357, %r281;
	add.f32 	%f358, %f356, %f357;
	selp.f32 	%f359, %f356, %f358, %p69;
	mov.b32 	%r287, %f359;
	mov.b32 	%r288, 8;
	// begin inline asm
	shfl.sync.down.b32 %r286, %r287, %r288, %r294, %r295;
	// end inline asm
	setp.gt.s32 	%p70, %r270, 23;
	mov.b32 	%f360, %r286;
	add.f32 	%f361, %f359, %f360;
	selp.f32 	%f362, %f359, %f361, %p70;
	mov.b32 	%r292, %f362;
	mov.b32 	%r293, 16;
	// begin inline asm
	shfl.sync.down.b32 %r291, %r292, %r293, %r294, %r295;
	// end inline asm
	setp.gt.s32 	%p71, %r270, 15;
	mov.b32 	%f363, %r291;
	add.f32 	%f26, %f362, %f363;
	selp.f32 	%f530, %f362, %f26, %p71;
	setp.ne.s32 	%p72, %r270, 0;
	@%p72 bra 	$L__BB6_36;
	shr.u32 	%r296, %r13, 3;
	and.b32  	%r297, %r296, 124;
	mov.u32 	%r298, _ZZN3cub18CUB_300001_SM_10006detail6reduce28DeviceReduceSingleTileKernelINS2_10policy_hubIfjN4cuda3std3__44plusIfEEE10Policy1000EPfSC_iS9_ffNS7_10__identityEEEvT0_T1_T2_T3_T4_T6_E12temp_storage;
	add.s32 	%r299, %r298, %r297;
	st.shared.f32 	[%r299+16], %f26;
$L__BB6_36:
	bar.sync 	0;
	setp.ne.s32 	%p73, %r13, 0;
	@%p73 bra 	$L__BB6_72;
	ld.shared.f32 	%f364, [_ZZN3cub18CUB_300001_SM_10006detail6reduce28DeviceReduceSingleTileKernelINS2_10policy_hubIfjN4cuda3std3__44plusIfEEE10Policy1000EPfSC_iS9_ffNS7_10__identityEEEvT0_T1_T2_T3_T4_T6_E12temp_storage+20];
	add.f32 	%f365, %f530, %f364;
	ld.shared.f32 	%f366, [_ZZN3cub18CUB_300001_SM_10006detail6reduce28DeviceReduceSingleTileKernelINS2_10policy_hubIfjN4cuda3std3__44plusIfEEE10Policy1000EPfSC_iS9_ffNS7_10__identityEEEvT0_T1_T2_T3_T4_T6_E12temp_storage+24];
	add.f32 	%f367, %f365, %f366;
	ld.shared.f32 	%f368, [_ZZN3cub18CUB_300001_SM_10006detail6reduce28DeviceReduceSingleTileKernelINS2_10policy_hubIfjN4cuda3std3__44plusIfEEE10Policy1000EPfSC_iS9_ffNS7_10__identityEEEvT0_T1_T2_T3_T4_T6_E12temp_storage+28];
	add.f32 	%f369, %f367, %f368;
	ld.shared.f32 	%f370, [_ZZN3cub18CUB_300001_SM_10006detail6reduce28DeviceReduceSingleTileKernelINS2_10policy_hubIfjN4cuda3std3__44plusIfEEE10Policy1000EPfSC_iS9_ffNS7_10__identityEEEvT0_T1_T2_T3_T4_T6_E12temp_storage+32];
	add.f32 	%f371, %f369, %f370;
	ld.shared.f32 	%f372, [_ZZN3cub18CUB_300001_SM_10006detail6reduce28DeviceReduceSingleTileKernelINS2_10policy_hubIfjN4cuda3std3__44plusIfEEE10Policy1000EPfSC_iS9_ffNS7_10__identityEEEvT0_T1_T2_T3_T4_T6_E12temp_storage+36];
	add.f32 	%f373, %f371, %f372;
	ld.shared.f32 	%f374, [_ZZN3cub18CUB_300001_SM_10006detail6reduce28DeviceReduceSingleTileKernelINS2_10policy_hubIfjN4cuda3std3__44plusIfEEE10Policy1000EPfSC_iS9_ffNS7_10__identityEEEvT0_T1_T2_T3_T4_T6_E12temp_storage+40];
	add.f32 	%f375, %f373, %f374;
	ld.shared.f32 	%f376, [_ZZN3cub18CUB_300001_SM_10006detail6reduce28DeviceReduceSingleTileKernelINS2_10policy_hubIfjN4cuda3std3__44plusIfEEE10Policy1000EPfSC_iS9_ffNS7_10__identityEEEvT0_T1_T2_T3_T4_T6_E12temp_storage+44];
	add.f32 	%f377, %f375, %f376;
	ld.shared.f32 	%f378, [_ZZN3cub18CUB_300001_SM_10006detail6reduce28DeviceReduceSingleTileKernelINS2_10policy_hubIfjN4cuda3std3__44plusIfEEE10Policy1000EPfSC_iS9_ffNS7_10__identityEEEvT0_T1_T2_T3_T4_T6_E12temp_storage+48];
	add.f32 	%f379, %f377, %f378;
	ld.shared.f32 	%f380, [_ZZN3cub18CUB_300001_SM_10006detail6reduce28DeviceReduceSingleTileKernelINS2_10policy_hubIfjN4cuda3std3__44plusIfEEE10Policy1000EPfSC_iS9_ffNS7_10__identityEEEvT0_T1_T2_T3_T4_T6_E12temp_storage+52];
	add.f32 	%f381, %f379, %f380;
	ld.shared.f32 	%f382, [_ZZN3cub18CUB_300001_SM_10006detail6reduce28DeviceReduceSingleTileKernelINS2_10policy_hubIfjN4cuda3std3__44plusIfEEE10Policy1000EPfSC_iS9_ffNS7_10__identityEEEvT0_T1_T2_T3_T4_T6_E12temp_storage+56];
	add.f32 	%f383, %f381, %f382;
	ld.shared.f32 	%f384, [_ZZN3cub18CUB_300001_SM_10006detail6reduce28DeviceReduceSingleTileKernelINS2_10policy_hubIfjN4cuda3std3__44plusIfEEE10Policy1000EPfSC_iS9_ffNS7_10__identityEEEvT0_T1_T2_T3_T4_T6_E12temp_storage+60];
	add.f32 	%f385, %f383, %f384;
	ld.shared.f32 	%f386, [_ZZN3cub18CUB_300001_SM_10006detail6reduce28DeviceReduceSingleTileKernelINS2_10policy_hubIfjN4cuda3std3__44plusIfEEE10Policy1000EPfSC_iS9_ffNS7_10__identityEEEvT0_T1_T2_T3_T4_T6_E12temp_storage+64];
	add.f32 	%f387, %f385, %f386;
	ld.shared.f32 	%f388, [_ZZN3cub18CUB_300001_SM_10006detail6reduce28DeviceReduceSingleTileKernelINS2_10policy_hubIfjN4cuda3std3__44plusIfEEE10Policy1000EPfSC_iS9_ffNS7_10__identityEEEvT0_T1_T2_T3_T4_T6_E12temp_storage+68];
	add.f32 	%f389, %f387, %f388;
	ld.shared.f32 	%f390, [_ZZN3cub18CUB_300001_SM_10006detail6reduce28DeviceReduceSingleTileKernelINS2_10policy_hubIfjN4cuda3std3__44plusIfEEE10Policy1000EPfSC_iS9_ffNS7_10__identityEEEvT0_T1_T2_T3_T4_T6_E12temp_storage+72];
	add.f32 	%f391, %f389, %f390;
	ld.shared.f32 	%f392, [_ZZN3cub18CUB_300001_SM_10006detail6reduce28DeviceReduceSingleTileKernelINS2_10policy_hubIfjN4cuda3std3__44plusIfEEE10Policy1000EPfSC_iS9_ffNS7_10__identityEEEvT0_T1_T2_T3_T4_T6_E12temp_storage+76];
	add.f32 	%f530, %f391, %f392;
	bra.uni 	$L__BB6_72;
$L__BB6_38:
	setp.gt.s32 	%p3, %r67, 8191;
	@%p3 bra 	$L__BB6_56;
	mov.u32 	%r34, %tid.x;
	setp.ge.s32 	%p20, %r34, %r67;
	mov.f32 	%f522, 0f00000000;
	mov.u32 	%r397, %r34;
	@%p20 bra 	$L__BB6_41;
	mul.wide.u32 	%rd66, %r34, 4;
	add.s64 	%rd65, %rd16, %rd66;
	// begin inline asm
	ld.global.nc.u32 %r144, [%rd65];
	// end inline asm
	mov.b32 	%f522, %r144;
	add.s32 	%r397, %r34, 512;
$L__BB6_41:
	setp.ge.s32 	%p21, %r397, %r67;
	@%p21 bra 	$L__BB6_47;
	not.b32 	%r145, %r397;
	add.s32 	%r37, %r67, %r145;
	and.b32  	%r146, %r37, 1536;
	setp.eq.s32 	%p22, %r146, 1536;
	@%p22 bra 	$L__BB6_45;
	mul.wide.u32 	%rd67, %r397, 4;
	add.s64 	%rd131, %rd16, %rd67;
	shr.u32 	%r147, %r37, 9;
	add.s32 	%r148, %r147, 1;
	and.b32  	%r149, %r148, 3;
	neg.s32 	%r395, %r149;
$L__BB6_44:
	.pragma "nounroll";
	// begin inline asm
	ld.global.nc.u32 %r150, [%rd131];
	// end inline asm
	mov.b32 	%f173, %r150;
	add.f32 	%f522, %f522, %f173;
	add.s32 	%r397, %r397, 512;
	add.s64 	%rd131, %rd131, 2048;
	add.s32 	%r395, %r395, 1;
	setp.ne.s32 	%p23, %r395, 0;
	@%p23 bra 	$L__BB6_44;
$L__BB6_45:
	setp.lt.u32 	%p24, %r37, 1536;
	@%p24 bra 	$L__BB6_47;
$L__BB6_46:
	mul.wide.s32 	%rd73, %r397, 4;
	add.s64 	%rd69, %rd16, %rd73;
	// begin inline asm
	ld.global.nc.u32 %r151, [%rd69];
	// end inline asm
	mov.b32 	%f174, %r151;
	add.f32 	%f175, %f522, %f174;
	add.s64 	%rd70, %rd69, 2048;
	// begin inline asm
	ld.global.nc.u32 %r152, [%rd70];
	// end inline asm
	mov.b32 	%f176, %r152;
	add.f32 	%f177, %f175, %f176;
	add.s64 	%rd71, %rd69, 4096;
	// begin inline asm
	ld.global.nc.u32 %r153, [%rd71];
	// end inline asm
	mov.b32 	%f178, %r153;
	add.f32 	%f179, %f177, %f178;
	add.s64 	%rd72, %rd69, 6144;
	// begin inline asm
	ld.global.nc.u32 %r154, [%rd72];
	// end inline asm
	mov.b32 	%f180, %r154;
	add.f32 	%f522, %f179, %f180;
	add.s32 	%r397, %r397, 2048;
	setp.lt.s32 	%p25, %r397, %r67;
	@%p25 bra 	$L__BB6_46;
$L__BB6_47:
	setp.lt.s32 	%p26, %r67, 512;
	@%p26 bra 	$L__BB6_52;
	// begin inline asm
	mov.u32 %r193, %laneid;
	// end inline asm
	mov.b32 	%r195, %f522;
	mov.b32 	%r196, 1;
	mov.b32 	%r217, 31;
	mov.b32 	%r218, -1;
	// begin inline asm
	shfl.sync.down.b32 %r194, %r195, %r196, %r217, %r218;
	// end inline asm
	setp.gt.s32 	%p50, %r193, 30;
	mov.b32 	%f239, %r194;
	add.f32 	%f240, %f522, %f239;
	selp.f32 	%f241, %f522, %f240, %p50;
	mov.b32 	%r200, %f241;
	mov.b32 	%r201, 2;
	// begin inline asm
	shfl.sync.down.b32 %r199, %r200, %r201, %r217, %r218;
	// end inline asm
	setp.gt.s32 	%p51, %r193, 29;
	mov.b32 	%f242, %r199;
	add.f32 	%f243, %f241, %f242;
	selp.f32 	%f244, %f241, %f243, %p51;
	mov.b32 	%r205, %f244;
	mov.b32 	%r206, 4;
	// begin inline asm
	shfl.sync.down.b32 %r204, %r205, %r206, %r217, %r218;
	// end inline asm
	setp.gt.s32 	%p52, %r193, 27;
	mov.b32 	%f245, %r204;
	add.f32 	%f246, %f244, %f245;
	selp.f32 	%f247, %f244, %f246, %p52;
	mov.b32 	%r210, %f247;
	mov.b32 	%r211, 8;
	// begin inline asm
	shfl.sync.down.b32 %r209, %r210, %r211, %r217, %r218;
	// end inline asm
	setp.gt.s32 	%p53, %r193, 23;
	mov.b32 	%f248, %r209;
	add.f32 	%f249, %f247, %f248;
	selp.f32 	%f250, %f247, %f249, %p53;
	mov.b32 	%r215, %f250;
	mov.b32 	%r216, 16;
	// begin inline asm
	shfl.sync.down.b32 %r214, %r215, %r216, %r217, %r218;
	// end inline asm
	setp.gt.s32 	%p54, %r193, 15;
	mov.b32 	%f251, %r214;
	add.f32 	%f38, %f250, %f251;
	selp.f32 	%f530, %f250, %f38, %p54;
	setp.ne.s32 	%p55, %r193, 0;
	@%p55 bra 	$L__BB6_50;
	shr.u32 	%r219, %r34, 3;
	and.b32  	%r220, %r219, 124;
	mov.u32 	%r221, _ZZN3cub18CUB_300001_SM_10006detail6reduce28DeviceReduceSingleTileKernelINS2_10policy_hubIfjN4cuda3std3__44plusIfEEE10Policy1000EPfSC_iS9_ffNS7_10__identityEEEvT0_T1_T2_T3_T4_T6_E12temp_storage;
	add.s32 	%r222, %r221, %r220;
	st.shared.f32 	[%r222+16], %f38;
$L__BB6_50:
	bar.sync 	0;
	setp.ne.s32 	%p56, %r34, 0;
	@%p56 bra 	$L__BB6_72;
	ld.shared.f32 	%f252, [_ZZN3cub18CUB_300001_SM_10006detail6reduce28DeviceReduceSingleTileKernelINS2_10policy_hubIfjN4cuda3std3__44plusIfEEE10Policy1000EPfSC_iS9_ffNS7_10__identityEEEvT0_T1_T2_T3_T4_T6_E12temp_storage+20];
	add.f32 	%f253, %f530, %f252;
	ld.shared.f32 	%f254, [_ZZN3cub18CUB_300001_SM_10006detail6reduce28DeviceReduceSingleTileKernelINS2_10policy_hubIfjN4cuda3std3__44plusIfEEE10Policy1000EPfSC_iS9_ffNS7_10__identityEEEvT0_T1_T2_T3_T4_T6_E12temp_storage+24];
	add.f32 	%f255, %f253, %f254;
	ld.shared.f32 	%f256, [_ZZN3cub18CUB_300001_SM_10006detail6reduce28DeviceReduceSingleTileKernelINS2_10policy_hubIfjN4cuda3std3__44plusIfEEE10Policy1000EPfSC_iS9_ffNS7_10__identityEEEvT0_T1_T2_T3_T4_T6_E12temp_storage+28];
	add.f32 	%f257, %f255, %f256;
	ld.shared.f32 	%f258, [_ZZN3cub18CUB_300001_SM_10006detail6reduce28DeviceReduceSingleTileKernelINS2_10policy_hubIfjN4cuda3std3__44plusIfEEE10Policy1000EPfSC_iS9_ffNS7_10__identityEEEvT0_T1_T2_T3_T4_T6_E12temp_storage+32];
	add.f32 	%f259, %f257, %f258;
	ld.shared.f32 	%f260, [_ZZN3cub18CUB_300001_SM_10006detail6reduce28DeviceReduceSingleTileKernelINS2_10policy_hubIfjN4cuda3std3__44plusIfEEE10Policy1000EPfSC_iS9_ffNS7_10__identityEEEvT0_T1_T2_T3_T4_T6_E12temp_storage+36];
	add.f32 	%f261, %f259, %f260;
	ld.shared.f32 	%f262, [_ZZN3cub18CUB_300001_SM_10006detail6reduce28DeviceReduceSingleTileKernelINS2_10policy_hubIfjN4cuda3std3__44plusIfEEE10Policy1000EPfSC_iS9_ffNS7_10__identityEEEvT0_T1_T2_T3_T4_T6_E12temp_storage+40];
	add.f32 	%f263, %f261, %f262;
	ld.shared.f32 	%f264, [_ZZN3cub18CUB_300001_SM_10006detail6reduce28DeviceReduceSingleTileKernelINS2_10policy_hubIfjN4cuda3std3__44plusIfEEE10Policy1000EPfSC_iS9_ffNS7_10__identityEEEvT0_T1_T2_T3_T4_T6_E12temp_storage+44];
	add.f32 	%f265, %f263, %f264;
	ld.shared.f32 	%f266, [_ZZN3cub18CUB_300001_SM_10006detail6reduce28DeviceReduceSingleTileKernelINS2_10policy_hubIfjN4cuda3std3__44plusIfEEE10Policy1000EPfSC_iS9_ffNS7_10__identityEEEvT0_T1_T2_T3_T4_T6_E12temp_storage+48];
	add.f32 	%f267, %f265, %f266;
	ld.shared.f32 	%f268, [_ZZN3cub18CUB_300001_SM_10006detail6reduce28DeviceReduceSingleTileKernelINS2_10policy_hubIfjN4cuda3std3__44plusIfEEE10Policy1000EPfSC_iS9_ffNS7_10__identityEEEvT0_T1_T2_T3_T4_T6_E12temp_storage+52];
	add.f32 	%f269, %f267, %f268;
	ld.shared.f32 	%f270, [_ZZN3cub18CUB_300001_SM_10006detail6reduce28DeviceReduceSingleTileKernelINS2_10policy_hubIfjN4cuda3std3__44plusIfEEE10Policy1000EPfSC_iS9_ffNS7_10__identityEEEvT0_T1_T2_T3_T4_T6_E12temp_storage+56];
	add.f32 	%f271, %f269, %f270;
	ld.shared.f32 	%f272, [_ZZN3cub18CUB_300001_SM_10006detail6reduce28DeviceReduceSingleTileKernelINS2_10policy_hubIfjN4cuda3std3__44plusIfEEE10Policy1000EPfSC_iS9_ffNS7_10__identityEEEvT0_T1_T2_T3_T4_T6_E12temp_storage+60];
	add.f32 	%f273, %f271, %f272;
	ld.shared.f32 	%f274, [_ZZN3cub18CUB_300001_SM_10006detail6reduce28DeviceReduceSingleTileKernelINS2_10policy_hubIfjN4cuda3std3__44plusIfEEE10Policy1000EPfSC_iS9_ffNS7_10__identityEEEvT0_T1_T2_T3_T4_T6_E12temp_storage+64];
	add.f32 	%f275, %f273, %f274;
	ld.shared.f32 	%f276, [_ZZN3cub18CUB_300001_SM_10006detail6reduce28DeviceReduceSingleTileKernelINS2_10policy_hubIfjN4cuda3std3__44plusIfEEE10Policy1000EPfSC_iS9_ffNS7_10__identityEEEvT0_T1_T2_T3_T4_T6_E12temp_storage+68];
	add.f32 	%f277, %f275, %f276;
	ld.shared.f32 	%f278, [_ZZN3cub18CUB_300001_SM_10006detail6reduce28DeviceReduceSingleTileKernelINS2_10policy_hubIfjN4cuda3std3__44plusIfEEE10Policy1000EPfSC_iS9_ffNS7_10__identityEEEvT0_T1_T2_T3_T4_T6_E12temp_storage+72];
	add.f32 	%f279, %f277, %f278;
	ld.shared.f32 	%f280, [_ZZN3cub18CUB_300001_SM_10006detail6reduce28DeviceReduceSingleTileKernelINS2_10policy_hubIfjN4cuda3std3__44plusIfEEE10Policy1000EPfSC_iS9_ffNS7_10__identityEEEvT0_T1_T2_T3_T4_T6_E12temp_storage+76];
	add.f32 	%f530, %f279, %f280;
	bra.uni 	$L__BB6_72;
$L__BB6_52:
	// begin inline asm
	mov.u32 %r155, %laneid;
	// end inline asm
	and.b32  	%r181, %r34, 992;
	add.s32 	%r182, %r181, 32;
	setp.gt.s32 	%p27, %r182, %r67;
	not.b32 	%r183, %r181;
	add.s32 	%r184, %r67, %r183;
	selp.b32 	%r179, %r184, 31, %p27;
	mov.b32 	%r157, %f522;
	mov.b32 	%r158, 1;
	mov.b32 	%r180, -1;
	// begin inline asm
	shfl.sync.down.b32 %r156, %r157, %r158, %r179, %r180;
	// end inline asm
	setp.lt.s32 	%p28, %r155, %r179;
	mov.b32 	%f181, %r156;
	add.f32 	%f182, %f522, %f181;
	selp.f32 	%f183, %f182, %f522, %p28;
	mov.b32 	%r162, %f183;
	mov.b32 	%r163, 2;
	// begin inline asm
	shfl.sync.down.b32 %r161, %r162, %r163, %r179, %r180;
	// end inline asm
	add.s32 	%r185, %r155, 2;
	setp.gt.s32 	%p29, %r185, %r179;
	mov.b32 	%f184, %r161;
	add.f32 	%f185, %f183, %f184;
	selp.f32 	%f186, %f183, %f185, %p29;
	mov.b32 	%r167, %f186;
	mov.b32 	%r168, 4;
	// begin inline asm
	shfl.sync.down.b32 %r166, %r167, %r168, %r179, %r180;
	// end inline asm
	add.s32 	%r186, %r155, 4;
	setp.gt.s32 	%p30, %r186, %r179;
	mov.b32 	%f187, %r166;
	add.f32 	%f188, %f186, %f187;
	selp.f32 	%f189, %f186, %f188, %p30;
	mov.b32 	%r172, %f189;
	mov.b32 	%r173, 8;
	// begin inline asm
	shfl.sync.down.b32 %r171, %r172, %r173, %r179, %r180;
	// end inline asm
	add.s32 	%r187, %r155, 8;
	setp.gt.s32 	%p31, %r187, %r179;
	mov.b32 	%f190, %r171;
	add.f32 	%f191, %f189, %f190;
	selp.f32 	%f192, %f189, %f191, %p31;
	mov.b32 	%r177, %f192;
	mov.b32 	%r178, 16;
	// begin inline asm
	shfl.sync.down.b32 %r176, %r177, %r178, %r179, %r180;
	// end inline asm
	add.s32 	%r188, %r155, 16;
	setp.gt.s32 	%p32, %r188, %r179;
	mov.b32 	%f193, %r176;
	add.f32 	%f194, %f192, %f193;
	selp.f32 	%f530, %f192, %f194, %p32;
	setp.ne.s32 	%p33, %r155, 0;
	@%p33 bra 	$L__BB6_54;
	shr.u32 	%r189, %r34, 3;
	and.b32  	%r190, %r189, 124;
	mov.u32 	%r191, _ZZN3cub18CUB_300001_SM_10006detail6reduce28DeviceReduceSingleTileKernelINS2_10policy_hubIfjN4cuda3std3__44plusIfEEE10Policy1000EPfSC_iS9_ffNS7_10__identityEEEvT0_T1_T2_T3_T4_T6_E12temp_storage;
	add.s32 	%r192, %r191, %r190;
	st.shared.f32 	[%r192+16], %f530;
$L__BB6_54:
	bar.sync 	0;
	setp.ne.s32 	%p34, %r34, 0;
	@%p34 bra 	$L__BB6_72;
	setp.gt.s32 	%p35, %r67, 32;
	ld.shared.f32 	%f195, [_ZZN3cub18CUB_300001_SM_10006detail6reduce28DeviceReduceSingleTileKernelINS2_10policy_hubIfjN4cuda3std3__44plusIfEEE10Policy1000EPfSC_iS9_ffNS7_10__identityEEEvT0_T1_T2_T3_T4_T6_E12temp_storage+20];
	add.f32 	%f196, %f530, %f195;
	selp.f32 	%f197, %f196, %f530, %p35;
	setp.gt.s32 	%p36, %r67, 64;
	ld.shared.f32 	%f198, [_ZZN3cub18CUB_300001_SM_10006detail6reduce28DeviceReduceSingleTileKernelINS2_10policy_hubIfjN4cuda3std3__44plusIfEEE10Policy1000EPfSC_iS9_ffNS7_10__identityEEEvT0_T1_T2_T3_T4_T6_E12temp_storage+24];
	add.f32 	%f199, %f198, %f197;
	selp.f32 	%f200, %f199, %f197, %p36;
	setp.gt.s32 	%p37, %r67, 96;
	ld.shared.f32 	%f201, [_ZZN3cub18CUB_300001_SM_10006detail6reduce28DeviceReduceSingleTileKernelINS2_10policy_hubIfjN4cuda3std3__44plusIfEEE10Policy1000EPfSC_iS9_ffNS7_10__identityEEEvT0_T1_T2_T3_T4_T6_E12temp_storage+28];
	add.f32 	%f202, %f201, %f200;
	selp.f32 	%f203, %f202, %f200, %p37;
	setp.gt.s32 	%p38, %r67, 128;
	ld.shared.f32 	%f204, [_ZZN3cub18CUB_300001_SM_10006detail6reduce28DeviceReduceSingleTileKernelINS2_10policy_hubIfjN4cuda3std3__44plusIfEEE10Policy1000EPfSC_iS9_ffNS7_10__identityEEEvT0_T1_T2_T3_T4_T6_E12temp_storage+32];
	add.f32 	%f205, %f204, %f203;
	selp.f32 	%f206, %f205, %f203, %p38;
	setp.gt.s32 	%p39, %r67, 160;
	ld.shared.f32 	%f207, [_ZZN3cub18CUB_300001_SM_10006detail6reduce28DeviceReduceSingleTileKernelINS2_10policy_hubIfjN4cuda3std3__44plusIfEEE10Policy1000EPfSC_iS9_ffNS7_10__identityEEEvT0_T1_T2_T3_T4_T6_E12temp_storage+36];
	add.f32 	%f208, %f207, %f206;
	selp.f32 	%f209, %f208, %f206, %p39;
	setp.gt.s32 	%p40, %r67, 192;
	ld.shared.f32 	%f210, [_ZZN3cub18CUB_300001_SM_10006detail6reduce28DeviceReduceSingleTileKernelINS2_10policy_hubIfjN4cuda3std3__44plusIfEEE10Policy1000EPfSC_iS9_ffNS7_10__identityEEEvT0_T1_T2_T3_T4_T6_E12temp_storage+40];
	add.f32 	%f211, %f210, %f209;
	selp.f32 	%f212, %f211, %f209, %p40;
	setp.gt.s32 	%p41, %r67, 224;
	ld.shared.f32 	%f213, [_ZZN3cub18CUB_300001_SM_10006detail6reduce28DeviceReduceSingleTileKernelINS2_10policy_hubIfjN4cuda3std3__44plusIfEEE10Policy1000EPfSC_iS9_ffNS7_10__identityEEEvT0_T1_T2_T3_T4_T6_E12temp_storage+44];
	add.f32 	%f214, %f213, %f212;
	selp.f32 	%f215, %f214, %f212, %p41;
	setp.gt.s32 	%p42, %r67, 256;
	ld.shared.f32 	%f216, [_ZZN3cub18CUB_300001_SM_10006detail6reduce28DeviceReduceSingleTileKernelINS2_10policy_hubIfjN4cuda3std3__44plusIfEEE10Policy1000EPfSC_iS9_ffNS7_10__identityEEEvT0_T1_T2_T3_T4_T6_E12temp_storage+48];
	add.f32 	%f217, %f216, %f215;
	selp.f32 	%f218, %f217, %f215, %p42;
	setp.gt.s32 	%p43, %r67, 288;
	ld.shared.f32 	%f219, [_ZZN3cub18CUB_300001_SM_10006detail6reduce28DeviceReduceSingleTileKernelINS2_10policy_hubIfjN4cuda3std3__44plusIfEEE10Policy1000EPfSC_iS9_ffNS7_10__identityEEEvT0_T1_T2_T3_T4_T6_E12temp_storage+52];
	add.f32 	%f220, %f219, %f218;
	selp.f32 	%f221, %f220, %f218, %p43;
	setp.gt.s32 	%p44, %r67, 320;
	ld.shared.f32 	%f222, [_ZZN3cub18CUB_300001_SM_10006detail6reduce28DeviceReduceSingleTileKernelINS2_10policy_hubIfjN4cuda3std3__44plusIfEEE10Policy1000EPfSC_iS9_ffNS7_10__identityEEEvT0_T1_T2_T3_T4_T6_E12temp_storage+56];
	add.f32 	%f223, %f222, %f221;
	selp.f32 	%f224, %f223, %f221, %p44;
	setp.gt.s32 	%p45, %r67, 352;
	ld.shared.f32 	%f225, [_ZZN3cub18CUB_300001_SM_10006detail6reduce28DeviceReduceSingleTileKernelINS2_10policy_hubIfjN4cuda3std3__44plusIfEEE10Policy1000EPfSC_iS9_ffNS7_10__identityEEEvT0_T1_T2_T3_T4_T6_E12temp_storage+60];
	add.f32 	%f226, %f225, %f224;
	selp.f32 	%f227, %f226, %f224, %p45;
	setp.gt.s32 	%p46, %r67, 384;
	ld.shared.f32 	%f228, [_ZZN3cub18CUB_300001_SM_10006detail6reduce28DeviceReduceSingleTileKernelINS2_10policy_hubIfjN4cuda3std3__44plusIfEEE10Policy1000EPfSC_iS9_ffNS7_10__identityEEEvT0_T1_T2_T3_T4_T6_E12temp_storage+64];
	add.f32 	%f229, %f228, %f227;
	selp.f32 	%f230, %f229, %f227, %p46;
	setp.gt.s32 	%p47, %r67, 416;
	ld.shared.f32 	%f231, [_ZZN3cub18CUB_300001_SM_10006detail6reduce28DeviceReduceSingleTileKernelINS2_10policy_hubIfjN4cuda3std3__44plusIfEEE10Policy1000EPfSC_iS9_ffNS7_10__identityEEEvT0_T1_T2_T3_T4_T6_E12temp_storage+68];
	add.f32 	%f232, %f231, %f230;
	selp.f32 	%f233, %f232, %f230, %p47;
	setp.gt.s32 	%p48, %r67, 448;
	ld.shared.f32 	%f234, [_ZZN3cub18CUB_300001_SM_10006detail6reduce28DeviceReduceSingleTileKernelINS2_10policy_hubIfjN4cuda3std3__44plusIfEEE10Policy1000EPfSC_iS9_ffNS7_10__identityEEEvT0_T1_T2_T3_T4_T6_E12temp_storage+72];
	add.f32 	%f235, %f234, %f233;
	selp.f32 	%f236, %f235, %f233, %p48;
	setp.gt.s32 	%p49, %r67, 480;
	ld.shared.f32 	%f237, [_ZZN3cub18CUB_300001_SM_10006detail6reduce28DeviceReduceSingleTileKernelINS2_10policy_hubIfjN4cuda3std3__44plusIfEEE10Policy1000EPfSC_iS9_ffNS7_10__identityEEEvT0_T1_T2_T3_T4_T6_E12temp_storage+76];
	add.f32 	%f238, %f237, %f236;
	selp.f32 	%f530, %f238, %f236, %p49;
	bra.uni 	$L__BB6_72;
$L__BB6_56:
	mov.u32 	%r46, %tid.x;
	mul.wide.u32 	%rd35, %r46, 4;
	add.s64 	%rd19, %rd16, %rd35;
	// begin inline asm
	ld.global.nc.u32 %r68, [%rd19];
	// end inline asm
	mov.b32 	%f59, %r68;
	add.s64 	%rd20, %rd19, 2048;
	// begin inline asm
	ld.global.nc.u32 %r69, [%rd20];
	// end inline asm
	mov.b32 	%f60, %r69;
	add.s64 	%rd21, %rd19, 4096;
	// begin inline asm
	ld.global.nc.u32 %r70, [%rd21];
	// end inline asm
	mov.b32 	%f61, %r70;
	add.s64 	%rd22, %rd19, 6144;
	// begin inline asm
	ld.global.nc.u32 %r71, [%rd22];
	// end inline asm
	mov.b32 	%f62, %r71;
	add.s64 	%rd23, %rd19, 8192;
	// begin inline asm
	ld.global.nc.u32 %r72, [%rd23];
	// end inline asm
	mov.b32 	%f63, %r72;
	add.s64 	%rd24, %rd19, 10240;
	// begin inline asm
	ld.global.nc.u32 %r73, [%rd24];
	// end inline asm
	mov.b32 	%f64, %r73;
	add.s64 	%rd25, %rd19, 12288;
	// begin inline asm
	ld.global.nc.u32 %r74, [%rd25];
	// end inline asm
	mov.b32 	%f65, %r74;
	add.s64 	%rd26, %rd19, 14336;
	// begin inline asm
	ld.global.nc.u32 %r75, [%rd26];
	// end inline asm
	mov.b32 	%f66, %r75;
	add.s64 	%rd27, %rd19, 16384;
	// begin inline asm
	ld.global.nc.u32 %r76, [%rd27];
	// end inline asm
	mov.b32 	%f67, %r76;
	add.s64 	%rd28, %rd19, 18432;
	// begin inline asm
	ld.global.nc.u32 %r77, [%rd28];
	// end inline asm
	mov.b32 	%f68, %r77;
	add.s64 	%rd29, %rd19, 20480;
	// begin inline asm
	ld.global.nc.u32 %r78, [%rd29];
	// end inline asm
	mov.b32 	%f69, %r78;
	add.s64 	%rd30, %rd19, 22528;
	// begin inline asm
	ld.global.nc.u32 %r79, [%rd30];
	// end inline asm
	mov.b32 	%f70, %r79;
	add.s64 	%rd31, %rd19, 24576;
	// begin inline asm
	ld.global.nc.u32 %r80, [%rd31];
	// end inline asm
	mov.b32 	%f71, %r80;
	add.s64 	%rd32, %rd19, 26624;
	// begin inline asm
	ld.global.nc.u32 %r81, [%rd32];
	// end inline asm
	mov.b32 	%f72, %r81;
	add.s64 	%rd33, %rd19, 28672;
	// begin inline asm
	ld.global.nc.u32 %r82, [%rd33];
	// end inline asm
	mov.b32 	%f73, %r82;
	add.s64 	%rd34, %rd19, 30720;
	// begin inline asm
	ld.global.nc.u32 %r83, [%rd34];
	// end inline asm
	mov.b32 	%f74, %r83;
	add.f32 	%f75, %f59, %f60;
	add.f32 	%f76, %f61, %f62;
	add.f32 	%f77, %f63, %f64;
	add.f32 	%f78, %f65, %f66;
	add.f32 	%f79, %f67, %f68;
	add.f32 	%f80, %f69, %f70;
	add.f32 	%f81, %f71, %f72;
	add.f32 	%f82, %f73, %f74;
	add.f32 	%f83, %f75, %f76;
	add.f32 	%f84, %f77, %f78;
	add.f32 	%f85, %f79, %f80;
	add.f32 	%f86, %f81, %f82;
	add.f32 	%f87, %f83, %f84;
	add.f32 	%f88, %f85, %f86;
	add.f32 	%f529, %f87, %f88;
	setp.lt.u32 	%p4, %r67, 16384;
	mov.b32 	%r400, 8192;
	@%p4 bra 	$L__BB6_60;
	add.s32 	%r47, %r67, -8192;
	mov.b32 	%r400, 8192;
$L__BB6_58:
	mul.wide.s32 	%rd52, %r400, 4;
	add.s64 	%rd36, %rd19, %rd52;
	// begin inline asm
	ld.global.nc.u32 %r86, [%rd36];
	// end inline asm
	mov.b32 	%f89, %r86;
	add.s64 	%rd37, %rd36, 2048;
	// begin inline asm
	ld.global.nc.u32 %r87, [%rd37];
	// end inline asm
	mov.b32 	%f90, %r87;
	add.s64 	%rd38, %rd36, 4096;
	// begin inline asm
	ld.global.nc.u32 %r88, [%rd38];
	// end inline asm
	mov.b32 	%f91, %r88;
	add.s64 	%rd39, %rd36, 6144;
	// begin inline asm
	ld.global.nc.u32 %r89, [%rd39];
	// end inline asm
	mov.b32 	%f92, %r89;
	add.s64 	%rd40, %rd36, 8192;
	// begin inline asm
	ld.global.nc.u32 %r90, [%rd40];
	// end inline asm
	mov.b32 	%f93, %r90;
	add.s64 	%rd41, %rd36, 10240;
	// begin inline asm
	ld.global.nc.u32 %r91, [%rd41];
	// end inline asm
	mov.b32 	%f94, %r91;
	add.s64 	%rd42, %rd36, 12288;
	// begin inline asm
	ld.global.nc.u32 %r92, [%rd42];
	// end inline asm
	mov.b32 	%f95, %r92;
	add.s64 	%rd43, %rd36, 14336;
	// begin inline asm
	ld.global.nc.u32 %r93, [%rd43];
	// end inline asm
	mov.b32 	%f96, %r93;
	add.s64 	%rd44, %rd36, 16384;
	// begin inline asm
	ld.global.nc.u32 %r94, [%rd44];
	// end inline asm
	mov.b32 	%f97, %r94;
	add.s64 	%rd45, %rd36, 18432;
	// begin inline asm
	ld.global.nc.u32 %r95, [%rd45];
	// end inline asm
	mov.b32 	%f98, %r95;
	add.s64 	%rd46, %rd36, 20480;
	// begin inline asm
	ld.global.nc.u32 %r96, [%rd46];
	// end inline asm
	mov.b32 	%f99, %r96;
	add.s64 	%rd47, %rd36, 22528;
	// begin inline asm
	ld.global.nc.u32 %r97, [%rd47];
	// end inline asm
	mov.b32 	%f100, %r97;
	add.s64 	%rd48, %rd36, 24576;
	// begin inline asm
	ld.global.nc.u32 %r98, [%rd48];
	// end inline asm
	mov.b32 	%f101, %r98;
	add.s64 	%rd49, %rd36, 26624;
	// begin inline asm
	ld.global.nc.u32 %r99, [%rd49];
	// end inline asm
	mov.b32 	%f102, %r99;
	add.s64 	%rd50, %rd36, 28672;
	// begin inline asm
	ld.global.nc.u32 %r100, [%rd50];
	// end inline asm
	mov.b32 	%f103, %r100;
	add.s64 	%rd51, %rd36, 30720;
	// begin inline asm
	ld.global.nc.u32 %r101, [%rd51];
	// end inline asm
	mov.b32 	%f104, %r101;
	add.f32 	%f105, %f529, %f89;
	add.f32 	%f106, %f90, %f91;
	add.f32 	%f107, %f92, %f93;
	add.f32 	%f108, %f94, %f95;
	add.f32 	%f109, %f96, %f97;
	add.f32 	%f110, %f98, %f99;
	add.f32 	%f111, %f100, %f101;
	add.f32 	%f112, %f102, %f103;
	add.f32 	%f113, %f105, %f106;
	add.f32 	%f114, %f107, %f108;
	add.f32 	%f115, %f109, %f110;
	add.f32 	%f116, %f111, %f112;
	add.f32 	%f117, %f113, %f114;
	add.f32 	%f118, %f115, %f116;
	add.f32 	%f119, %f117, %f118;
	add.f32 	%f529, %f119, %f104;
	sub.s32 	%r102, %r67, %r400;
	setp.lt.s32 	%p5, %r102, 8192;
	@%p5 bra 	$L__BB6_68;
	add.s32 	%r400, %r400, 8192;
	setp.le.s32 	%p6, %r400, %r47;
	@%p6 bra 	$L__BB6_58;
$L__BB6_60:
	setp.le.s32 	%p7, %r67, %r400;
	@%p7 bra 	$L__BB6_68;
	sub.s32 	%r51, %r67, %r400;
	setp.ge.s32 	%p8, %r46, %r51;
	@%p8 bra 	$L__BB6_68;
	not.b32 	%r103, %r46;
	add.s32 	%r104, %r67, %r103;
	sub.s32 	%r52, %r104, %r400;
	and.b32  	%r105, %r52, 1536;
	setp.eq.s32 	%p9, %r105, 1536;
	mov.u32 	%r404, %r46;
	@%p9 bra 	$L__BB6_65;
	add.s32 	%r402, %r46, %r400;
	shr.u32 	%r106, %r52, 9;
	add.s32 	%r107, %r106, 1;
	and.b32  	%r108, %r107, 3;
	neg.s32 	%r401, %r108;
	mov.u32 	%r404, %r46;
$L__BB6_64:
	.pragma "nounroll";
	mul.wide.u32 	%rd54, %r402, 4;
	add.s64 	%rd53, %rd16, %rd54;
	// begin inline asm
	ld.global.nc.u32 %r109, [%rd53];
	// end inline asm
	mov.b32 	%f121, %r109;
	add.f32 	%f529, %f529, %f121;
	add.s32 	%r404, %r404, 512;
	add.s32 	%r402, %r402, 512;
	add.s32 	%r401, %r401, 1;
	setp.ne.s32 	%p10, %r401, 0;
	@%p10 bra 	$L__BB6_64;
$L__BB6_65:
	setp.lt.u32 	%p11, %r52, 1536;
	@%p11 bra 	$L__BB6_68;
	cvt.u64.u32 	%rd55, %r404;
	cvt.u64.u32 	%rd56, %r400;
	add.s64 	%rd57, %rd55, %rd56;
	shl.b64 	%rd58, %rd57, 2;
	add.s64 	%rd59, %rd58, %rd16;
	add.s64 	%rd132, %rd59, 4096;
	add.s32 	%r405, %r404, %r400;
$L__BB6_67:
	mul.wide.u32 	%rd64, %r405, 4;
	add.s64 	%rd60, %rd16, %rd64;
	// begin inline asm
	ld.global.nc.u32 %r110, [%rd60];
	// end inline asm
	mov.b32 	%f122, %r110;
	add.f32 	%f123, %f529, %f122;
	add.s64 	%rd61, %rd132, -2048;
	// begin inline asm
	ld.global.nc.u32 %r111, [%rd61];
	// end inline asm
	mov.b32 	%f124, %r111;
	add.f32 	%f125, %f123, %f124;
	// begin inline asm
	ld.global.nc.u32 %r112, [%rd132];
	// end inline asm
	mov.b32 	%f126, %r112;
	add.f32 	%f127, %f125, %f126;
	add.s64 	%rd63, %rd132, 2048;
	// begin inline asm
	ld.global.nc.u32 %r113, [%rd63];
	// end inline asm
	mov.b32 	%f128, %r113;
	add.f32 	%f529, %f127, %f128;
	add.s32 	%r404, %r404, 2048;
	add.s64 	%rd132, %rd132, 8192;
	add.s32 	%r405, %r405, 2048;
	setp.lt.s32 	%p12, %r404, %r51;
	@%p12 bra 	$L__BB6_67;
$L__BB6_68:
	// begin inline asm
	mov.u32 %r114, %laneid;
	// end inline asm
	mov.b32 	%r116, %f529;
	mov.b32 	%r117, 1;
	mov.b32 	%r138, 31;
	mov.b32 	%r139, -1;
	// begin inline asm
	shfl.sync.down.b32 %r115, %r116, %r117, %r138, %r139;
	// end inline asm
	setp.gt.s32 	%p13, %r114, 30;
	mov.b32 	%f129, %r115;
	add.f32 	%f130, %f529, %f129;
	selp.f32 	%f131, %f529, %f130, %p13;
	mov.b32 	%r121, %f131;
	mov.b32 	%r122, 2;
	// begin inline asm
	shfl.sync.down.b32 %r120, %r121, %r122, %r138, %r139;
	// end inline asm
	setp.gt.s32 	%p14, %r114, 29;
	mov.b32 	%f132, %r120;
	add.f32 	%f133, %f131, %f132;
	selp.f32 	%f134, %f131, %f133, %p14;
	mov.b32 	%r126, %f134;
	mov.b32 	%r127, 4;
	// begin inline asm
	shfl.sync.down.b32 %r125, %r126, %r127, %r138, %r139;
	// end inline asm
	setp.gt.s32 	%p15, %r114, 27;
	mov.b32 	%f135, %r125;
	add.f32 	%f136, %f134, %f135;
	selp.f32 	%f137, %f134, %f136, %p15;
	mov.b32 	%r131, %f137;
	mov.b32 	%r132, 8;
	// begin inline asm
	shfl.sync.down.b32 %r130, %r131, %r132, %r138, %r139;
	// end inline asm
	setp.gt.s32 	%p16, %r114, 23;
	mov.b32 	%f138, %r130;
	add.f32 	%f139, %f137, %f138;
	selp.f32 	%f140, %f137, %f139, %p16;
	mov.b32 	%r136, %f140;
	mov.b32 	%r137, 16;
	// begin inline asm
	shfl.sync.down.b32 %r135, %r136, %r137, %r138, %r139;
	// end inline asm
	setp.gt.s32 	%p17, %r114, 15;
	mov.b32 	%f141, %r135;
	add.f32 	%f54, %f140, %f141;
	selp.f32 	%f530, %f140, %f54, %p17;
	setp.ne.s32 	%p18, %r114, 0;
	@%p18 bra 	$L__BB6_70;
	shr.u32 	%r140, %r46, 3;
	and.b32  	%r141, %r140, 124;
	mov.u32 	%r142, _ZZN3cub18CUB_300001_SM_10006detail6reduce28DeviceReduceSingleTileKernelINS2_10policy_hubIfjN4cuda3std3__44plusIfEEE10Policy1000EPfSC_iS9_ffNS7_10__identityEEEvT0_T1_T2_T3_T4_T6_E12temp_storage;
	add.s32 	%r143, %r142, %r141;
	st.shared.f32 	[%r143+16], %f54;
$L__BB6_70:
	bar.sync 	0;
	setp.ne.s32 	%p19, %r46, 0;
	@%p19 bra 	$L__BB6_72;
	ld.shared.f32 	%f142, [_ZZN3cub18CUB_300001_SM_10006detail6reduce28DeviceReduceSingleTileKernelINS2_10policy_hubIfjN4cuda3std3__44plusIfEEE10Policy1000EPfSC_iS9_ffNS7_10__identityEEEvT0_T1_T2_T3_T4_T6_E12temp_storage+20];
	add.f32 	%f143, %f530, %f142;
	ld.shared.f32 	%f144, [_ZZN3cub18CUB_300001_SM_10006detail6reduce28DeviceReduceSingleTileKernelINS2_10policy_hubIfjN4cuda3std3__44plusIfEEE10Policy1000EPfSC_iS9_ffNS7_10__identityEEEvT0_T1_T2_T3_T4_T6_E12temp_storage+24];
	add.f32 	%f145, %f143, %f144;
	ld.shared.f32 	%f146, [_ZZN3cub18CUB_300001_SM_10006detail6reduce28DeviceReduceSingleTileKernelINS2_10policy_hubIfjN4cuda3std3__44plusIfEEE10Policy1000EPfSC_iS9_ffNS7_10__identityEEEvT0_T1_T2_T3_T4_T6_E12temp_storage+28];
	add.f32 	%f147, %f145, %f146;
	ld.shared.f32 	%f148, [_ZZN3cub18CUB_300001_SM_10006detail6reduce28DeviceReduceSingleTileKernelINS2_10policy_hubIfjN4cuda3std3__44plusIfEEE10Policy1000EPfSC_iS9_ffNS7_10__identityEEEvT0_T1_T2_T3_T4_T6_E12temp_storage+32];
	add.f32 	%f149, %f147, %f148;
	ld.shared.f32 	%f150, [_ZZN3cub18CUB_300001_SM_10006detail6reduce28DeviceReduceSingleTileKernelINS2_10policy_hubIfjN4cuda3std3__44plusIfEEE10Policy1000EPfSC_iS9_ffNS7_10__identityEEEvT0_T1_T2_T3_T4_T6_E12temp_storage+36];
	add.f32 	%f151, %f149, %f150;
	ld.shared.f32 	%f152, [_ZZN3cub18CUB_300001_SM_10006detail6reduce28DeviceReduceSingleTileKernelINS2_10policy_hubIfjN4cuda3std3__44plusIfEEE10Policy1000EPfSC_iS9_ffNS7_10__identityEEEvT0_T1_T2_T3_T4_T6_E12temp_storage+40];
	add.f32 	%f153, %f151, %f152;
	ld.shared.f32 	%f154, [_ZZN3cub18CUB_300001_SM_10006detail6reduce28DeviceReduceSingleTileKernelINS2_10policy_hubIfjN4cuda3std3__44plusIfEEE10Policy1000EPfSC_iS9_ffNS7_10__identityEEEvT0_T1_T2_T3_T4_T6_E12temp_storage+44];
	add.f32 	%f155, %f153, %f154;
	ld.shared.f32 	%f156, [_ZZN3cub18CUB_300001_SM_10006detail6reduce28DeviceReduceSingleTileKernelINS2_10policy_hubIfjN4cuda3std3__44plusIfEEE10Policy1000EPfSC_iS9_ffNS7_10__identityEEEvT0_T1_T2_T3_T4_T6_E12temp_storage+48];
	add.f32 	%f157, %f155, %f156;
	ld.shared.f32 	%f158, [_ZZN3cub18CUB_300001_SM_10006detail6reduce28DeviceReduceSingleTileKernelINS2_10policy_hubIfjN4cuda3std3__44plusIfEEE10Policy1000EPfSC_iS9_ffNS7_10__identityEEEvT0_T1_T2_T3_T4_T6_E12temp_storage+52];
	add.f32 	%f159, %f157, %f158;
	ld.shared.f32 	%f160, [_ZZN3cub18CUB_300001_SM_10006detail6reduce28DeviceReduceSingleTileKernelINS2_10policy_hubIfjN4cuda3std3__44plusIfEEE10Policy1000EPfSC_iS9_ffNS7_10__identityEEEvT0_T1_T2_T3_T4_T6_E12temp_storage+56];
	add.f32 	%f161, %f159, %f160;
	ld.shared.f32 	%f162, [_ZZN3cub18CUB_300001_SM_10006detail6reduce28DeviceReduceSingleTileKernelINS2_10policy_hubIfjN4cuda3std3__44plusIfEEE10Policy1000EPfSC_iS9_ffNS7_10__identityEEEvT0_T1_T2_T3_T4_T6_E12temp_storage+60];
	add.f32 	%f163, %f161, %f162;
	ld.shared.f32 	%f164, [_ZZN3cub18CUB_300001_SM_10006detail6reduce28DeviceReduceSingleTileKernelINS2_10policy_hubIfjN4cuda3std3__44plusIfEEE10Policy1000EPfSC_iS9_ffNS7_10__identityEEEvT0_T1_T2_T3_T4_T6_E12temp_storage+64];
	add.f32 	%f165, %f163, %f164;
	ld.shared.f32 	%f166, [_ZZN3cub18CUB_300001_SM_10006detail6reduce28DeviceReduceSingleTileKernelINS2_10policy_hubIfjN4cuda3std3__44plusIfEEE10Policy1000EPfSC_iS9_ffNS7_10__identityEEEvT0_T1_T2_T3_T4_T6_E12temp_storage+68];
	add.f32 	%f167, %f165, %f166;
	ld.shared.f32 	%f168, [_ZZN3cub18CUB_300001_SM_10006detail6reduce28DeviceReduceSingleTileKernelINS2_10policy_hubIfjN4cuda3std3__44plusIfEEE10Policy1000EPfSC_iS9_ffNS7_10__identityEEEvT0_T1_T2_T3_T4_T6_E12temp_storage+72];
	add.f32 	%f169, %f167, %f168;
	ld.shared.f32 	%f170, [_ZZN3cub18CUB_300001_SM_10006detail6reduce28DeviceReduceSingleTileKernelINS2_10policy_hubIfjN4cuda3std3__44plusIfEEE10Policy1000EPfSC_iS9_ffNS7_10__identityEEEvT0_T1_T2_T3_T4_T6_E12temp_storage+76];
	add.f32 	%f530, %f169, %f170;
$L__BB6_72:
	mov.u32 	%r379, %tid.x;
	setp.ne.s32 	%p111, %r379, 0;
	@%p111 bra 	$L__BB6_74;
	add.f32 	%f503, %f58, %f530;
	st.global.f32 	[%rd1], %f503;
$L__BB6_74:
	ret;

}
	// .globl	_ZN3cub18CUB_300001_SM_10006detail6reduce28DeviceReduceSingleTileKernelINS2_10policy_hubIfyN4cuda3std3__44plusIfEEE10Policy1000EN6thrust24THRUST_300001_SM_1000_NS6detail15normal_iteratorINSD_10device_ptrIfEEEEPfyS9_ffNS7_10__identityEEEvT0_T1_T2_T3_T4_T6_
.visible .entry _ZN3cub18CUB_300001_SM_10006detail6reduce28DeviceReduceSingleTileKernelINS2_10policy_hubIfyN4cuda3std3__44plusIfEEE10Policy1000EN6thrust24THRUST_300001_SM_1000_NS6detail15normal_iteratorINSD_10device_ptrIfEEEEPfyS9_ffNS7_10__identityEEEvT0_T1_T2_T3_T4_T6_(
	.param .align 8 .b8 _ZN3cub18CUB_300001_SM_10006detail6reduce28DeviceReduceSingleTileKernelINS2_10policy_hubIfyN4cuda3std3__44plusIfEEE10Policy1000EN6thrust24THRUST_300001_SM_1000_NS6detail15normal_iteratorINSD_10device_ptrIfEEEEPfyS9_ffNS7_10__identityEEEvT0_T1_T2_T3_T4_T6__param_0[8],
	.param .u64 .ptr .align 1 _ZN3cub18CUB_300001_SM_10006detail6reduce28DeviceReduceSingleTileKernelINS2_10policy_hubIfyN4cuda3std3__44plusIfEEE10Policy1000EN6thrust24THRUST_300001_SM_1000_NS6detail15normal_iteratorINSD_10device_ptrIfEEEEPfyS9_ffNS7_10__identityEEEvT0_T1_T2_T3_T4_T6__param_1,
	.param .u64 _ZN3cub18CUB_300001_SM_10006detail6reduce28DeviceReduceSingleTileKernelINS2_10policy_hubIfyN4cuda3std3__44plusIfEEE10Policy1000EN6thrust24THRUST_300001_SM_1000_NS6detail15normal_iteratorINSD_10device_ptrIfEEEEPfyS9_ffNS7_10__identityEEEvT0_T1_T2_T3_T4_T6__param_2,
	.param .align 1 .b8 _ZN3cub18CUB_300001_SM_10006detail6reduce28DeviceReduceSingleTileKernelINS2_10policy_hubIfyN4cuda3std3__44plusIfEEE10Policy1000EN6thrust24THRUST_300001_SM_1000_NS6detail15normal_iteratorINSD_10device_ptrIfEEEEPfyS9_ffNS7_10__identityEEEvT0_T1_T2_T3_T4_T6__param_3[1],
	.param .f32 _ZN3cub18CUB_300001_SM_10006detail6reduce28DeviceReduceSingleTileKernelINS2_10policy_hubIfyN4cuda3std3__44plusIfEEE10Policy1000EN6thrust24THRUST_300001_SM_1000_NS6detail15normal_iteratorINSD_10device_ptrIfEEEEPfyS9_ffNS7_10__identityEEEvT0_T1_T2_T3_T4_T6__param_4,
	.param .align 1 .b8 _ZN3cub18CUB_300001_SM_10006detail6reduce28DeviceReduceSingleTileKernelINS2_10policy_hubIfyN4cuda3std3__44plusIfEEE10Policy1000EN6thrust24THRUST_300001_SM_1000_NS6detail15normal_iteratorINSD_10device_ptrIfEEEEPfyS9_ffNS7_10__identityEEEvT0_T1_T2_T3_T4_T6__param_5[1]
)
.maxntid 256
.minnctapersm 1
{
	.reg .pred 	%p<59>;
	.reg .b32 	%r<171>;
	.reg .b32 	%f<328>;
	.reg .b64 	%rd<56>;
	// demoted variable
	.shared .align 4 .b8 _ZZN3cub18CUB_300001_SM_10006detail6reduce28DeviceReduceSingleTileKernelINS2_10policy_hubIfyN4cuda3std3__44plusIfEEE10Policy1000EN6thrust24THRUST_300001_SM_1000_NS6detail15normal_iteratorINSD_10device_ptrIfEEEEPfyS9_ffNS7_10__identityEEEvT0_T1_T2_T3_T4_T6_E12temp_storage[44];
	ld.param.u64 	%rd18, [_ZN3cub18CUB_300001_SM_10006detail6reduce28DeviceReduceSingleTileKernelINS2_10policy_hubIfyN4cuda3std3__44plusIfEEE10Policy1000EN6thrust24THRUST_300001_SM_1000_NS6detail15normal_iteratorINSD_10device_ptrIfEEEEPfyS9_ffNS7_10__identityEEEvT0_T1_T2_T3_T4_T6__param_0];
	ld.param.u64 	%rd20, [_ZN3cub18CUB_300001_SM_10006detail6reduce28DeviceReduceSingleTileKernelINS2_10policy_hubIfyN4cuda3std3__44plusIfEEE10Policy1000EN6thrust24THRUST_300001_SM_1000_NS6detail15normal_iteratorINSD_10device_ptrIfEEEEPfyS9_ffNS7_10__identityEEEvT0_T1_T2_T3_T4_T6__param_1];
	ld.param.u64 	%rd19, [_ZN3cub18CUB_300001_SM_10006detail6reduce28DeviceReduceSingleTileKernelINS2_10policy_hubIfyN4cuda3std3__44plusIfEEE10Policy1000EN6thrust24THRUST_300001_SM_1000_NS6detail15normal_iteratorINSD_10device_ptrIfEEEEPfyS9_ffNS7_10__identityEEEvT0_T1_T2_T3_T4_T6__param_2];
	ld.param.f32 	%f42, [_ZN3cub18CUB_300001_SM_10006detail6reduce28DeviceReduceSingleTileKernelINS2_10policy_hubIfyN4cuda3std3__44plusIfEEE10Policy1000EN6thrust24THRUST_300001_SM_1000_NS6detail15normal_iteratorINSD_10device_ptrIfEEEEPfyS9_ffNS7_10__identityEEEvT0_T1_T2_T3_T4_T6__param_4];
	cvta.to.global.u64 	%rd1, %rd20;
	setp.ne.s64 	%p1, %rd19, 0;
	@%p1 bra 	$L__BB7_3;
	mov.u32 	%r156, %tid.x;
	setp.ne.s32 	%p58, %r156, 0;
	@%p58 bra 	$L__BB7_51;
	st.global.f32 	[%rd1], %f42;
	bra.uni 	$L__BB7_51;
$L__BB7_3:
	cvta.to.global.u64 	%rd2, %rd18;
	setp.gt.u64 	%p2, %rd19, 4095;
	@%p2 bra 	$L__BB7_28;
	cvt.u32.u64 	%r1, %rd19;
	mov.u32 	%r2, %tid.x;
	setp.ge.u32 	%p24, %r2, %r1;
	mov.f32 	%f315, 0f00000000;
	mov.u32 	%r160, %r2;
	@%p24 bra 	$L__BB7_6;
	mul.wide.u32 	%rd41, %r2, 4;
	add.s64 	%rd42, %rd2, %rd41;
	ld.global.f32 	%f315, [%rd42];
	add.s32 	%r160, %r2, 256;
$L__BB7_6:
	setp.ge.u32 	%p25, %r160, %r1;
	@%p25 bra 	$L__BB7_19;
	not.b32 	%r83, %r160;
	add.s32 	%r84, %r83, %r1;
	shr.u32 	%r85, %r84, 8;
	add.s32 	%r5, %r85, 1;
	and.b32  	%r6, %r5, 15;
	setp.lt.u32 	%p26, %r84, 3840;
	@%p26 bra 	$L__BB7_10;
	and.b32  	%r86, %r5, 33554416;
	neg.s32 	%r158, %r86;
	mul.wide.u32 	%rd43, %r160, 4;
	add.s64 	%rd44, %rd43, %rd2;
	add.s64 	%rd51, %rd44, 8192;
$L__BB7_9:
	.pragma "nounroll";
	ld.global.f32 	%f189, [%rd51+-8192];
	add.f32 	%f190, %f315, %f189;
	ld.global.f32 	%f191, [%rd51+-7168];
	add.f32 	%f192, %f190, %f191;
	ld.global.f32 	%f193, [%rd51+-6144];
	add.f32 	%f194, %f192, %f193;
	ld.global.f32 	%f195, [%rd51+-5120];
	add.f32 	%f196, %f194, %f195;
	ld.global.f32 	%f197, [%rd51+-4096];
	add.f32 	%f198, %f196, %f197;
	ld.global.f32 	%f199, [%rd51+-3072];
	add.f32 	%f200, %f198, %f199;
	ld.global.f32 	%f201, [%rd51+-2048];
	add.f32 	%f202, %f200, %f201;
	ld.global.f32 	%f203, [%rd51+-1024];
	add.f32 	%f204, %f202, %f203;
	ld.global.f32 	%f205, [%rd51];
	add.f32 	%f206, %f204, %f205;
	ld.global.f32 	%f207, [%rd51+1024];
	add.f32 	%f208, %f206, %f207;
	ld.global.f32 	%f209, [%rd51+2048];
	add.f32 	%f210, %f208, %f209;
	ld.global.f32 	%f211, [%rd51+3072];
	add.f32 	%f212, %f210, %f211;
	ld.global.f32 	%f213, [%rd51+4096];
	add.f32 	%f214, %f212, %f213;
	ld.global.f32 	%f215, [%rd51+5120];
	add.f32 	%f216, %f214, %f215;
	ld.global.f32 	%f217, [%rd51+6144];
	add.f32 	%f218, %f216, %f217;
	ld.global.f32 	%f219, [%rd51+7168];
	add.f32 	%f315, %f218, %f219;
	add.s32 	%r160, %r160, 4096;
	add.s32 	%r158, %r158, 16;
	add.s64 	%rd51, %rd51, 16384;
	setp.ne.s32 	%p27, %r158, 0;
	@%p27 bra 	$L__BB7_9;
$L__BB7_10:
	setp.eq.s32 	%p28, %r6, 0;
	@%p28 bra 	$L__BB7_19;
	and.b32  	%r13, %r5, 7;
	setp.lt.u32 	%p29, %r6, 8;
	@%p29 bra 	$L__BB7_13;
	mul.wide.s32 	%rd45, %r160, 4;
	add.s64 	%rd46, %rd2, %rd45;
	ld.global.f32 	%f221, [%rd46];
	add.f32 	%f222, %f315, %f221;
	ld.global.f32 	%f223, [%rd46+1024];
	add.f32 	%f224, %f222, %f223;
	ld.global.f32 	%f225, [%rd46+2048];
	add.f32 	%f226, %f224, %f225;
	ld.global.f32 	%f227, [%rd46+3072];
	add.f32 	%f228, %f226, %f227;
	ld.global.f32 	%f229, [%rd46+4096];
	add.f32 	%f230, %f228, %f229;
	ld.global.f32 	%f231, [%rd46+5120];
	add.f32 	%f232, %f230, %f231;
	ld.global.f32 	%f233, [%rd46+6144];
	add.f32 	%f234, %f232, %f233;
	ld.global.f32 	%f235, [%rd46+7168];
	add.f32 	%f315, %f234, %f235;
	add.s32 	%r160, %r160, 2048;
$L__BB7_13:
	setp.eq.s32 	%p30, %r13, 0;
	@%p30 bra 	$L__BB7_19;
	and.b32  	%r16, %r5, 3;
	setp.lt.u32 	%p31, %r13, 4;
	@%p31 bra 	$L__BB7_16;
	mul.wide.s32 	%rd47, %r160, 4;
	add.s64 	%rd48, %rd2, %rd47;
	ld.global.f32 	%f237, [%rd48];
	add.f32 	%f238, %f315, %f237;
	ld.global.f32 	%f239, [%rd48+1024];
	add.f32 	%f240, %f238, %f239;
	ld.global.f32 	%f241, [%rd48+2048];
	add.f32 	%f242, %f240, %f241;
	ld.global.f32 	%f243, [%rd48+3072];
	add.f32 	%f315, %f242, %f243;
	add.s32 	%r160, %r160, 1024;
$L__BB7_16:
	setp.eq.s32 	%p32, %r16, 0;
	@%p32 bra 	$L__BB7_19;
	neg.s32 	%r163, %r16;
$L__BB7_18:
	.pragma "nounroll";
	mul.wide.s32 	%rd49, %r160, 4;
	add.s64 	%rd50, %rd2, %rd49;
	ld.global.f32 	%f244, [%rd50];
	add.f32 	%f315, %f315, %f244;
	add.s32 	%r160, %r160, 256;
	add.s32 	%r163, %r163, 1;
	setp.ne.s32 	%p33, %r163, 0;
	@%p33 bra 	$L__BB7_18;
$L__BB7_19:
	setp.lt.u64 	%p34, %rd19, 256;
	@%p34 bra 	$L__BB7_24;
	// begin inline asm
	mov.u32 %r125, %laneid;
	// end inline asm
	mov.b32 	%r127, %f315;
	mov.b32 	%r128, 1;
	mov.b32 	%r149, 31;
	mov.b32 	%r150, -1;
	// begin inline asm
	shfl.sync.down.b32 %r126, %r127, %r128, %r149, %r150;
	// end inline asm
	setp.gt.s32 	%p50, %r125, 30;
	mov.b32 	%f279, %r126;
	add.f32 	%f280, %f315, %f279;
	selp.f32 	%f281, %f315, %f280, %p50;
	mov.b32 	%r132, %f281;
	mov.b32 	%r133, 2;
	// begin inline asm
	shfl.sync.down.b32 %r131, %r132, %r133, %r149, %r150;
	// end inline asm
	setp.gt.s32 	%p51, %r125, 29;
	mov.b32 	%f282, %r131;
	add.f32 	%f283, %f281, %f282;
	selp.f32 	%f284, %f281, %f283, %p51;
	mov.b32 	%r137, %f284;
	mov.b32 	%r138, 4;
	// begin inline asm
	shfl.sync.down.b32 %r136, %r137, %r138, %r149, %r150;
	// end inline asm
	setp.gt.s32 	%p52, %r125, 27;
	mov.b32 	%f285, %r136;
	add.f32 	%f286, %f284, %f285;
	selp.f32 	%f287, %f284, %f286, %p52;
	mov.b32 	%r142, %f287;
	mov.b32 	%r143, 8;
	// begin inline asm
	shfl.sync.down.b32 %r141, %r142, %r143, %r149, %r150;
	// end inline asm
	setp.gt.s32 	%p53, %r125, 23;
	mov.b32 	%f288, %r141;
	add.f32 	%f289, %f287, %f288;
	selp.f32 	%f290, %f287, %f289, %p53;
	mov.b32 	%r147, %f290;
	mov.b32 	%r148, 16;
	// begin inline asm
	shfl.sync.down.b32 %r146, %r147, %r148, %r149, %r150;
	// end inline asm
	setp.gt.s32 	%p54, %r125, 15;
	mov.b32 	%f291, %r146;
	add.f32 	%f16, %f290, %f291;
	selp.f32 	%f327, %f290, %f16, %p54;
	setp.ne.s32 	%p55, %r125, 0;
	@%p55 bra 	$L__BB7_22;
	shr.u32 	%r151, %r2, 3;
	and.b32  	%r152, %r151, 124;
	mov.u32 	%r153, _ZZN3cub18CUB_300001_SM_10006detail6reduce28DeviceReduceSingleTileKernelINS2_10policy_hubIfyN4cuda3std3__44plusIfEEE10Policy1000EN6thrust24THRUST_300001_SM_1000_NS6detail15normal_iteratorINSD_10device_ptrIfEEEEPfyS9_ffNS7_10__identityEEEvT0_T1_T2_T3_T4_T6_E12temp_storage;
	add.s32 	%r154, %r153, %r152;
	st.shared.f32 	[%r154+8], %f16;
$L__BB7_22:
	bar.sync 	0;
	setp.ne.s32 	%p56, %r2, 0;
	@%p56 bra 	$L__BB7_49;
	ld.shared.f32 	%f292, [_ZZN3cub18CUB_300001_SM_10006detail6reduce28DeviceReduceSingleTileKernelINS2_10policy_hubIfyN4cuda3std3__44plusIfEEE10Policy1000EN6thrust24THRUST_300001_SM_1000_NS6detail15normal_iteratorINSD_10device_ptrIfEEEEPfyS9_ffNS7_10__identityEEEvT0_T1_T2_T3_T4_T6_E12temp_storage+12];
	add.f32 	%f293, %f327, %f292;
	ld.shared.f32 	%f294, [_ZZN3cub18CUB_300001_SM_10006detail6reduce28DeviceReduceSingleTileKernelINS2_10policy_hubIfyN4cuda3std3__44plusIfEEE10Policy1000EN6thrust24THRUST_300001_SM_1000_NS6detail15normal_iteratorINSD_10device_ptrIfEEEEPfyS9_ffNS7_10__identityEEEvT0_T1_T2_T3_T4_T6_E12temp_storage+16];
	add.f32 	%f295, %f293, %f294;
	ld.shared.f32 	%f296, [_ZZN3cub18CUB_300001_SM_10006detail6reduce28DeviceReduceSingleTileKernelINS2_10policy_hubIfyN4cuda3std3__44plusIfEEE10Policy1000EN6thrust24THRUST_300001_SM_1000_NS6detail15normal_iteratorINSD_10device_ptrIfEEEEPfyS9_ffNS7_10__identityEEEvT0_T1_T2_T3_T4_T6_E12temp_storage+20];
	add.f32 	%f297, %f295, %f296;
	ld.shared.f32 	%f298, [_ZZN3cub18CUB_300001_SM_10006detail6reduce28DeviceReduceSingleTileKernelINS2_10policy_hubIfyN4cuda3std3__44plusIfEEE10Policy1000EN6thrust24THRUST_300001_SM_1000_NS6detail15normal_iteratorINSD_10device_ptrIfEEEEPfyS9_ffNS7_10__identityEEEvT0_T1_T2_T3_T4_T6_E12temp_storage+24];
	add.f32 	%f299, %f297, %f298;
	ld.shared.f32 	%f300, [_ZZN3cub18CUB_300001_SM_10006detail6reduce28DeviceReduceSingleTileKernelINS2_10policy_hubIfyN4cuda3std3__44plusIfEEE10Policy1000EN6thrust24THRUST_300001_SM_1000_NS6detail15normal_iteratorINSD_10device_ptrIfEEEEPfyS9_ffNS7_10__identityEEEvT0_T1_T2_T3_T4_T6_E12temp_storage+28];
	add.f32 	%f301, %f299, %f300;
	ld.shared.f32 	%f302, [_ZZN3cub18CUB_300001_SM_10006detail6reduce28DeviceReduceSingleTileKernelINS2_10policy_hubIfyN4cuda3std3__44plusIfEEE10Policy1000EN6thrust24THRUST_300001_SM_1000_NS6detail15normal_iteratorINSD_10device_ptrIfEEEEPfyS9_ffNS7_10__identityEEEvT0_T1_T2_T3_T4_T6_E12temp_storage+32];
	add.f32 	%f303, %f301, %f302;
	ld.shared.f32 	%f304, [_ZZN3cub18CUB_300001_SM_10006detail6reduce28DeviceReduceSingleTileKernelINS2_10policy_hubIfyN4cuda3std3__44plusIfEEE10Policy1000EN6thrust24THRUST_300001_SM_1000_NS6detail15normal_iteratorINSD_10device_ptrIfEEEEPfyS9_ffNS7_10__identityEEEvT0_T1_T2_T3_T4_T6_E12temp_storage+36];
	add.f32 	%f327, %f303, %f304;
	bra.uni 	$L__BB7_49;
$L__BB7_24:
	// begin inline asm
	mov.u32 %r87, %laneid;
	// end inline asm
	and.b32  	%r113, %r2, 992;
	add.s32 	%r114, %r113, 32;
	setp.gt.u32 	%p35, %r114, %r1;
	not.b32 	%r115, %r113;
	add.s32 	%r116, %r1, %r115;
	selp.b32 	%r111, %r116, 31, %p35;
	mov.b32 	%r89, %f315;
	mov.b32 	%r90, 1;
	mov.b32 	%r112, -1;
	// begin inline asm
	shfl.sync.down.b32 %r88, %r89, %r90, %r111, %r112;
	// end inline asm
	setp.lt.s32 	%p36, %r87, %r111;
	mov.b32 	%f245, %r88;
	add.f32 	%f246, %f315, %f245;
	selp.f32 	%f247, %f246, %f315, %p36;
	mov.b32 	%r94, %f247;
	mov.b32 	%r95, 2;
	// begin inline asm
	shfl.sync.down.b32 %r93, %r94, %r95, %r111, %r112;
	// end inline asm
	add.s32 	%r117, %r87, 2;
	setp.gt.s32 	%p37, %r117, %r111;
	mov.b32 	%f248, %r93;
	add.f32 	%f249, %f247, %f248;
	selp.f32 	%f250, %f247, %f249, %p37;
	mov.b32 	%r99, %f250;
	mov.b32 	%r100, 4;
	// begin inline asm
	shfl.sync.down.b32 %r98, %r99, %r100, %r111, %r112;
	// end inline asm
	add.s32 	%r118, %r87, 4;
	setp.gt.s32 	%p38, %r118, %r111;
	mov.b32 	%f251, %r98;
	add.f32 	%f252, %f250, %f251;
	selp.f32 	%f253, %f250, %f252, %p38;
	mov.b32 	%r104, %f253;
	mov.b32 	%r105, 8;
	// begin inline asm
	shfl.sync.down.b32 %r103, %r104, %r105, %r111, %r112;
	// end inline asm
	add.s32 	%r119, %r87, 8;
	setp.gt.s32 	%p39, %r119, %r111;
	mov.b32 	%f254, %r103;
	add.f32 	%f255, %f253, %f254;
	selp.f32 	%f256, %f253, %f255, %p39;
	mov.b32 	%r109, %f256;
	mov.b32 	%r110, 16;
	// begin inline asm
	shfl.sync.down.b32 %r108, %r109, %r110, %r111, %r112;
	// end inline asm
	add.s32 	%r120, %r87, 16;
	setp.gt.s32 	%p40, %r120, %r111;
	mov.b32 	%f257, %r108;
	add.f32 	%f258, %f256, %f257;
	selp.f32 	%f327, %f256, %f258, %p40;
	setp.ne.s32 	%p41, %r87, 0;
	@%p41 bra 	$L__BB7_26;
	shr.u32 	%r121, %r2, 3;
	and.b32  	%r122, %r121, 124;
	mov.u32 	%r123, _ZZN3cub18CUB_300001_SM_10006detail6reduce28DeviceReduceSingleTileKernelINS2_10policy_hubIfyN4cuda3std3__44plusIfEEE10Policy1000EN6thrust24THRUST_300001_SM_1000_NS6detail15normal_iteratorINSD_10device_ptrIfEEEEPfyS9_ffNS7_10__identityEEEvT0_T1_T2_T3_T4_T6_E12temp_storage;
	add.s32 	%r124, %r123, %r122;
	st.shared.f32 	[%r124+8], %f327;
$L__BB7_26:
	bar.sync 	0;
	setp.ne.s32 	%p42, %r2, 0;
	@%p42 bra 	$L__BB7_49;
	setp.gt.u64 	%p43, %rd19, 32;
	ld.shared.f32 	%f259, [_ZZN3cub18CUB_300001_SM_10006detail6reduce28DeviceReduceSingleTileKernelINS2_10policy_hubIfyN4cuda3std3__44plusIfEEE10Policy1000EN6thrust24THRUST_300001_SM_1000_NS6detail15normal_iteratorINSD_10device_ptrIfEEEEPfyS9_ffNS7_10__identityEEEvT0_T1_T2_T3_T4_T6_E12temp_storage+12];
	add.f32 	%f260, %f327, %f259;
	selp.f32 	%f261, %f260, %f327, %p43;
	setp.gt.u64 	%p44, %rd19, 64;
	ld.shared.f32 	%f262, [_ZZN3cub18CUB_300001_SM_10006detail6reduce28DeviceReduceSingleTileKernelINS2_10policy_hubIfyN4cuda3std3__44plusIfEEE10Policy1000EN6thrust24THRUST_300001_SM_1000_NS6detail15normal_iteratorINSD_10device_ptrIfEEEEPfyS9_ffNS7_10__identityEEEvT0_T1_T2_T3_T4_T6_E12temp_storage+16];
	add.f32 	%f263, %f262, %f261;
	selp.f32 	%f264, %f263, %f261, %p44;
	setp.gt.u64 	%p45, %rd19, 96;
	ld.shared.f32 	%f265, [_ZZN3cub18CUB_300001_SM_10006detail6reduce28DeviceReduceSingleTileKernelINS2_10policy_hubIfyN4cuda3std3__44plusIfEEE10Policy1000EN6thrust24THRUST_300001_SM_1000_NS6detail15normal_iteratorINSD_10device_ptrIfEEEEPfyS9_ffNS7_10__identityEEEvT0_T1_T2_T3_T4_T6_E12temp_storage+20];
	add.f32 	%f266, %f265, %f264;
	selp.f32 	%f267, %f266, %f264, %p45;
	setp.gt.u64 	%p46, %rd19, 128;
	ld.shared.f32 	%f268, [_ZZN3cub18CUB_300001_SM_10006detail6reduce28DeviceReduceSingleTileKernelINS2_10policy_hubIfyN4cuda3std3__44plusIfEEE10Policy1000EN6thrust24THRUST_300001_SM_1000_NS6detail15normal_iteratorINSD_10device_ptrIfEEEEPfyS9_ffNS7_10__identityEEEvT0_T1_T2_T3_T4_T6_E12temp_storage+24];
	add.f32 	%f269, %f268, %f267;
	selp.f32 	%f270, %f269, %f267, %p46;
	setp.gt.u64 	%p47, %rd19, 160;
	ld.shared.f32 	%f271, [_ZZN3cub18CUB_300001_SM_10006detail6reduce28DeviceReduceSingleTileKernelINS2_10policy_hubIfyN4cuda3std3__44plusIfEEE10Policy1000EN6thrust24THRUST_300001_SM_1000_NS6detail15normal_iteratorINSD_10device_ptrIfEEEEPfyS9_ffNS7_10__identityEEEvT0_T1_T2_T3_T4_T6_E12temp_storage+28];
	add.f32 	%f272, %f271, %f270;
	selp.f32 	%f273, %f272, %f270, %p47;
	setp.gt.u64 	%p48, %rd19, 192;
	ld.shared.f32 	%f274, [_ZZN3cub18CUB_300001_SM_10006detail6reduce28DeviceReduceSingleTileKernelINS2_10policy_hubIfyN4cuda3std3__44plusIfEEE10Policy1000EN6thrust24THRUST_300001_SM_1000_NS6detail15normal_iteratorINSD_10device_ptrIfEEEEPfyS9_ffNS7_10__identityEEEvT0_T1_T2_T3_T4_T6_E12temp_storage+32];
	add.f32 	%f275, %f274, %f273;
	selp.f32 	%f276, %f275, %f273, %p48;
	setp.gt.u64 	%p49, %rd19, 224;
	ld.shared.f32 	%f277, [_ZZN3cub18CUB_300001_SM_10006detail6reduce28DeviceReduceSingleTileKernelINS2_10policy_hubIfyN4cuda3std3__44plusIfEEE10Policy1000EN6thrust24THRUST_300001_SM_1000_NS6detail15normal_iteratorINSD_10device_ptrIfEEEEPfyS9_ffNS7_10__identityEEEvT0_T1_T2_T3_T4_T6_E12temp_storage+36];
	add.f32 	%f278, %f277, %f276;
	selp.f32 	%f327, %f278, %f276, %p49;
	bra.uni 	$L__BB7_49;
$L__BB7_28:
	mov.u32 	%r24, %tid.x;
	cvt.u64.u32 	%rd6, %r24;
	mul.wide.u32 	%rd22, %r24, 4;
	add.s64 	%rd7, %rd2, %rd22;
	ld.global.f32 	%f43, [%rd7];
	ld.global.f32 	%f44, [%rd7+1024];
	ld.global.f32 	%f45, [%rd7+2048];
	ld.global.f32 	%f46, [%rd7+3072];
	ld.global.f32 	%f47, [%rd7+4096];
	ld.global.f32 	%f48, [%rd7+5120];
	ld.global.f32 	%f49, [%rd7+6144];
	ld.global.f32 	%f50, [%rd7+7168];
	ld.global.f32 	%f51, [%rd7+8192];
	ld.global.f32 	%f52, [%rd7+9216];
	ld.global.f32 	%f53, [%rd7+10240];
	ld.global.f32 	%f54, [%rd7+11264];
	ld.global.f32 	%f55, [%rd7+12288];
	ld.global.f32 	%f56, [%rd7+13312];
	ld.global.f32 	%f57, [%rd7+14336];
	ld.global.f32 	%f58, [%rd7+15360];
	add.f32 	%f59, %f43, %f44;
	add.f32 	%f60, %f45, %f46;
	add.f32 	%f61, %f47, %f48;
	add.f32 	%f62, %f49, %f50;
	add.f32 	%f63, %f51, %f52;
	add.f32 	%f64, %f53, %f54;
	add.f32 	%f65, %f55, %f56;
	add.f32 	%f66, %f57, %f58;
	add.f32 	%f67, %f59, %f60;
	add.f32 	%f68, %f61, %f62;
	add.f32 	%f69, %f63, %f64;
	add.f32 	%f70, %f65, %f66;
	add.f32 	%f71, %f67, %f68;
	add.f32 	%f72, %f69, %f70;
	add.f32 	%f326, %f71, %f72;
	add.s64 	%rd8, %rd19, -4096;
	setp.lt.u64 	%p3, %rd8, 4096;
	mov.b64 	%rd53, 4096;
	@%p3 bra 	$L__BB7_32;
	mov.b64 	%rd53, 4096;
$L__BB7_30:
	shl.b64 	%rd24, %rd53, 2;
	add.s64 	%rd25, %rd7, %rd24;
	ld.global.f32 	%f73, [%rd25];
	ld.global.f32 	%f74, [%rd25+1024];
	ld.global.f32 	%f75, [%rd25+2048];
	ld.global.f32 	%f76, [%rd25+3072];
	ld.global.f32 	%f77, [%rd25+4096];
	ld.global.f32 	%f78, [%rd25+5120];
	ld.global.f32 	%f79, [%rd25+6144];
	ld.global.f32 	%f80, [%rd25+7168];
	ld.global.f32 	%f81, [%rd25+8192];
	ld.global.f32 	%f82, [%rd25+9216];
	ld.global.f32 	%f83, [%rd25+10240];
	ld.global.f32 	%f84, [%rd25+11264];
	ld.global.f32 	%f85, [%rd25+12288];
	ld.global.f32 	%f86, [%rd25+13312];
	ld.global.f32 	%f87, [%rd25+14336];
	ld.global.f32 	%f88, [%rd25+15360];
	add.f32 	%f89, %f326, %f73;
	add.f32 	%f90, %f74, %f75;
	add.f32 	%f91, %f76, %f77;
	add.f32 	%f92, %f78, %f79;
	add.f32 	%f93, %f80, %f81;
	add.f32 	%f94, %f82, %f83;
	add.f32 	%f95, %f84, %f85;
	add.f32 	%f96, %f86, %f87;
	add.f32 	%f97, %f89, %f90;
	add.f32 	%f98, %f91, %f92;
	add.f32 	%f99, %f93, %f94;
	add.f32 	%f100, %f95, %f96;
	add.f32 	%f101, %f97, %f98;
	add.f32 	%f102, %f99, %f100;
	add.f32 	%f103, %f101, %f102;
	add.f32 	%f326, %f103, %f88;
	sub.s64 	%rd26, %rd19, %rd53;
	setp.lt.u64 	%p4, %rd26, 4096;
	@%p4 bra 	$L__BB7_45;
	add.s64 	%rd53, %rd53, 4096;
	setp.le.u64 	%p5, %rd53, %rd8;
	@%p5 bra 	$L__BB7_30;
$L__BB7_32:
	setp.le.u64 	%p6, %rd19, %rd53;
	cvt.u32.u64 	%r42, %rd53;
	cvt.u32.u64 	%r43, %rd19;
	sub.s32 	%r44, %r43, %r42;
	setp.ge.s32 	%p7, %r24, %r44;
	or.pred  	%p8, %p6, %p7;
	@%p8 bra 	$L__BB7_45;
	not.b32 	%r47, %r24;
	add.s32 	%r48, %r47, %r43;
	sub.s32 	%r50, %r48, %r42;
	shr.u32 	%r51, %r50, 8;
	add.s32 	%r25, %r51, 1;
	and.b32  	%r26, %r25, 15;
	setp.lt.u32 	%p9, %r50, 3840;
	mov.u32 	%r167, %r24;
	@%p9 bra 	$L__BB7_36;
	and.b32  	%r52, %r25, 33554416;
	neg.s32 	%r165, %r52;
	add.s64 	%rd27, %rd53, %rd6;
	shl.b64 	%rd28, %rd27, 2;
	add.s64 	%rd29, %rd28, %rd2;
	add.s64 	%rd54, %rd29, 8192;
	mov.u32 	%r167, %r24;
$L__BB7_35:
	.pragma "nounroll";
	ld.global.f32 	%f105, [%rd54+-8192];
	add.f32 	%f106, %f326, %f105;
	ld.global.f32 	%f107, [%rd54+-7168];
	add.f32 	%f108, %f106, %f107;
	ld.global.f32 	%f109, [%rd54+-6144];
	add.f32 	%f110, %f108, %f109;
	ld.global.f32 	%f111, [%rd54+-5120];
	add.f32 	%f112, %f110, %f111;
	ld.global.f32 	%f113, [%rd54+-4096];
	add.f32 	%f114, %f112, %f113;
	ld.global.f32 	%f115, [%rd54+-3072];
	add.f32 	%f116, %f114, %f115;
	ld.global.f32 	%f117, [%rd54+-2048];
	add.f32 	%f118, %f116, %f117;
	ld.global.f32 	%f119, [%rd54+-1024];
	add.f32 	%f120, %f118, %f119;
	ld.global.f32 	%f121, [%rd54];
	add.f32 	%f122, %f120, %f121;
	ld.global.f32 	%f123, [%rd54+1024];
	add.f32 	%f124, %f122, %f123;
	ld.global.f32 	%f125, [%rd54+2048];
	add.f32 	%f126, %f124, %f125;
	ld.global.f32 	%f127, [%rd54+3072];
	add.f32 	%f128, %f126, %f127;
	ld.global.f32 	%f129, [%rd54+4096];
	add.f32 	%f130, %f128, %f129;
	ld.global.f32 	%f131, [%rd54+5120];
	add.f32 	%f132, %f130, %f131;
	ld.global.f32 	%f133, [%rd54+6144];
	add.f32 	%f134, %f132, %f133;
	ld.global.f32 	%f135, [%rd54+7168];
	add.f32 	%f326, %f134, %f135;
	add.s32 	%r167, %r167, 4096;
	add.s32 	%r165, %r165, 16;
	add.s64 	%rd54, %rd54, 16384;
	setp.ne.s32 	%p10, %r165, 0;
	@%p10 bra 	$L__BB7_35;
$L__BB7_36:
	setp.eq.s32 	%p11, %r26, 0;
	@%p11 bra 	$L__BB7_45;
	and.b32  	%r33, %r25, 7;
	setp.lt.u32 	%p12, %r26, 8;
	@%p12 bra 	$L__BB7_39;
	cvt.u64.u32 	%rd30, %r167;
	add.s64 	%rd31, %rd53, %rd30;
	shl.b64 	%rd32, %rd31, 2;
	add.s64 	%rd33, %rd2, %rd32;
	ld.global.f32 	%f137, [%rd33];
	add.f32 	%f138, %f326, %f137;
	ld.global.f32 	%f139, [%rd33+1024];
	add.f32 	%f140, %f138, %f139;
	ld.global.f32 	%f141, [%rd33+2048];
	add.f32 	%f142, %f140, %f141;
	ld.global.f32 	%f143, [%rd33+3072];
	add.f32 	%f144, %f142, %f143;
	ld.global.f32 	%f145, [%rd33+4096];
	add.f32 	%f146, %f144, %f145;
	ld.global.f32 	%f147, [%rd33+5120];
	add.f32 	%f148, %f146, %f147;
	ld.global.f32 	%f149, [%rd33+6144];
	add.f32 	%f150, %f148, %f149;
	ld.global.f32 	%f151, [%rd33+7168];
	add.f32 	%f326, %f150, %f151;
	add.s32 	%r167, %r167, 2048;
$L__BB7_39:
	setp.eq.s32 	%p13, %r33, 0;
	@%p13 bra 	$L__BB7_45;
	and.b32  	%r36, %r25, 3;
	setp.lt.u32 	%p14, %r33, 4;
	@%p14 bra 	$L__BB7_42;
	cvt.u64.u32 	%rd34, %r167;
	add.s64 	%rd35, %rd53, %rd34;
	shl.b64 	%rd36, %rd35, 2;
	add.s64 	%rd37, %rd2, %rd36;
	ld.global.f32 	%f153, [%rd37];
	add.f32 	%f154, %f326, %f153;
	ld.global.f32 	%f155, [%rd37+1024];
	add.f32 	%f156, %f154, %f155;
	ld.global.f32 	%f157, [%rd37+2048];
	add.f32 	%f158, %f156, %f157;
	ld.global.f32 	%f159, [%rd37+3072];
	add.f32 	%f326, %f158, %f159;
	add.s32 	%r167, %r167, 1024;
$L__BB7_42:
	setp.eq.s32 	%p15, %r36, 0;
	@%p15 bra 	$L__BB7_45;
	cvt.u64.u32 	%rd38, %r167;
	add.s64 	%rd39, %rd53, %rd38;
	shl.b64 	%rd40, %rd39, 2;
	add.s64 	%rd55, %rd2, %rd40;
	neg.s32 	%r170, %r36;
$L__BB7_44:
	.pragma "nounroll";
	ld.global.f32 	%f160, [%rd55];
	add.f32 	%f326, %f326, %f160;
	add.s64 	%rd55, %rd55, 1024;
	add.s32 	%r170, %r170, 1;
	setp.ne.s32 	%p16, %r170, 0;
	@%p16 bra 	$L__BB7_44;
$L__BB7_45:
	// begin inline asm
	mov.u32 %r53, %laneid;
	// end inline asm
	mov.b32 	%r55, %f326;
	mov.b32 	%r56, 1;
	mov.b32 	%r77, 31;
	mov.b32 	%r78, -1;
	// begin inline asm
	shfl.sync.down.b32 %r54, %r55, %r56, %r77, %r78;
	// end inline asm
	setp.gt.s32 	%p17, %r53, 30;
	mov.b32 	%f161, %r54;
	add.f32 	%f162, %f326, %f161;
	selp.f32 	%f163, %f326, %f162, %p17;
	mov.b32 	%r60, %f163;
	mov.b32 	%r61, 2;
	// begin inline asm
	shfl.sync.down.b32 %r59, %r60, %r61, %r77, %r78;
	// end inline asm
	setp.gt.s32 	%p18, %r53, 29;
	mov.b32 	%f164, %r59;
	add.f32 	%f165, %f163, %f164;
	selp.f32 	%f166, %f163, %f165, %p18;
	mov.b32 	%r65, %f166;
	mov.b32 	%r66, 4;
	// begin inline asm
	shfl.sync.down.b32 %r64, %r65, %r66, %r77, %r78;
	// end inline asm
	setp.gt.s32 	%p19, %r53, 27;
	mov.b32 	%f167, %r64;
	add.f32 	%f168, %f166, %f167;
	selp.f32 	%f169, %f166, %f168, %p19;
	mov.b32 	%r70, %f169;
	mov.b32 	%r71, 8;
	// begin inline asm
	shfl.sync.down.b32 %r69, %r70, %r71, %r77, %r78;
	// end inline asm
	setp.gt.s32 	%p20, %r53, 23;
	mov.b32 	%f170, %r69;
	add.f32 	%f171, %f169, %f170;
	selp.f32 	%f172, %f169, %f171, %p20;
	mov.b32 	%r75, %f172;
	mov.b32 	%r76, 16;
	// begin inline asm
	shfl.sync.down.b32 %r74, %r75, %r76, %r77, %r78;
	// end inline asm
	setp.gt.s32 	%p21, %r53, 15;
	mov.b32 	%f173, %r74;
	add.f32 	%f38, %f172, %f173;
	selp.f32 	%f327, %f172, %f38, %p21;
	setp.ne.s32 	%p22, %r53, 0;
	@%p22 bra 	$L__BB7_47;
	shr.u32 	%r79, %r24, 3;
	and.b32  	%r80, %r79, 124;
	mov.u32 	%r81, _ZZN3cub18CUB_300001_SM_10006detail6reduce28DeviceReduceSingleTileKernelINS2_10policy_hubIfyN4cuda3std3__44plusIfEEE10Policy1000EN6thrust24THRUST_300001_SM_1000_NS6detail15normal_iteratorINSD_10device_ptrIfEEEEPfyS9_ffNS7_10__identityEEEvT0_T1_T2_T3_T4_T6_E12temp_storage;
	add.s32 	%r82, %r81, %r80;
	st.shared.f32 	[%r82+8], %f38;
$L__BB7_47:
	bar.sync 	0;
	setp.ne.s32 	%p23, %r24, 0;
	@%p23 bra 	$L__BB7_49;
	ld.shared.f32 	%f174, [_ZZN3cub18CUB_300001_SM_10006detail6reduce28DeviceReduceSingleTileKernelINS2_10policy_hubIfyN4cuda3std3__44plusIfEEE10Policy1000EN6thrust24THRUST_300001_SM_1000_NS6detail15normal_iteratorINSD_10device_ptrIfEEEEPfyS9_ffNS7_10__identityEEEvT0_T1_T2_T3_T4_T6_E12temp_storage+12];
	add.f32 	%f175, %f327, %f174;
	ld.shared.f32 	%f176, [_ZZN3cub18CUB_300001_SM_10006detail6reduce28DeviceReduceSingleTileKernelINS2_10policy_hubIfyN4cuda3std3__44plusIfEEE10Policy1000EN6thrust24THRUST_300001_SM_1000_NS6detail15normal_iteratorINSD_10device_ptrIfEEEEPfyS9_ffNS7_10__identityEEEvT0_T1_T2_T3_T4_T6_E12temp_storage+16];
	add.f32 	%f177, %f175, %f176;
	ld.shared.f32 	%f178, [_ZZN3cub18CUB_300001_SM_10006detail6reduce28DeviceReduceSingleTileKernelINS2_10policy_hubIfyN4cuda3std3__44plusIfEEE10Policy1000EN6thrust24THRUST_300001_SM_1000_NS6detail15normal_iteratorINSD_10device_ptrIfEEEEPfyS9_ffNS7_10__identityEEEvT0_T1_T2_T3_T4_T6_E12temp_storage+20];
	add.f32 	%f179, %f177, %f178;
	ld.shared.f32 	%f180, [_ZZN3cub18CUB_300001_SM_10006detail6reduce28DeviceReduceSingleTileKernelINS2_10policy_hubIfyN4cuda3std3__44plusIfEEE10Policy1000EN6thrust24THRUST_300001_SM_1000_NS6detail15normal_iteratorINSD_10device_ptrIfEEEEPfyS9_ffNS7_10__identityEEEvT0_T1_T2_T3_T4_T6_E12temp_storage+24];
	add.f32 	%f181, %f179, %f180;
	ld.shared.f32 	%f182, [_ZZN3cub18CUB_300001_SM_10006detail6reduce28DeviceReduceSingleTileKernelINS2_10policy_hubIfyN4cuda3std3__44plusIfEEE10Policy1000EN6thrust24THRUST_300001_SM_1000_NS6detail15normal_iteratorINSD_10device_ptrIfEEEEPfyS9_ffNS7_10__identityEEEvT0_T1_T2_T3_T4_T6_E12temp_storage+28];
	add.f32 	%f183, %f181, %f182;
	ld.shared.f32 	%f184, [_ZZN3cub18CUB_300001_SM_10006detail6reduce28DeviceReduceSingleTileKernelINS2_10policy_hubIfyN4cuda3std3__44plusIfEEE10Policy1000EN6thrust24THRUST_300001_SM_1000_NS6detail15normal_iteratorINSD_10device_ptrIfEEEEPfyS9_ffNS7_10__identityEEEvT0_T1_T2_T3_T4_T6_E12temp_storage+32];
	add.f32 	%f185, %f183, %f184;
	ld.shared.f32 	%f186, [_ZZN3cub18CUB_300001_SM_10006detail6reduce28DeviceReduceSingleTileKernelINS2_10policy_hubIfyN4cuda3std3__44plusIfEEE10Policy1000EN6thrust24THRUST_300001_SM_1000_NS6detail15normal_iteratorINSD_10device_ptrIfEEEEPfyS9_ffNS7_10__identityEEEvT0_T1_T2_T3_T4_T6_E12temp_storage+36];
	add.f32 	%f327, %f185, %f186;
$L__BB7_49:
	mov.u32 	%r155, %tid.x;
	setp.ne.s32 	%p57, %r155, 0;
	@%p57 bra 	$L__BB7_51;
	add.f32 	%f305, %f42, %f327;
	st.global.f32 	[%rd1], %f305;
$L__BB7_51:
	ret;

}
	// .globl	_ZN3cub18CUB_300001_SM_10006detail6reduce18DeviceReduceKernelINS2_10policy_hubIfyN4cuda3std3__44plusIfEEE10Policy1000EN6thrust24THRUST_300001_SM_1000_NS6detail15normal_iteratorINSD_10device_ptrIfEEEEyS9_fNS7_10__identityEEEvT0_PT3_T1_NS0_13GridEvenShareISN_EET2_T4_
.visible .entry _ZN3cub18CUB_300001_SM_10006detail6reduce18DeviceReduceKernelINS2_10policy_hubIfyN4cuda3std3__44plusIfEEE10Policy1000EN6thrust24THRUST_300001_SM_1000_NS6detail15normal_iteratorINSD_10device_ptrIfEEEEyS9_fNS7_10__identityEEEvT0_PT3_T1_NS0_13GridEvenShareISN_EET2_T4_(
	.param .align 8 .b8 _ZN3cub18CUB_300001_SM_10006detail6reduce18DeviceReduceKernelINS2_10policy_hubIfyN4cuda3std3__44plusIfEEE10Policy1000EN6thrust24THRUST_300001_SM_1000_NS6detail15normal_iteratorINSD_10device_ptrIfEEEEyS9_fNS7_10__identityEEEvT0_PT3_T1_NS0_13GridEvenShareISN_EET2_T4__param_0[8],
	.param .u64 .ptr .align 1 _ZN3cub18CUB_300001_SM_10006detail6reduce18DeviceReduceKernelINS2_10policy_hubIfyN4cuda3std3__44plusIfEEE10Policy1000EN6thrust24THRUST_300001_SM_1000_NS6detail15normal_iteratorINSD_10device_ptrIfEEEEyS9_fNS7_10__identityEEEvT0_PT3_T1_NS0_13GridEvenShareISN_EET2_T4__param_1,
	.param .u64 _ZN3cub18CUB_300001_SM_10006detail6reduce18DeviceReduceKernelINS2_10policy_hubIfyN4cuda3std3__44plusIfEEE10Policy1000EN6thrust24THRUST_300001_SM_1000_NS6detail15normal_iteratorINSD_10device_ptrIfEEEEyS9_fNS7_10__identityEEEvT0_PT3_T1_NS0_13GridEvenShareISN_EET2_T4__param_2,
	.param .align 8 .b8 _ZN3cub18CUB_300001_SM_10006detail6reduce18DeviceReduceKernelINS2_10policy_hubIfyN4cuda3std3__44plusIfEEE10Policy1000EN6thrust24THRUST_300001_SM_1000_NS6detail15normal_iteratorINSD_10device_ptrIfEEEEyS9_fNS7_10__identityEEEvT0_PT3_T1_NS0_13GridEvenShareISN_EET2_T4__param_3[72],
	.param .align 1 .b8 _ZN3cub18CUB_300001_SM_10006detail6reduce18DeviceReduceKernelINS2_10policy_hubIfyN4cuda3std3__44plusIfEEE10Policy1000EN6thrust24THRUST_300001_SM_1000_NS6detail15normal_iteratorINSD_10device_ptrIfEEEEyS9_fNS7_10__identityEEEvT0_PT3_T1_NS0_13GridEvenShareISN_EET2_T4__param_4[1],
	.param .align 1 .b8 _ZN3cub18CUB_300001_SM_10006detail6reduce18DeviceReduceKernelINS2_10policy_hubIfyN4cuda3std3__44plusIfEEE10Policy1000EN6thrust24THRUST_300001_SM_1000_NS6detail15normal_iteratorINSD_10device_ptrIfEEEEyS9_fNS7_10__identityEEEvT0_PT3_T1_NS0_13GridEvenShareISN_EET2_T4__param_5[1]
)
.maxntid 256
{
	.reg .pred 	%p<57>;
	.reg .b16 	%rs<4>;
	.reg .b32 	%r<206>;
	.reg .b32 	%f<324>;
	.reg .b64 	%rd<78>;
	// demoted variable
	.shared .align 4 .b8 _ZZN3cub18CUB_300001_SM_10006detail6reduce18DeviceReduceKernelINS2_10policy_hubIfyN4cuda3std3__44plusIfEEE10Policy1000EN6thrust24THRUST_300001_SM_1000_NS6detail15normal_iteratorINSD_10device_ptrIfEEEEyS9_fNS7_10__identityEEEvT0_PT3_T1_NS0_13GridEvenShareISN_EET2_T4_E12temp_storage[44];
	ld.param.u64 	%rd1, [_ZN3cub18CUB_300001_SM_10006detail6reduce18DeviceReduceKernelINS2_10policy_hubIfyN4cuda3std3__44plusIfEEE10Policy1000EN6thrust24THRUST_300001_SM_1000_NS6detail15normal_iteratorINSD_10device_ptrIfEEEEyS9_fNS7_10__identityEEEvT0_PT3_T1_NS0_13GridEvenShareISN_EET2_T4__param_3+32];
	ld.param.u32 	%r1, [_ZN3cub18CUB_300001_SM_10006detail6reduce18DeviceReduceKernelINS2_10policy_hubIfyN4cuda3std3__44plusIfEEE10Policy1000EN6thrust24THRUST_300001_SM_1000_NS6detail15normal_iteratorINSD_10device_ptrIfEEEEyS9_fNS7_10__identityEEEvT0_PT3_T1_NS0_13GridEvenShareISN_EET2_T4__param_3+40];
	ld.param.u64 	%rd25, [_ZN3cub18CUB_300001_SM_10006detail6reduce18DeviceReduceKernelINS2_10policy_hubIfyN4cuda3std3__44plusIfEEE10Policy1000EN6thrust24THRUST_300001_SM_1000_NS6detail15normal_iteratorINSD_10device_ptrIfEEEEyS9_fNS7_10__identityEEEvT0_PT3_T1_NS0_13GridEvenShareISN_EET2_T4__param_0];
	cvta.to.global.u64 	%rd2, %rd25;
	mov.u32 	%r2, %ctaid.x;
	shl.b32 	%r50, %r1, 12;
	cvt.s64.s32 	%rd3, %r50;
	shl.b32 	%r51, %r2, 12;
	cvt.u64.u32 	%rd4, %r51;
	sub.s64 	%rd5, %rd1, %rd4;
	setp.gt.u64 	%p1, %rd5, 4095;
	@%p1 bra 	$L__BB8_25;
	cvt.u32.u64 	%r112, %rd4;
	cvt.u32.u64 	%r3, %rd1;
	sub.s32 	%r4, %r3, %r112;
	mov.u32 	%r5, %tid.x;
	setp.ge.s32 	%p23, %r5, %r4;
	mov.f32 	%f312, 0f00000000;
	mov.u32 	%r193, %r5;
	@%p23 bra 	$L__BB8_3;
	add.s32 	%r114, %r112, %r5;
	mul.wide.u32 	%rd51, %r114, 4;
	add.s64 	%rd52, %rd2, %rd51;
	ld.global.f32 	%f312, [%rd52];
	add.s32 	%r193, %r5, 256;
$L__BB8_3:
	setp.ge.s32 	%p24, %r193, %r4;
	@%p24 bra 	$L__BB8_16;
	not.b32 	%r116, %r193;
	add.s32 	%r117, %r116, %r3;
	sub.s32 	%r118, %r117, %r112;
	shr.u32 	%r119, %r118, 8;
	add.s32 	%r8, %r119, 1;
	and.b32  	%r9, %r8, 15;
	setp.lt.u32 	%p25, %r118, 3840;
	@%p25 bra 	$L__BB8_7;
	and.b32  	%r120, %r8, 33554416;
	neg.s32 	%r191, %r120;
	mul.wide.u32 	%rd53, %r2, 16384;
	mul.wide.u32 	%rd54, %r193, 4;
	or.b64  	%rd55, %rd53, %rd54;
	add.s64 	%rd56, %rd55, %rd2;
	add.s64 	%rd72, %rd56, 8192;
$L__BB8_6:
	.pragma "nounroll";
	ld.global.f32 	%f187, [%rd72+-8192];
	add.f32 	%f188, %f312, %f187;
	ld.global.f32 	%f189, [%rd72+-7168];
	add.f32 	%f190, %f188, %f189;
	ld.global.f32 	%f191, [%rd72+-6144];
	add.f32 	%f192, %f190, %f191;
	ld.global.f32 	%f193, [%rd72+-5120];
	add.f32 	%f194, %f192, %f193;
	ld.global.f32 	%f195, [%rd72+-4096];
	add.f32 	%f196, %f194, %f195;
	ld.global.f32 	%f197, [%rd72+-3072];
	add.f32 	%f198, %f196, %f197;
	ld.global.f32 	%f199, [%rd72+-2048];
	add.f32 	%f200, %f198, %f199;
	ld.global.f32 	%f201, [%rd72+-1024];
	add.f32 	%f202, %f200, %f201;
	ld.global.f32 	%f203, [%rd72];
	add.f32 	%f204, %f202, %f203;
	ld.global.f32 	%f205, [%rd72+1024];
	add.f32 	%f206, %f204, %f205;
	ld.global.f32 	%f207, [%rd72+2048];
	add.f32 	%f208, %f206, %f207;
	ld.global.f32 	%f209, [%rd72+3072];
	add.f32 	%f210, %f208, %f209;
	ld.global.f32 	%f211, [%rd72+4096];
	add.f32 	%f212, %f210, %f211;
	ld.global.f32 	%f213, [%rd72+5120];
	add.f32 	%f214, %f212, %f213;
	ld.global.f32 	%f215, [%rd72+6144];
	add.f32 	%f216, %f214, %f215;
	ld.global.f32 	%f217, [%rd72+7168];
	add.f32 	%f312, %f216, %f217;
	add.s32 	%r193, %r193, 4096;
	add.s32 	%r191, %r191, 16;
	add.s64 	%rd72, %rd72, 16384;
	setp.ne.s32 	%p26, %r191, 0;
	@%p26 bra 	$L__BB8_6;
$L__BB8_7:
	setp.eq.s32 	%p27, %r9, 0;
	@%p27 bra 	$L__BB8_16;
	and.b32  	%r16, %r8, 7;
	setp.lt.u32 	%p28, %r9, 8;
	@%p28 bra 	$L__BB8_10;
	cvt.s64.s32 	%rd57, %r193;
	add.s64 	%rd58, %rd57, %rd4;
	shl.b64 	%rd59, %rd58, 2;
	add.s64 	%rd60, %rd2, %rd59;
	ld.global.f32 	%f219, [%rd60];
	add.f32 	%f220, %f312, %f219;
	ld.global.f32 	%f221, [%rd60+1024];
	add.f32 	%f222, %f220, %f221;
	ld.global.f32 	%f223, [%rd60+2048];
	add.f32 	%f224, %f222, %f223;
	ld.global.f32 	%f225, [%rd60+3072];
	add.f32 	%f226, %f224, %f225;
	ld.global.f32 	%f227, [%rd60+4096];
	add.f32 	%f228, %f226, %f227;
	ld.global.f32 	%f229, [%rd60+5120];
	add.f32 	%f230, %f228, %f229;
	ld.global.f32 	%f231, [%rd60+6144];
	add.f32 	%f232, %f230, %f231;
	ld.global.f32 	%f233, [%rd60+7168];
	add.f32 	%f312, %f232, %f233;
	add.s32 	%r193, %r193, 2048;
$L__BB8_10:
	setp.eq.s32 	%p29, %r16, 0;
	@%p29 bra 	$L__BB8_16;
	and.b32  	%r19, %r8, 3;
	setp.lt.u32 	%p30, %r16, 4;
	@%p30 bra 	$L__BB8_13;
	cvt.s64.s32 	%rd61, %r193;
	add.s64 	%rd62, %rd61, %rd4;
	shl.b64 	%rd63, %rd62, 2;
	add.s64 	%rd64, %rd2, %rd63;
	ld.global.f32 	%f235, [%rd64];
	add.f32 	%f236, %f312, %f235;
	ld.global.f32 	%f237, [%rd64+1024];
	add.f32 	%f238, %f236, %f237;
	ld.global.f32 	%f239, [%rd64+2048];
	add.f32 	%f240, %f238, %f239;
	ld.global.f32 	%f241, [%rd64+3072];
	add.f32 	%f312, %f240, %f241;
	add.s32 	%r193, %r193, 1024;
$L__BB8_13:
	setp.eq.s32 	%p31, %r19, 0;
	@%p31 bra 	$L__BB8_16;
	mul.wide.u32 	%rd65, %r2, 16384;
	add.s64 	%rd9, %rd2, %rd65;
	neg.s32 	%r196, %r19;
$L__BB8_15:
	.pragma "nounroll";
	mul.wide.s32 	%rd66, %r193, 4;
	add.s64 	%rd67, %rd9, %rd66;
	ld.global.f32 	%f242, [%rd67];
	add.f32 	%f312, %f312, %f242;
	add.s32 	%r193, %r193, 256;
	add.s32 	%r196, %r196, 1;
	setp.ne.s32 	%p32, %r196, 0;
	@%p32 bra 	$L__BB8_15;
$L__BB8_16:
	setp.lt.s32 	%p33, %r4, 256;
	@%p33 bra 	$L__BB8_21;
	// begin inline asm
	mov.u32 %r159, %laneid;
	// end inline asm
	mov.b32 	%r161, %f312;
	mov.b32 	%r162, 1;
	mov.b32 	%r183, 31;
	mov.b32 	%r184, -1;
	// begin inline asm
	shfl.sync.down.b32 %r160, %r161, %r162, %r183, %r184;
	// end inline asm
	setp.gt.s32 	%p49, %r159, 30;
	mov.b32 	%f277, %r160;
	add.f32 	%f278, %f312, %f277;
	selp.f32 	%f279, %f312, %f278, %p49;
	mov.b32 	%r166, %f279;
	mov.b32 	%r167, 2;
	// begin inline asm
	shfl.sync.down.b32 %r165, %r166, %r167, %r183, %r184;
	// end inline asm
	setp.gt.s32 	%p50, %r159, 29;
	mov.b32 	%f280, %r165;
	add.f32 	%f281, %f279, %f280;
	selp.f32 	%f282, %f279, %f281, %p50;
	mov.b32 	%r171, %f282;
	mov.b32 	%r172, 4;
	// begin inline asm
	shfl.sync.down.b32 %r170, %r171, %r172, %r183, %r184;
	// end inline asm
	setp.gt.s32 	%p51, %r159, 27;
	mov.b32 	%f283, %r170;
	add.f32 	%f284, %f282, %f283;
	selp.f32 	%f285, %f282, %f284, %p51;
	mov.b32 	%r176, %f285;
	mov.b32 	%r177, 8;
	// begin inline asm
	shfl.sync.down.b32 %r175, %r176, %r177, %r183, %r184;
	// end inline asm
	setp.gt.s32 	%p52, %r159, 23;
	mov.b32 	%f286, %r175;
	add.f32 	%f287, %f285, %f286;
	selp.f32 	%f288, %f285, %f287, %p52;
	mov.b32 	%r181, %f288;
	mov.b32 	%r182, 16;
	// begin inline asm
	shfl.sync.down.b32 %r180, %r181, %r182, %r183, %r184;
	// end inline asm
	setp.gt.s32 	%p53, %r159, 15;
	mov.b32 	%f289, %r180;
	add.f32 	%f16, %f288, %f289;
	selp.f32 	%f323, %f288, %f16, %p53;
	setp.ne.s32 	%p54, %r159, 0;
	@%p54 bra 	$L__BB8_19;
	shr.u32 	%r185, %r5, 3;
	and.b32  	%r186, %r185, 124;
	mov.u32 	%r187, _ZZN3cub18CUB_300001_SM_10006detail6reduce18DeviceReduceKernelINS2_10policy_hubIfyN4cuda3std3__44plusIfEEE10Policy1000EN6thrust24THRUST_300001_SM_1000_NS6detail15normal_iteratorINSD_10device_ptrIfEEEEyS9_fNS7_10__identityEEEvT0_PT3_T1_NS0_13GridEvenShareISN_EET2_T4_E12temp_storage;
	add.s32 	%r188, %r187, %r186;
	st.shared.f32 	[%r188+8], %f16;
$L__BB8_19:
	bar.sync 	0;
	setp.ne.s32 	%p55, %r5, 0;
	@%p55 bra 	$L__BB8_46;
	ld.shared.f32 	%f290, [_ZZN3cub18CUB_300001_SM_10006detail6reduce18DeviceReduceKernelINS2_10policy_hubIfyN4cuda3std3__44plusIfEEE10Policy1000EN6thrust24THRUST_300001_SM_1000_NS6detail15normal_iteratorINSD_10device_ptrIfEEEEyS9_fNS7_10__identityEEEvT0_PT3_T1_NS0_13GridEvenShareISN_EET2_T4_E12temp_storage+12];
	add.f32 	%f291, %f323, %f290;
	ld.shared.f32 	%f292, [_ZZN3cub18CUB_300001_SM_10006detail6reduce18DeviceReduceKernelINS2_10policy_hubIfyN4cuda3std3__44plusIfEEE10Policy1000EN6thrust24THRUST_300001_SM_1000_NS6detail15normal_iteratorINSD_10device_ptrIfEEEEyS9_fNS7_10__identityEEEvT0_PT3_T1_NS0_13GridEvenShareISN_EET2_T4_E12temp_storage+16];
	add.f32 	%f293, %f291, %f292;
	ld.shared.f32 	%f294, [_ZZN3cub18CUB_300001_SM_10006detail6reduce18DeviceReduceKernelINS2_10policy_hubIfyN4cuda3std3__44plusIfEEE10Policy1000EN6thrust24THRUST_300001_SM_1000_NS6detail15normal_iteratorINSD_10device_ptrIfEEEEyS9_fNS7_10__identityEEEvT0_PT3_T1_NS0_13GridEvenShareISN_EET2_T4_E12temp_storage+20];
	add.f32 	%f295, %f293, %f294;
	ld.shared.f32 	%f296, [_ZZN3cub18CUB_300001_SM_10006detail6reduce18DeviceReduceKernelINS2_10policy_hubIfyN4cuda3std3__44plusIfEEE10Policy1000EN6thrust24THRUST_300001_SM_1000_NS6detail15normal_iteratorINSD_10device_ptrIfEEEEyS9_fNS7_10__identityEEEvT0_PT3_T1_NS0_13GridEvenShareISN_EET2_T4_E12temp_storage+24];
	add.f32 	%f297, %f295, %f296;
	ld.shared.f32 	%f298, [_ZZN3cub18CUB_300001_SM_10006detail6reduce18DeviceReduceKernelINS2_10policy_hubIfyN4cuda3std3__44plusIfEEE10Policy1000EN6thrust24THRUST_300001_SM_1000_NS6detail15normal_iteratorINSD_10device_ptrIfEEEEyS9_fNS7_10__identityEEEvT0_PT3_T1_NS0_13GridEvenShareISN_EET2_T4_E12temp_storage+28];
	add.f32 	%f299, %f297, %f298;
	ld.shared.f32 	%f300, [_ZZN3cub18CUB_300001_SM_10006detail6reduce18DeviceReduceKernelINS2_10policy_hubIfyN4cuda3std3__44plusIfEEE10Policy1000EN6thrust24THRUST_300001_SM_1000_NS6detail15normal_iteratorINSD_10device_ptrIfEEEEyS9_fNS7_10__identityEEEvT0_PT3_T1_NS0_13GridEvenShareISN_EET2_T4_E12temp_storage+32];
	add.f32 	%f301, %f299, %f300;
	ld.shared.f32 	%f302, [_ZZN3cub18CUB_300001_SM_10006detail6reduce18DeviceReduceKernelINS2_10policy_hubIfyN4cuda3std3__44plusIfEEE10Policy1000EN6thrust24THRUST_300001_SM_1000_NS6detail15normal_iteratorINSD_10device_ptrIfEEEEyS9_fNS7_10__identityEEEvT0_PT3_T1_NS0_13GridEvenShareISN_EET2_T4_E12temp_storage+36];
	add.f32 	%f323, %f301, %f302;
	bra.uni 	$L__BB8_46;
$L__BB8_21:
	// begin inline asm
	mov.u32 %r121, %laneid;
	// end inline asm
	and.b32  	%r147, %r5, 992;
	add.s32 	%r148, %r147, 32;
	setp.gt.s32 	%p34, %r148, %r4;
	not.b32 	%r149, %r147;
	add.s32 	%r150, %r4, %r149;
	selp.b32 	%r145, %r150, 31, %p34;
	mov.b32 	%r123, %f312;
	mov.b32 	%r124, 1;
	mov.b32 	%r146, -1;
	// begin inline asm
	shfl.sync.down.b32 %r122, %r123, %r124, %r145, %r146;
	// end inline asm
	setp.lt.s32 	%p35, %r121, %r145;
	mov.b32 	%f243, %r122;
	add.f32 	%f244, %f312, %f243;
	selp.f32 	%f245, %f244, %f312, %p35;
	mov.b32 	%r128, %f245;
	mov.b32 	%r129, 2;
	// begin inline asm
	shfl.sync.down.b32 %r127, %r128, %r129, %r145, %r146;
	// end inline asm
	add.s32 	%r151, %r121, 2;
	setp.gt.s32 	%p36, %r151, %r145;
	mov.b32 	%f246, %r127;
	add.f32 	%f247, %f245, %f246;
	selp.f32 	%f248, %f245, %f247, %p36;
	mov.b32 	%r133, %f248;
	mov.b32 	%r134, 4;
	// begin inline asm
	shfl.sync.down.b32 %r132, %r133, %r134, %r145, %r146;
	// end inline asm
	add.s32 	%r152, %r121, 4;
	setp.gt.s32 	%p37, %r152, %r145;
	mov.b32 	%f249, %r132;
	add.f32 	%f250, %f248, %f249;
	selp.f32 	%f251, %f248, %f250, %p37;
	mov.b32 	%r138, %f251;
	mov.b32 	%r139, 8;
	// begin inline asm
	shfl.sync.down.b32 %r137, %r138, %r139, %r145, %r146;
	// end inline asm
	add.s32 	%r153, %r121, 8;
	setp.gt.s32 	%p38, %r153, %r145;
	mov.b32 	%f252, %r137;
	add.f32 	%f253, %f251, %f252;
	selp.f32 	%f254, %f251, %f253, %p38;
	mov.b32 	%r143, %f254;
	mov.b32 	%r144, 16;
	// begin inline asm
	shfl.sync.down.b32 %r142, %r143, %r144, %r145, %r146;
	// end inline asm
	add.s32 	%r154, %r121, 16;
	setp.gt.s32 	%p39, %r154, %r145;
	mov.b32 	%f255, %r142;
	add.f32 	%f256, %f254, %f255;
	selp.f32 	%f323, %f254, %f256, %p39;
	setp.ne.s32 	%p40, %r121, 0;
	@%p40 bra 	$L__BB8_23;
	shr.u32 	%r155, %r5, 3;
	and.b32  	%r156, %r155, 124;
	mov.u32 	%r157, _ZZN3cub18CUB_300001_SM_10006detail6reduce18DeviceReduceKernelINS2_10policy_hubIfyN4cuda3std3__44plusIfEEE10Policy1000EN6thrust24THRUST_300001_SM_1000_NS6detail15normal_iteratorINSD_10device_ptrIfEEEEyS9_fNS7_10__identityEEEvT0_PT3_T1_NS0_13GridEvenShareISN_EET2_T4_E12temp_storage;
	add.s32 	%r158, %r157, %r156;
	st.shared.f32 	[%r158+8], %f323;
$L__BB8_23:
	bar.sync 	0;
	setp.ne.s32 	%p41, %r5, 0;
	@%p41 bra 	$L__BB8_46;
	setp.gt.s32 	%p42, %r4, 32;
	ld.shared.f32 	%f257, [_ZZN3cub18CUB_300001_SM_10006detail6reduce18DeviceReduceKernelINS2_10policy_hubIfyN4cuda3std3__44plusIfEEE10Policy1000EN6thrust24THRUST_300001_SM_1000_NS6detail15normal_iteratorINSD_10device_ptrIfEEEEyS9_fNS7_10__identityEEEvT0_PT3_T1_NS0_13GridEvenShareISN_EET2_T4_E12temp_storage+12];
	add.f32 	%f258, %f323, %f257;
	selp.f32 	%f259, %f258, %f323, %p42;
	setp.gt.s32 	%p43, %r4, 64;
	ld.shared.f32 	%f260, [_ZZN3cub18CUB_300001_SM_10006detail6reduce18DeviceReduceKernelINS2_10policy_hubIfyN4cuda3std3__44plusIfEEE10Policy1000EN6thrust24THRUST_300001_SM_1000_NS6detail15normal_iteratorINSD_10device_ptrIfEEEEyS9_fNS7_10__identityEEEvT0_PT3_T1_NS0_13GridEvenShareISN_EET2_T4_E12temp_storage+16];
	add.f32 	%f261, %f260, %f259;
	selp.f32 	%f262, %f261, %f259, %p43;
	setp.gt.s32 	%p44, %r4, 96;
	ld.shared.f32 	%f263, [_ZZN3cub18CUB_300001_SM_10006detail6reduce18DeviceReduceKernelINS2_10policy_hubIfyN4cuda3std3__44plusIfEEE10Policy1000EN6thrust24THRUST_300001_SM_1000_NS6detail15normal_iteratorINSD_10device_ptrIfEEEEyS9_fNS7_10__identityEEEvT0_PT3_T1_NS0_13GridEvenShareISN_EET2_T4_E12temp_storage+20];
	add.f32 	%f264, %f263, %f262;
	selp.f32 	%f265, %f264, %f262, %p44;
	setp.gt.s32 	%p45, %r4, 128;
	ld.shared.f32 	%f266, [_ZZN3cub18CUB_300001_SM_10006detail6reduce18DeviceReduceKernelINS2_10policy_hubIfyN4cuda3std3__44plusIfEEE10Policy1000EN6thrust24THRUST_300001_SM_1000_NS6detail15normal_iteratorINSD_10device_ptrIfEEEEyS9_fNS7_10__identityEEEvT0_PT3_T1_NS0_13GridEvenShareISN_EET2_T4_E12temp_storage+24];
	add.f32 	%f267, %f266, %f265;
	selp.f32 	%f268, %f267, %f265, %p45;
	setp.gt.s32 	%p46, %r4, 160;
	ld.shared.f32 	%f269, [_ZZN3cub18CUB_300001_SM_10006detail6reduce18DeviceReduceKernelINS2_10policy_hubIfyN4cuda3std3__44plusIfEEE10Policy1000EN6thrust24THRUST_300001_SM_1000_NS6detail15normal_iteratorINSD_10device_ptrIfEEEEyS9_fNS7_10__identityEEEvT0_PT3_T1_NS0_13GridEvenShareISN_EET2_T4_E12temp_storage+28];
	add.f32 	%f270, %f269, %f268;
	selp.f32 	%f271, %f270, %f268, %p46;
	setp.gt.s32 	%p47, %r4, 192;
	ld.shared.f32 	%f272, [_ZZN3cub18CUB_300001_SM_10006detail6reduce18DeviceReduceKernelINS2_10policy_hubIfyN4cuda3std3__44plusIfEEE10Policy1000EN6thrust24THRUST_300001_SM_1000_NS6detail15normal_iteratorINSD_10device_ptrIfEEEEyS9_fNS7_10__identityEEEvT0_PT3_T1_NS0_13GridEvenShareISN_EET2_T4_E12temp_storage+32];
	add.f32 	%f273, %f272, %f271;
	selp.f32 	%f274, %f273, %f271, %p47;
	setp.gt.s32 	%p48, %r4, 224;
	ld.shared.f32 	%f275, [_ZZN3cub18CUB_300001_SM_10006detail6reduce18DeviceReduceKernelINS2_10policy_hubIfyN4cuda3std3__44plusIfEEE10Policy1000EN6thrust24THRUST_300001_SM_1000_NS6detail15normal_iteratorINSD_10device_ptrIfEEEEyS9_fNS7_10__identityEEEvT0_PT3_T1_NS0_13GridEvenShareISN_EET2_T4_E12temp_storage+36];
	add.f32 	%f276, %f275, %f274;
	selp.f32 	%f323, %f276, %f274, %p48;
	bra.uni 	$L__BB8_46;
$L__BB8_25:
	cvt.u32.u64 	%r52, %rd4;
	mov.u32 	%r27, %tid.x;
	add.s32 	%r53, %r27, %r52;
	mul.wide.u32 	%rd26, %r53, 4;
	add.s64 	%rd27, %rd2, %rd26;
	ld.global.f32 	%f41, [%rd27];
	ld.global.f32 	%f42, [%rd27+1024];
	ld.global.f32 	%f43, [%rd27+2048];
	ld.global.f32 	%f44, [%rd27+3072];
	ld.global.f32 	%f45, [%rd27+4096];
	ld.global.f32 	%f46, [%rd27+5120];
	ld.global.f32 	%f47, [%rd27+6144];
	ld.global.f32 	%f48, [%rd27+7168];
	ld.global.f32 	%f49, [%rd27+8192];
	ld.global.f32 	%f50, [%rd27+9216];
	ld.global.f32 	%f51, [%rd27+10240];
	ld.global.f32 	%f52, [%rd27+11264];
	ld.global.f32 	%f53, [%rd27+12288];
	ld.global.f32 	%f54, [%rd27+13312];
	ld.global.f32 	%f55, [%rd27+14336];
	ld.global.f32 	%f56, [%rd27+15360];
	add.f32 	%f57, %f41, %f42;
	add.f32 	%f58, %f43, %f44;
	add.f32 	%f59, %f45, %f46;
	add.f32 	%f60, %f47, %f48;
	add.f32 	%f61, %f49, %f50;
	add.f32 	%f62, %f51, %f52;
	add.f32 	%f63, %f53, %f54;
	add.f32 	%f64, %f55, %f56;
	add.f32 	%f65, %f57, %f58;
	add.f32 	%f66, %f59, %f60;
	add.f32 	%f67, %f61, %f62;
	add.f32 	%f68, %f63, %f64;
	add.f32 	%f69, %f65, %f66;
	add.f32 	%f70, %f67, %f68;
	add.f32 	%f322, %f69, %f70;
	setp.lt.u64 	%p2, %rd5, %rd3;
	@%p2 bra 	$L__BB8_42;
	cvt.u32.u64 	%r55, %rd3;
	cvt.u64.u32 	%rd28, %r27;
	add.s64 	%rd74, %rd4, %rd3;
	cvt.u32.u64 	%r28, %rd1;
	not.b32 	%r57, %r27;
	add.s32 	%r58, %r57, %r28;
	sub.s32 	%r59, %r58, %r55;
	sub.s32 	%r198, %r59, %r52;
	add.s64 	%rd29, %rd74, %rd28;
	shl.b64 	%rd30, %rd29, 2;
	add.s64 	%rd31, %rd30, %rd2;
	add.s64 	%rd73, %rd31, 8192;
	mov.b32 	%r199, 0;
	shl.b32 	%r60, %r1, 12;
	mov.u64 	%rd75, %rd4;
$L__BB8_27:
	cvt.s64.s32 	%rd15, %r60;
	add.s64 	%rd75, %rd75, %rd15;
	add.s64 	%rd32, %rd1, -4096;
	setp.gt.u64 	%p3, %rd75, %rd32;
	@%p3 bra 	$L__BB8_29;
	shl.b32 	%r61, %r1, 12;
	cvt.s64.s32 	%rd33, %r61;
	cvt.u64.u32 	%rd34, %r27;
	add.s64 	%rd35, %rd75, %rd34;
	shl.b64 	%rd36, %rd35, 2;
	add.s64 	%rd37, %rd2, %rd36;
	ld.global.f32 	%f71, [%rd37];
	ld.global.f32 	%f72, [%rd37+1024];
	ld.global.f32 	%f73, [%rd37+2048];
	ld.global.f32 	%f74, [%rd37+3072];
	ld.global.f32 	%f75, [%rd37+4096];
	ld.global.f32 	%f76, [%rd37+5120];
	ld.global.f32 	%f77, [%rd37+6144];
	ld.global.f32 	%f78, [%rd37+7168];
	ld.global.f32 	%f79, [%rd37+8192];
	ld.global.f32 	%f80, [%rd37+9216];
	ld.global.f32 	%f81, [%rd37+10240];
	ld.global.f32 	%f82, [%rd37+11264];
	ld.global.f32 	%f83, [%rd37+12288];
	ld.global.f32 	%f84, [%rd37+13312];
	ld.global.f32 	%f85, [%rd37+14336];
	ld.global.f32 	%f86, [%rd37+15360];
	add.f32 	%f87, %f322, %f71;
	add.f32 	%f88, %f72, %f73;
	add.f32 	%f89, %f74, %f75;
	add.f32 	%f90, %f76, %f77;
	add.f32 	%f91, %f78, %f79;
	add.f32 	%f92, %f80, %f81;
	add.f32 	%f93, %f82, %f83;
	add.f32 	%f94, %f84, %f85;
	add.f32 	%f95, %f87, %f88;
	add.f32 	%f96, %f89, %f90;
	add.f32 	%f97, %f91, %f92;
	add.f32 	%f98, %f93, %f94;
	add.f32 	%f99, %f95, %f96;
	add.f32 	%f100, %f97, %f98;
	add.f32 	%f101, %f99, %f100;
	add.f32 	%f322, %f101, %f86;
	sub.s64 	%rd38, %rd1, %rd75;
	setp.lt.u64 	%p4, %rd38, %rd33;
	add.s32 	%r199, %r199, 1;
	add.s64 	%rd74, %rd74, %rd33;
	sub.s32 	%r198, %r198, %r61;
	mul.wide.s32 	%rd39, %r61, 4;
	add.s64 	%rd73, %rd73, %rd39;
	@%p4 bra 	$L__BB8_42;
	bra.uni 	$L__BB8_27;
$L__BB8_29:
	setp.le.u64 	%p5, %rd1, %rd75;
	cvt.u32.u64 	%r62, %rd75;
	cvt.u32.u64 	%r63, %rd1;
	sub.s32 	%r64, %r63, %r62;
	setp.ge.s32 	%p6, %r27, %r64;
	or.pred  	%p7, %p5, %p6;
	@%p7 bra 	$L__BB8_42;
	cvt.u32.u64 	%r66, %rd15;
	cvt.u32.u64 	%r67, %rd4;
	not.b32 	%r68, %r27;
	add.s32 	%r69, %r68, %r28;
	add.s32 	%r70, %r66, %r67;
	sub.s32 	%r71, %r69, %r70;
	mul.lo.s32 	%r72, %r1, %r199;
	shl.b32 	%r73, %r72, 12;
	sub.s32 	%r74, %r71, %r73;
	shr.u32 	%r75, %r74, 8;
	add.s32 	%r34, %r75, 1;
	and.b32  	%r35, %r34, 15;
	setp.lt.u32 	%p8, %r74, 3840;
	mov.u32 	%r202, %r27;
	@%p8 bra 	$L__BB8_33;
	shr.u32 	%r76, %r198, 8;
	add.s32 	%r77, %r76, 1;
	and.b32  	%r78, %r77, 33554416;
	neg.s32 	%r200, %r78;
	mov.u32 	%r202, %r27;
$L__BB8_32:
	.pragma "nounroll";
	ld.global.f32 	%f103, [%rd73+-8192];
	add.f32 	%f104, %f322, %f103;
	ld.global.f32 	%f105, [%rd73+-7168];
	add.f32 	%f106, %f104, %f105;
	ld.global.f32 	%f107, [%rd73+-6144];
	add.f32 	%f108, %f106, %f107;
	ld.global.f32 	%f109, [%rd73+-5120];
	add.f32 	%f110, %f108, %f109;
	ld.global.f32 	%f111, [%rd73+-4096];
	add.f32 	%f112, %f110, %f111;
	ld.global.f32 	%f113, [%rd73+-3072];
	add.f32 	%f114, %f112, %f113;
	ld.global.f32 	%f115, [%rd73+-2048];
	add.f32 	%f116, %f114, %f115;
	ld.global.f32 	%f117, [%rd73+-1024];
	add.f32 	%f118, %f116, %f117;
	ld.global.f32 	%f119, [%rd73];
	add.f32 	%f120, %f118, %f119;
	ld.global.f32 	%f121, [%rd73+1024];
	add.f32 	%f122, %f120, %f121;
	ld.global.f32 	%f123, [%rd73+2048];
	add.f32 	%f124, %f122, %f123;
	ld.global.f32 	%f125, [%rd73+3072];
	add.f32 	%f126, %f124, %f125;
	ld.global.f32 	%f127, [%rd73+4096];
	add.f32 	%f128, %f126, %f127;
	ld.global.f32 	%f129, [%rd73+5120];
	add.f32 	%f130, %f128, %f129;
	ld.global.f32 	%f131, [%rd73+6144];
	add.f32 	%f132, %f130, %f131;
	ld.global.f32 	%f133, [%rd73+7168];
	add.f32 	%f322, %f132, %f133;
	add.s32 	%r202, %r202, 4096;
	add.s32 	%r200, %r200, 16;
	add.s64 	%rd73, %rd73, 16384;
	setp.ne.s32 	%p9, %r200, 0;
	@%p9 bra 	$L__BB8_32;
$L__BB8_33:
	setp.eq.s32 	%p10, %r35, 0;
	@%p10 bra 	$L__BB8_42;
	and.b32  	%r42, %r34, 7;
	setp.lt.u32 	%p11, %r35, 8;
	@%p11 bra 	$L__BB8_36;
	cvt.u64.u32 	%rd40, %r202;
	add.s64 	%rd41, %rd75, %rd40;
	shl.b64 	%rd42, %rd41, 2;
	add.s64 	%rd43, %rd2, %rd42;
	ld.global.f32 	%f135, [%rd43];
	add.f32 	%f136, %f322, %f135;
	ld.global.f32 	%f137, [%rd43+1024];
	add.f32 	%f138, %f136, %f137;
	ld.global.f32 	%f139, [%rd43+2048];
	add.f32 	%f140, %f138, %f139;
	ld.global.f32 	%f141, [%rd43+3072];
	add.f32 	%f142, %f140, %f141;
	ld.global.f32 	%f143, [%rd43+4096];
	add.f32 	%f144, %f142, %f143;
	ld.global.f32 	%f145, [%rd43+5120];
	add.f32 	%f146, %f144, %f145;
	ld.global.f32 	%f147, [%rd43+6144];
	add.f32 	%f148, %f146, %f147;
	ld.global.f32 	%f149, [%rd43+7168];
	add.f32 	%f322, %f148, %f149;
	add.s32 	%r202, %r202, 2048;
$L__BB8_36:
	setp.eq.s32 	%p12, %r42, 0;
	@%p12 bra 	$L__BB8_42;
	setp.lt.u32 	%p13, %r42, 4;
	@%p13 bra 	$L__BB8_39;
	cvt.u64.u32 	%rd44, %r202;
	add.s64 	%rd45, %rd75, %rd44;
	shl.b64 	%rd46, %rd45, 2;
	add.s64 	%rd47, %rd2, %rd46;
	ld.global.f32 	%f151, [%rd47];
	add.f32 	%f152, %f322, %f151;
	ld.global.f32 	%f153, [%rd47+1024];
	add.f32 	%f154, %f152, %f153;
	ld.global.f32 	%f155, [%rd47+2048];
	add.f32 	%f156, %f154, %f155;
	ld.global.f32 	%f157, [%rd47+3072];
	add.f32 	%f322, %f156, %f157;
	add.s32 	%r202, %r202, 1024;
$L__BB8_39:
	and.b32  	%r79, %r34, 3;
	setp.eq.s32 	%p14, %r79, 0;
	@%p14 bra 	$L__BB8_42;
	cvt.u64.u32 	%rd48, %r202;
	add.s64 	%rd49, %rd48, %rd74;
	shl.b64 	%rd50, %rd49, 2;
	add.s64 	%rd77, %rd2, %rd50;
	cvt.u16.u32 	%rs1, %r198;
	shr.u16 	%rs2, %rs1, 8;
	add.s16 	%rs3, %rs2, 1;
	cvt.u32.u16 	%r80, %rs3;
	and.b32  	%r81, %r80, 3;
	neg.s32 	%r205, %r81;
$L__BB8_41:
	.pragma "nounroll";
	ld.global.f32 	%f158, [%rd77];
	add.f32 	%f322, %f322, %f158;
	add.s64 	%rd77, %rd77, 1024;
	add.s32 	%r205, %r205, 1;
	setp.ne.s32 	%p15, %r205, 0;
	@%p15 bra 	$L__BB8_41;
$L__BB8_42:
	// begin inline asm
	mov.u32 %r82, %laneid;
	// end inline asm
	mov.b32 	%r84, %f322;
	mov.b32 	%r85, 1;
	mov.b32 	%r106, 31;
	mov.b32 	%r107, -1;
	// begin inline asm
	shfl.sync.down.b32 %r83, %r84, %r85, %r106, %r107;
	// end inline asm
	setp.gt.s32 	%p16, %r82, 30;
	mov.b32 	%f159, %r83;
	add.f32 	%f160, %f322, %f159;
	selp.f32 	%f161, %f322, %f160, %p16;
	mov.b32 	%r89, %f161;
	mov.b32 	%r90, 2;
	// begin inline asm
	shfl.sync.down.b32 %r88, %r89, %r90, %r106, %r107;
	// end inline asm
	setp.gt.s32 	%p17, %r82, 29;
	mov.b32 	%f162, %r88;
	add.f32 	%f163, %f161, %f162;
	selp.f32 	%f164, %f161, %f163, %p17;
	mov.b32 	%r94, %f164;
	mov.b32 	%r95, 4;
	// begin inline asm
	shfl.sync.down.b32 %r93, %r94, %r95, %r106, %r107;
	// end inline asm
	setp.gt.s32 	%p18, %r82, 27;
	mov.b32 	%f165, %r93;
	add.f32 	%f166, %f164, %f165;
	selp.f32 	%f167, %f164, %f166, %p18;
	mov.b32 	%r99, %f167;
	mov.b32 	%r100, 8;
	// begin inline asm
	shfl.sync.down.b32 %r98, %r99, %r100, %r106, %r107;
	// end inline asm
	setp.gt.s32 	%p19, %r82, 23;
	mov.b32 	%f168, %r98;
	add.f32 	%f169, %f167, %f168;
	selp.f32 	%f170, %f167, %f169, %p19;
	mov.b32 	%r104, %f170;
	mov.b32 	%r105, 16;
	// begin inline asm
	shfl.sync.down.b32 %r103, %r104, %r105, %r106, %r107;
	// end inline asm
	setp.gt.s32 	%p20, %r82, 15;
	mov.b32 	%f171, %r103;
	add.f32 	%f37, %f170, %f171;
	selp.f32 	%f323, %f170, %f37, %p20;
	setp.ne.s32 	%p21, %r82, 0;
	@%p21 bra 	$L__BB8_44;
	shr.u32 	%r108, %r27, 3;
	and.b32  	%r109, %r108, 124;
	mov.u32 	%r110, _ZZN3cub18CUB_300001_SM_10006detail6reduce18DeviceReduceKernelINS2_10policy_hubIfyN4cuda3std3__44plusIfEEE10Policy1000EN6thrust24THRUST_300001_SM_1000_NS6detail15normal_iteratorINSD_10device_ptrIfEEEEyS9_fNS7_10__identityEEEvT0_PT3_T1_NS0_13GridEvenShareISN_EET2_T4_E12temp_storage;
	add.s32 	%r111, %r110, %r109;
	st.shared.f32 	[%r111+8], %f37;
$L__BB8_44:
	bar.sync 	0;
	setp.ne.s32 	%p22, %r27, 0;
	@%p22 bra 	$L__BB8_46;
	ld.shared.f32 	%f172, [_ZZN3cub18CUB_300001_SM_10006detail6reduce18DeviceReduceKernelINS2_10policy_hubIfyN4cuda3std3__44plusIfEEE10Policy1000EN6thrust24THRUST_300001_SM_1000_NS6detail15normal_iteratorINSD_10device_ptrIfEEEEyS9_fNS7_10__identityEEEvT0_PT3_T1_NS0_13GridEvenShareISN_EET2_T4_E12temp_storage+12];
	add.f32 	%f173, %f323, %f172;
	ld.shared.f32 	%f174, [_ZZN3cub18CUB_300001_SM_10006detail6reduce18DeviceReduceKernelINS2_10policy_hubIfyN4cuda3std3__44plusIfEEE10Policy1000EN6thrust24THRUST_300001_SM_1000_NS6detail15normal_iteratorINSD_10device_ptrIfEEEEyS9_fNS7_10__identityEEEvT0_PT3_T1_NS0_13GridEvenShareISN_EET2_T4_E12temp_storage+16];
	add.f32 	%f175, %f173, %f174;
	ld.shared.f32 	%f176, [_ZZN3cub18CUB_300001_SM_10006detail6reduce18DeviceReduceKernelINS2_10policy_hubIfyN4cuda3std3__44plusIfEEE10Policy1000EN6thrust24THRUST_300001_SM_1000_NS6detail15normal_iteratorINSD_10device_ptrIfEEEEyS9_fNS7_10__identityEEEvT0_PT3_T1_NS0_13GridEvenShareISN_EET2_T4_E12temp_storage+20];
	add.f32 	%f177, %f175, %f176;
	ld.shared.f32 	%f178, [_ZZN3cub18CUB_300001_SM_10006detail6reduce18DeviceReduceKernelINS2_10policy_hubIfyN4cuda3std3__44plusIfEEE10Policy1000EN6thrust24THRUST_300001_SM_1000_NS6detail15normal_iteratorINSD_10device_ptrIfEEEEyS9_fNS7_10__identityEEEvT0_PT3_T1_NS0_13GridEvenShareISN_EET2_T4_E12temp_storage+24];
	add.f32 	%f179, %f177, %f178;
	ld.shared.f32 	%f180, [_ZZN3cub18CUB_300001_SM_10006detail6reduce18DeviceReduceKernelINS2_10policy_hubIfyN4cuda3std3__44plusIfEEE10Policy1000EN6thrust24THRUST_300001_SM_1000_NS6detail15normal_iteratorINSD_10device_ptrIfEEEEyS9_fNS7_10__identityEEEvT0_PT3_T1_NS0_13GridEvenShareISN_EET2_T4_E12temp_storage+28];
	add.f32 	%f181, %f179, %f180;
	ld.shared.f32 	%f182, [_ZZN3cub18CUB_300001_SM_10006detail6reduce18DeviceReduceKernelINS2_10policy_hubIfyN4cuda3std3__44plusIfEEE10Policy1000EN6thrust24THRUST_300001_SM_1000_NS6detail15normal_iteratorINSD_10device_ptrIfEEEEyS9_fNS7_10__identityEEEvT0_PT3_T1_NS0_13GridEvenShareISN_EET2_T4_E12temp_storage+32];
	add.f32 	%f183, %f181, %f182;
	ld.shared.f32 	%f184, [_ZZN3cub18CUB_300001_SM_10006detail6reduce18DeviceReduceKernelINS2_10policy_hubIfyN4cuda3std3__44plusIfEEE10Policy1000EN6thrust24THRUST_300001_SM_1000_NS6detail15normal_iteratorINSD_10device_ptrIfEEEEyS9_fNS7_10__identityEEEvT0_PT3_T1_NS0_13GridEvenShareISN_EET2_T4_E12temp_storage+36];
	add.f32 	%f323, %f183, %f184;
$L__BB8_46:
	mov.u32 	%r189, %tid.x;
	setp.ne.s32 	%p56, %r189, 0;
	@%p56 bra 	$L__BB8_48;
	ld.param.u64 	%rd71, [_ZN3cub18CUB_300001_SM_10006detail6reduce18DeviceReduceKernelINS2_10policy_hubIfyN4cuda3std3__44plusIfEEE10Policy1000EN6thrust24THRUST_300001_SM_1000_NS6detail15normal_iteratorINSD_10device_ptrIfEEEEyS9_fNS7_10__identityEEEvT0_PT3_T1_NS0_13GridEvenShareISN_EET2_T4__param_1];
	cvta.to.global.u64 	%rd68, %rd71;
	mul.wide.u32 	%rd69, %r2, 4;
	add.s64 	%rd70, %rd68, %rd69;
	st.global.f32 	[%rd70], %f323;
$L__BB8_48:
	ret;

}
	// .globl	_ZN3cub18CUB_300001_SM_10006detail6reduce28DeviceReduceSingleTileKernelINS2_10policy_hubIfyN4cuda3std3__44plusIfEEE10Policy1000EPfSC_iS9_ffNS7_10__identityEEEvT0_T1_T2_T3_T4_T6_
.visible .entry _ZN3cub18CUB_300001_SM_10006detail6reduce28DeviceReduceSingleTileKernelINS2_10policy_hubIfyN4cuda3std3__44plusIfEEE10Policy1000EPfSC_iS9_ffNS7_10__identityEEEvT0_T1_T2_T3_T4_T6_(
	.param .u64 .ptr .align 1 _ZN3cub18CUB_300001_SM_10006detail6reduce28DeviceReduceSingleTileKernelINS2_10policy_hubIfyN4cuda3std3__44plusIfEEE10Policy1000EPfSC_iS9_ffNS7_10__identityEEEvT0_T1_T2_T3_T4_T6__param_0,
	.param .u64 .ptr .align 1 _ZN3cub18CUB_300001_SM_10006detail6reduce28DeviceReduceSingleTileKernelINS2_10policy_hubIfyN4cuda3std3__44plusIfEEE10Policy1000EPfSC_iS9_ffNS7_10__identityEEEvT0_T1_T2_T3_T4_T6__param_1,
	.param .u32 _ZN3cub18CUB_300001_SM_10006detail6reduce28DeviceReduceSingleTileKernelINS2_10policy_hubIfyN4cuda3std3__44plusIfEEE10Policy1000EPfSC_iS9_ffNS7_10__identityEEEvT0_T1_T2_T3_T4_T6__param_2,
	.param .align 1 .b8 _ZN3cub18CUB_300001_SM_10006detail6reduce28DeviceReduceSingleTileKernelINS2_10policy_hubIfyN4cuda3std3__44plusIfEEE10Policy1000EPfSC_iS9_ffNS7_10__identityEEEvT0_T1_T2_T3_T4_T6__param_3[1],
	.param .f32 _ZN3cub18CUB_300001_SM_10006detail6reduce28DeviceReduceSingleTileKernelINS2_10policy_hubIfyN4cuda3std3__44plusIfEEE10Policy1000EPfSC_iS9_ffNS7_10__identityEEEvT0_T1_T2_T3_T4_T6__param_4,
	.param .align 1 .b8 _ZN3cub18CUB_300001_SM_10006detail6reduce28DeviceReduceSingleTileKernelINS2_10policy_hubIfyN4cuda3std3__44plusIfEEE10Policy1000EPfSC_iS9_ffNS7_10__identityEEEvT0_T1_T2_T3_T4_T6__param_5[1]
)
.maxntid 256
.minnctapersm 1
{
	.reg .pred 	%p<97>;
	.reg .b32 	%r<407>;
	.reg .b32 	%f<419>;
	.reg .b64 	%rd<125>;
	// demoted variable
	.shared .align 4 .b8 _ZZN3cub18CUB_300001_SM_10006detail6reduce28DeviceReduceSingleTileKernelINS2_10policy_hubIfyN4cuda3std3__44plusIfEEE10Policy1000EPfSC_iS9_ffNS7_10__identityEEEvT0_T1_T2_T3_T4_T6_E12temp_storage[44];
	ld.param.u64 	%rd16, [_ZN3cub18CUB_300001_SM_10006detail6reduce28DeviceReduceSingleTileKernelINS2_10policy_hubIfyN4cuda3std3__44plusIfEEE10Policy1000EPfSC_iS9_ffNS7_10__identityEEEvT0_T1_T2_T3_T4_T6__param_0];
	ld.param.u64 	%rd17, [_ZN3cub18CUB_300001_SM_10006detail6reduce28DeviceReduceSingleTileKernelINS2_10policy_hubIfyN4cuda3std3__44plusIfEEE10Policy1000EPfSC_iS9_ffNS7_10__identityEEEvT0_T1_T2_T3_T4_T6__param_1];
	ld.param.u32 	%r67, [_ZN3cub18CUB_300001_SM_10006detail6reduce28DeviceReduceSingleTileKernelINS2_10policy_hubIfyN4cuda3std3__44plusIfEEE10Policy1000EPfSC_iS9_ffNS7_10__identityEEEvT0_T1_T2_T3_T4_T6__param_2];
	ld.param.f32 	%f58, [_ZN3cub18CUB_300001_SM_10006detail6reduce28DeviceReduceSingleTileKernelINS2_10policy_hubIfyN4cuda3std3__44plusIfEEE10Policy1000EPfSC_iS9_ffNS7_10__identityEEEvT0_T1_T2_T3_T4_T6__param_4];
	cvta.to.global.u64 	%rd1, %rd17;
	setp.ne.s32 	%p1, %r67, 0;
	@%p1 bra 	$L__BB9_3;
	mov.u32 	%r380, %tid.x;
	setp.ne.s32 	%p96, %r380, 0;
	@%p96 bra 	$L__BB9_74;
	st.global.f32 	[%rd1], %f58;
	bra.uni 	$L__BB9_74;
$L__BB9_3:
	and.b64  	%rd18, %rd16, 15;
	setp.ne.s64 	%p2, %rd18, 0;
	@%p2 bra 	$L__BB9_38;
	setp.gt.s32 	%p49, %r67, 4095;
	@%p49 bra 	$L__BB9_22;
	mov.u32 	%r1, %tid.x;
	setp.ge.s32 	%p66, %r1, %r67;
	mov.f32 	%f397, 0f00000000;
	mov.u32 	%r384, %r1;
	@%p66 bra 	$L__BB9_7;
	mul.wide.u32 	%rd113, %r1, 4;
	add.s64 	%rd112, %rd16, %rd113;
	// begin inline asm
	ld.global.nc.u32 %r300, [%rd112];
	// end inline asm
	mov.b32 	%f397, %r300;
	add.s32 	%r384, %r1, 256;
$L__BB9_7:
	setp.ge.s32 	%p67, %r384, %r67;
	@%p67 bra 	$L__BB9_13;
	not.b32 	%r301, %r384;
	add.s32 	%r4, %r67, %r301;
	and.b32  	%r302, %r4, 768;
	setp.eq.s32 	%p68, %r302, 768;
	@%p68 bra 	$L__BB9_11;
	mul.wide.u32 	%rd114, %r384, 4;
	add.s64 	%rd121, %rd16, %rd114;
	shr.u32 	%r303, %r4, 8;
	add.s32 	%r304, %r303, 1;
	and.b32  	%r305, %r304, 3;
	neg.s32 	%r382, %r305;
$L__BB9_10:
	.pragma "nounroll";
	// begin inline asm
	ld.global.nc.u32 %r306, [%rd121];
	// end inline asm
	mov.b32 	%f323, %r306;
	add.f32 	%f397, %f397, %f323;
	add.s32 	%r384, %r384, 256;
	add.s64 	%rd121, %rd121, 1024;
	add.s32 	%r382, %r382, 1;
	setp.ne.s32 	%p69, %r382, 0;
	@%p69 bra 	$L__BB9_10;
$L__BB9_11:
	setp.lt.u32 	%p70, %r4, 768;
	@%p70 bra 	$L__BB9_13;
$L__BB9_12:
	mul.wide.s32 	%rd120, %r384, 4;
	add.s64 	%rd116, %rd16, %rd120;
	// begin inline asm
	ld.global.nc.u32 %r307, [%rd116];
	// end inline asm
	mov.b32 	%f324, %r307;
	add.f32 	%f325, %f397, %f324;
	add.s64 	%rd117, %rd116, 1024;
	// begin inline asm
	ld.global.nc.u32 %r308, [%rd117];
	// end inline asm
	mov.b32 	%f326, %r308;
	add.f32 	%f327, %f325, %f326;
	add.s64 	%rd118, %rd116, 2048;
	// begin inline asm
	ld.global.nc.u32 %r309, [%rd118];
	// end inline asm
	mov.b32 	%f328, %r309;
	add.f32 	%f329, %f327, %f328;
	add.s64 	%rd119, %rd116, 3072;
	// begin inline asm
	ld.global.nc.u32 %r310, [%rd119];
	// end inline asm
	mov.b32 	%f330, %r310;
	add.f32 	%f397, %f329, %f330;
	add.s32 	%r384, %r384, 1024;
	setp.lt.s32 	%p71, %r384, %r67;
	@%p71 bra 	$L__BB9_12;
$L__BB9_13:
	setp.lt.s32 	%p72, %r67, 256;
	@%p72 bra 	$L__BB9_18;
	// begin inline asm
	mov.u32 %r349, %laneid;
	// end inline asm
	mov.b32 	%r351, %f397;
	mov.b32 	%r352, 1;
	mov.b32 	%r373, 31;
	mov.b32 	%r374, -1;
	// begin inline asm
	shfl.sync.down.b32 %r350, %r351, %r352, %r373, %r374;
	// end inline asm
	setp.gt.s32 	%p88, %r349, 30;
	mov.b32 	%f365, %r350;
	add.f32 	%f366, %f397, %f365;
	selp.f32 	%f367, %f397, %f366, %p88;
	mov.b32 	%r356, %f367;
	mov.b32 	%r357, 2;
	// begin inline asm
	shfl.sync.down.b32 %r355, %r356, %r357, %r373, %r374;
	// end inline asm
	setp.gt.s32 	%p89, %r349, 29;
	mov.b32 	%f368, %r355;
	add.f32 	%f369, %f367, %f368;
	selp.f32 	%f370, %f367, %f369, %p89;
	mov.b32 	%r361, %f370;
	mov.b32 	%r362, 4;
	// begin inline asm
	shfl.sync.down.b32 %r360, %r361, %r362, %r373, %r374;
	// end inline asm
	setp.gt.s32 	%p90, %r349, 27;
	mov.b32 	%f371, %r360;
	add.f32 	%f372, %f370, %f371;
	selp.f32 	%f373, %f370, %f372, %p90;
	mov.b32 	%r366, %f373;
	mov.b32 	%r367, 8;
	// begin inline asm
	shfl.sync.down.b32 %r365, %r366, %r367, %r373, %r374;
	// end inline asm
	setp.gt.s32 	%p91, %r349, 23;
	mov.b32 	%f374, %r365;
	add.f32 	%f375, %f373, %f374;
	selp.f32 	%f376, %f373, %f375, %p91;
	mov.b32 	%r371, %f376;
	mov.b32 	%r372, 16;
	// begin inline asm
	shfl.sync.down.b32 %r370, %r371, %r372, %r373, %r374;
	// end inline asm
	setp.gt.s32 	%p92, %r349, 15;
	mov.b32 	%f377, %r370;
	add.f32 	%f10, %f376, %f377;
	selp.f32 	%f418, %f376, %f10, %p92;
	setp.ne.s32 	%p93, %r349, 0;
	@%p93 bra 	$L__BB9_16;
	shr.u32 	%r375, %r1, 3;
	and.b32  	%r376, %r375, 124;
	mov.u32 	%r377, _ZZN3cub18CUB_300001_SM_10006detail6reduce28DeviceReduceSingleTileKernelINS2_10policy_hubIfyN4cuda3std3__44plusIfEEE10Policy1000EPfSC_iS9_ffNS7_10__identityEEEvT0_T1_T2_T3_T4_T6_E12temp_storage;
	add.s32 	%r378, %r377, %r376;
	st.shared.f32 	[%r378+8], %f10;
$L__BB9_16:
	bar.sync 	0;
	setp.ne.s32 	%p94, %r1, 0;
	@%p94 bra 	$L__BB9_72;
	ld.shared.f32 	%f378, [_ZZN3cub18CUB_300001_SM_10006detail6reduce28DeviceReduceSingleTileKernelINS2_10policy_hubIfyN4cuda3std3__44plusIfEEE10Policy1000EPfSC_iS9_ffNS7_10__identityEEEvT0_T1_T2_T3_T4_T6_E12temp_storage+12];
	add.f32 	%f379, %f418, %f378;
	ld.shared.f32 	%f380, [_ZZN3cub18CUB_300001_SM_10006detail6reduce28DeviceReduceSingleTileKernelINS2_10policy_hubIfyN4cuda3std3__44plusIfEEE10Policy1000EPfSC_iS9_ffNS7_10__identityEEEvT0_T1_T2_T3_T4_T6_E12temp_storage+16];
	add.f32 	%f381, %f379, %f380;
	ld.shared.f32 	%f382, [_ZZN3cub18CUB_300001_SM_10006detail6reduce28DeviceReduceSingleTileKernelINS2_10policy_hubIfyN4cuda3std3__44plusIfEEE10Policy1000EPfSC_iS9_ffNS7_10__identityEEEvT0_T1_T2_T3_T4_T6_E12temp_storage+20];
	add.f32 	%f383, %f381, %f382;
	ld.shared.f32 	%f384, [_ZZN3cub18CUB_300001_SM_10006detail6reduce28DeviceReduceSingleTileKernelINS2_10policy_hubIfyN4cuda3std3__44plusIfEEE10Policy1000EPfSC_iS9_ffNS7_10__identityEEEvT0_T1_T2_T3_T4_T6_E12temp_storage+24];
	add.f32 	%f385, %f383, %f384;
	ld.shared.f32 	%f386, [_ZZN3cub18CUB_300001_SM_10006detail6reduce28DeviceReduceSingleTileKernelINS2_10policy_hubIfyN4cuda3std3__44plusIfEEE10Policy1000EPfSC_iS9_ffNS7_10__identityEEEvT0_T1_T2_T3_T4_T6_E12temp_storage+28];
	add.f32 	%f387, %f385, %f386;
	ld.shared.f32 	%f388, [_ZZN3cub18CUB_300001_SM_10006detail6reduce28DeviceReduceSingleTileKernelINS2_10policy_hubIfyN4cuda3std3__44plusIfEEE10Policy1000EPfSC_iS9_ffNS7_10__identityEEEvT0_T1_T2_T3_T4_T6_E12temp_storage+32];
	add.f32 	%f389, %f387, %f388;
	ld.shared.f32 	%f390, [_ZZN3cub18CUB_300001_SM_10006detail6reduce28DeviceReduceSingleTileKernelINS2_10policy_hubIfyN4cuda3std3__44plusIfEEE10Policy1000EPfSC_iS9_ffNS7_10__identityEEEvT0_T1_T2_T3_T4_T6_E12temp_storage+36];
	add.f32 	%f418, %f389, %f390;
	bra.uni 	$L__BB9_72;
$L__BB9_18:
	// begin inline asm
	mov.u32 %r311, %laneid;
	// end inline asm
	and.b32  	%r337, %r1, 992;
	add.s32 	%r338, %r337, 32;
	setp.gt.s32 	%p73, %r338, %r67;
	not.b32 	%r339, %r337;
	add.s32 	%r340, %r67, %r339;
	selp.b32 	%r335, %r340, 31, %p73;
	mov.b32 	%r313, %f397;
	mov.b32 	%r314, 1;
	mov.b32 	%r336, -1;
	// begin inline asm
	shfl.sync.down.b32 %r312, %r313, %r314, %r335, %r336;
	// end inline asm
	setp.lt.s32 	%p74, %r311, %r335;
	mov.b32 	%f331, %r312;
	add.f32 	%f332, %f397, %f331;
	selp.f32 	%f333, %f332, %f397, %p74;
	mov.b32 	%r318, %f333;
	mov.b32 	%r319, 2;
	// begin inline asm
	shfl.sync.down.b32 %r317, %r318, %r319, %r335, %r336;
	// end inline asm
	add.s32 	%r341, %r311, 2;
	setp.gt.s32 	%p75, %r341, %r335;
	mov.b32 	%f334, %r317;
	add.f32 	%f335, %f333, %f334;
	selp.f32 	%f336, %f333, %f335, %p75;
	mov.b32 	%r323, %f336;
	mov.b32 	%r324, 4;
	// begin inline asm
	shfl.sync.down.b32 %r322, %r323, %r324, %r335, %r336;
	// end inline asm
	add.s32 	%r342, %r311, 4;
	setp.gt.s32 	%p76, %r342, %r335;
	mov.b32 	%f337, %r322;
	add.f32 	%f338, %f336, %f337;
	selp.f32 	%f339, %f336, %f338, %p76;
	mov.b32 	%r328, %f339;
	mov.b32 	%r329, 8;
	// begin inline asm
	shfl.sync.down.b32 %r327, %r328, %r329, %r335, %r336;
	// end inline asm
	add.s32 	%r343, %r311, 8;
	setp.gt.s32 	%p77, %r343, %r335;
	mov.b32 	%f340, %r327;
	add.f32 	%f341, %f339, %f340;
	selp.f32 	%f342, %f339, %f341, %p77;
	mov.b32 	%r333, %f342;
	mov.b32 	%r334, 16;
	// begin inline asm
	shfl.sync.down.b32 %r332, %r333, %r334, %r335, %r336;
	// end inline asm
	add.s32 	%r344, %r311, 16;
	setp.gt.s32 	%p78, %r344, %r335;
	mov.b32 	%f343, %r332;
	add.f32 	%f344, %f342, %f343;
	selp.f32 	%f418, %f342, %f344, %p78;
	setp.ne.s32 	%p79, %r311, 0;
	@%p79 bra 	$L__BB9_20;
	shr.u32 	%r345, %r1, 3;
	and.b32  	%r346, %r345, 124;
	mov.u32 	%r347, _ZZN3cub18CUB_300001_SM_10006detail6reduce28DeviceReduceSingleTileKernelINS2_10policy_hubIfyN4cuda3std3__44plusIfEEE10Policy1000EPfSC_iS9_ffNS7_10__identityEEEvT0_T1_T2_T3_T4_T6_E12temp_storage;
	add.s32 	%r348, %r347, %r346;
	st.shared.f32 	[%r348+8], %f418;
$L__BB9_20:
	bar.sync 	0;
	setp.ne.s32 	%p80, %r1, 0;
	@%p80 bra 	$L__BB9_72;
	setp.gt.s32 	%p81, %r67, 32;
	ld.shared.f32 	%f345, [_ZZN3cub18CUB_300001_SM_10006detail6reduce28DeviceReduceSingleTileKernelINS2_10policy_hubIfyN4cuda3std3__44plusIfEEE10Policy1000EPfSC_iS9_ffNS7_10__identityEEEvT0_T1_T2_T3_T4_T6_E12temp_storage+12];
	add.f32 	%f346, %f418, %f345;
	selp.f32 	%f347, %f346, %f418, %p81;
	setp.gt.s32 	%p82, %r67, 64;
	ld.shared.f32 	%f348, [_ZZN3cub18CUB_300001_SM_10006detail6reduce28DeviceReduceSingleTileKernelINS2_10policy_hubIfyN4cuda3std3__44plusIfEEE10Policy1000EPfSC_iS9_ffNS7_10__identityEEEvT0_T1_T2_T3_T4_T6_E12temp_storage+16];
	add.f32 	%f349, %f348, %f347;
	selp.f32 	%f350, %f349, %f347, %p82;
	setp.gt.s32 	%p83, %r67, 96;
	ld.shared.f32 	%f351, [_ZZN3cub18CUB_300001_SM_10006detail6reduce28DeviceReduceSingleTileKernelINS2_10policy_hubIfyN4cuda3std3__44plusIfEEE10Policy1000EPfSC_iS9_ffNS7_10__identityEEEvT0_T1_T2_T3_T4_T6_E12temp_storage+20];
	add.f32 	%f352, %f351, %f350;
	selp.f32 	%f353, %f352, %f350, %p83;
	setp.gt.s32 	%p84, %r67, 128;
	ld.shared.f32 	%f354, [_ZZN3cub18CUB_300001_SM_10006detail6reduce28DeviceReduceSingleTileKernelINS2_10policy_hubIfyN4cuda3std3__44plusIfEEE10Policy1000EPfSC_iS9_ffNS7_10__identityEEEvT0_T1_T2_T3_T4_T6_E12temp_storage+24];
	add.f32 	%f355, %f354, %f353;
	selp.f32 	%f356, %f355, %f353, %p84;
	setp.gt.s32 	%p85, %r67, 160;
	ld.shared.f32 	%f357, [_ZZN3cub18CUB_300001_SM_10006detail6reduce28DeviceReduceSingleTileKernelINS2_10policy_hubIfyN4cuda3std3__44plusIfEEE10Policy1000EPfSC_iS9_ffNS7_10__identityEEEvT0_T1_T2_T3_T4_T6_E12temp_storage+28];
	add.f32 	%f358, %f357, %f356;
	selp.f32 	%f359, %f358, %f356, %p85;
	setp.gt.s32 	%p86, %r67, 192;
	ld.shared.f32 	%f360, [_ZZN3cub18CUB_300001_SM_10006detail6reduce28DeviceReduceSingleTileKernelINS2_10policy_hubIfyN4cuda3std3__44plusIfEEE10Policy1000EPfSC_iS9_ffNS7_10__identityEEEvT0_T1_T2_T3_T4_T6_E12temp_storage+32];
	add.f32 	%f361, %f360, %f359;
	selp.f32 	%f362, %f361, %f359, %p86;
	setp.gt.s32 	%p87, %r67, 224;
	ld.shared.f32 	%f363, [_ZZN3cub18CUB_300001_SM_10006detail6reduce28DeviceReduceSingleTileKernelINS2_10policy_hubIfyN4cuda3std3__44plusIfEEE10Policy1000EPfSC_iS9_ffNS7_10__identityEEEvT0_T1_T2_T3_T4_T6_E12temp_storage+36];
	add.f32 	%f364, %f363, %f362;
	selp.f32 	%f418, %f364, %f362, %p87;
	bra.uni 	$L__BB9_72;
$L__BB9_22:
	mov.u32 	%r13, %tid.x;
	shl.b32 	%r224, %r13, 2;
	mul.wide.u32 	%rd86, %r224, 4;
	add.s64 	%rd76, %rd16, %rd86;
	// begin inline asm
	ld.global.nc.v2.u64 {%rd74, %rd75}, [%rd76];
	// end inline asm
	mov.b64 	{%r225, %r226}, %rd75;
	mov.b64 	{%r227, %r228}, %rd74;
	mov.b32 	%f225, %r228;
	mov.b32 	%f226, %r227;
	mov.b32 	%f227, %r226;
	mov.b32 	%f228, %r225;
	add.s64 	%rd79, %rd76, 4096;
	// begin inline asm
	ld.global.nc.v2.u64 {%rd77, %rd78}, [%rd79];
	// end inline asm
	mov.b64 	{%r229, %r230}, %rd78;
	mov.b64 	{%r231, %r232}, %rd77;
	mov.b32 	%f229, %r232;
	mov.b32 	%f230, %r231;
	mov.b32 	%f231, %r230;
	mov.b32 	%f232, %r229;
	add.s64 	%rd82, %rd76, 8192;
	// begin inline asm
	ld.global.nc.v2.u64 {%rd80, %rd81}, [%rd82];
	// end inline asm
	mov.b64 	{%r233, %r234}, %rd81;
	mov.b64 	{%r235, %r236}, %rd80;
	mov.b32 	%f233, %r236;
	mov.b32 	%f234, %r235;
	mov.b32 	%f235, %r234;
	mov.b32 	%f236, %r233;
	add.s64 	%rd85, %rd76, 12288;
	// begin inline asm
	ld.global.nc.v2.u64 {%rd83, %rd84}, [%rd85];
	// end inline asm
	mov.b64 	{%r237, %r238}, %rd84;
	mov.b64 	{%r239, %r240}, %rd83;
	mov.b32 	%f237, %r240;
	mov.b32 	%f238, %r239;
	mov.b32 	%f239, %r238;
	mov.b32 	%f240, %r237;
	add.f32 	%f241, %f226, %f225;
	add.f32 	%f242, %f228, %f227;
	add.f32 	%f243, %f230, %f229;
	add.f32 	%f244, %f232, %f231;
	add.f32 	%f245, %f234, %f233;
	add.f32 	%f246, %f236, %f235;
	add.f32 	%f247, %f238, %f237;
	add.f32 	%f248, %f240, %f239;
	add.f32 	%f249, %f241, %f242;
	add.f32 	%f250, %f243, %f244;
	add.f32 	%f251, %f245, %f246;
	add.f32 	%f252, %f247, %f248;
	add.f32 	%f253, %f249, %f250;
	add.f32 	%f254, %f251, %f252;
	add.f32 	%f404, %f253, %f254;
	setp.lt.u32 	%p50, %r67, 8192;
	mov.b32 	%r387, 4096;
	@%p50 bra 	$L__BB9_26;
	add.s32 	%r14, %r67, -4096;
	mov.b32 	%r387, 4096;
$L__BB9_24:
	mul.wide.s32 	%rd99, %r387, 4;
	add.s64 	%rd89, %rd76, %rd99;
	// begin inline asm
	ld.global.nc.v2.u64 {%rd87, %rd88}, [%rd89];
	// end inline asm
	mov.b64 	{%r242, %r243}, %rd88;
	mov.b64 	{%r244, %r245}, %rd87;
	mov.b32 	%f255, %r245;
	mov.b32 	%f256, %r244;
	mov.b32 	%f257, %r243;
	mov.b32 	%f258, %r242;
	add.s64 	%rd92, %rd89, 4096;
	// begin inline asm
	ld.global.nc.v2.u64 {%rd90, %rd91}, [%rd92];
	// end inline asm
	mov.b64 	{%r246, %r247}, %rd91;
	mov.b64 	{%r248, %r249}, %rd90;
	mov.b32 	%f259, %r249;
	mov.b32 	%f260, %r248;
	mov.b32 	%f261, %r247;
	mov.b32 	%f262, %r246;
	add.s64 	%rd95, %rd89, 8192;
	// begin inline asm
	ld.global.nc.v2.u64 {%rd93, %rd94}, [%rd95];
	// end inline asm
	mov.b64 	{%r250, %r251}, %rd94;
	mov.b64 	{%r252, %r253}, %rd93;
	mov.b32 	%f263, %r253;
	mov.b32 	%f264, %r252;
	mov.b32 	%f265, %r251;
	mov.b32 	%f266, %r250;
	add.s64 	%rd98, %rd89, 12288;
	// begin inline asm
	ld.global.nc.v2.u64 {%rd96, %rd97}, [%rd98];
	// end inline asm
	mov.b64 	{%r254, %r255}, %rd97;
	mov.b64 	{%r256, %r257}, %rd96;
	mov.b32 	%f267, %r257;
	mov.b32 	%f268, %r256;
	mov.b32 	%f269, %r255;
	mov.b32 	%f270, %r254;
	add.f32 	%f271, %f404, %f256;
	add.f32 	%f272, %f255, %f258;
	add.f32 	%f273, %f257, %f260;
	add.f32 	%f274, %f259, %f262;
	add.f32 	%f275, %f261, %f264;
	add.f32 	%f276, %f263, %f266;
	add.f32 	%f277, %f265, %f268;
	add.f32 	%f278, %f267, %f270;
	add.f32 	%f279, %f271, %f272;
	add.f32 	%f280, %f273, %f274;
	add.f32 	%f281, %f275, %f276;
	add.f32 	%f282, %f277, %f278;
	add.f32 	%f283, %f279, %f280;
	add.f32 	%f284, %f281, %f282;
	add.f32 	%f285, %f283, %f284;
	add.f32 	%f404, %f285, %f269;
	sub.s32 	%r258, %r67, %r387;
	setp.lt.s32 	%p51, %r258, 4096;
	@%p51 bra 	$L__BB9_34;
	add.s32 	%r387, %r387, 4096;
	setp.le.s32 	%p52, %r387, %r14;
	@%p52 bra 	$L__BB9_24;
$L__BB9_26:
	setp.le.s32 	%p53, %r67, %r387;
	@%p53 bra 	$L__BB9_34;
	sub.s32 	%r18, %r67, %r387;
	setp.ge.s32 	%p54, %r13, %r18;
	@%p54 bra 	$L__BB9_34;
	not.b32 	%r259, %r13;
	add.s32 	%r260, %r67, %r259;
	sub.s32 	%r19, %r260, %r387;
	and.b32  	%r261, %r19, 768;
	setp.eq.s32 	%p55, %r261, 768;
	mov.u32 	%r391, %r13;
	@%p55 bra 	$L__BB9_31;
	add.s32 	%r389, %r13, %r387;
	shr.u32 	%r262, %r19, 8;
	add.s32 	%r263, %r262, 1;
	and.b32  	%r264, %r263, 3;
	neg.s32 	%r388, %r264;
	mov.u32 	%r391, %r13;
$L__BB9_30:
	.pragma "nounroll";
	mul.wide.u32 	%rd101, %r389, 4;
	add.s64 	%rd100, %rd16, %rd101;
	// begin inline asm
	ld.global.nc.u32 %r265, [%rd100];
	// end inline asm
	mov.b32 	%f287, %r265;
	add.f32 	%f404, %f404, %f287;
	add.s32 	%r391, %r391, 256;
	add.s32 	%r389, %r389, 256;
	add.s32 	%r388, %r388, 1;
	setp.ne.s32 	%p56, %r388, 0;
	@%p56 bra 	$L__BB9_30;
$L__BB9_31:
	setp.lt.u32 	%p57, %r19, 768;
	@%p57 bra 	$L__BB9_34;
	cvt.u64.u32 	%rd102, %r391;
	cvt.u64.u32 	%rd103, %r387;
	add.s64 	%rd104, %rd102, %rd103;
	shl.b64 	%rd105, %rd104, 2;
	add.s64 	%rd106, %rd105, %rd16;
	add.s64 	%rd122, %rd106, 2048;
	add.s32 	%r392, %r391, %r387;
$L__BB9_33:
	mul.wide.u32 	%rd111, %r392, 4;
	add.s64 	%rd107, %rd16, %rd111;
	// begin inline asm
	ld.global.nc.u32 %r266, [%rd107];
	// end inline asm
	mov.b32 	%f288, %r266;
	add.f32 	%f289, %f404, %f288;
	add.s64 	%rd108, %rd122, -1024;
	// begin inline asm
	ld.global.nc.u32 %r267, [%rd108];
	// end inline asm
	mov.b32 	%f290, %r267;
	add.f32 	%f291, %f289, %f290;
	// begin inline asm
	ld.global.nc.u32 %r268, [%rd122];
	// end inline asm
	mov.b32 	%f292, %r268;
	add.f32 	%f293, %f291, %f292;
	add.s64 	%rd110, %rd122, 1024;
	// begin inline asm
	ld.global.nc.u32 %r269, [%rd110];
	// end inline asm
	mov.b32 	%f294, %r269;
	add.f32 	%f404, %f293, %f294;
	add.s32 	%r391, %r391, 1024;
	add.s64 	%rd122, %rd122, 4096;
	add.s32 	%r392, %r392, 1024;
	setp.lt.s32 	%p58, %r391, %r18;
	@%p58 bra 	$L__BB9_33;
$L__BB9_34:
	// begin inline asm
	mov.u32 %r270, %laneid;
	// end inline asm
	mov.b32 	%r272, %f404;
	mov.b32 	%r273, 1;
	mov.b32 	%r294, 31;
	mov.b32 	%r295, -1;
	// begin inline asm
	shfl.sync.down.b32 %r271, %r272, %r273, %r294, %r295;
	// end inline asm
	setp.gt.s32 	%p59, %r270, 30;
	mov.b32 	%f295, %r271;
	add.f32 	%f296, %f404, %f295;
	selp.f32 	%f297, %f404, %f296, %p59;
	mov.b32 	%r277, %f297;
	mov.b32 	%r278, 2;
	// begin inline asm
	shfl.sync.down.b32 %r276, %r277, %r278, %r294, %r295;
	// end inline asm
	setp.gt.s32 	%p60, %r270, 29;
	mov.b32 	%f298, %r276;
	add.f32 	%f299, %f297, %f298;
	selp.f32 	%f300, %f297, %f299, %p60;
	mov.b32 	%r282, %f300;
	mov.b32 	%r283, 4;
	// begin inline asm
	shfl.sync.down.b32 %r281, %r282, %r283, %r294, %r295;
	// end inline asm
	setp.gt.s32 	%p61, %r270, 27;
	mov.b32 	%f301, %r281;
	add.f32 	%f302, %f300, %f301;
	selp.f32 	%f303, %f300, %f302, %p61;
	mov.b32 	%r287, %f303;
	mov.b32 	%r288, 8;
	// begin inline asm
	shfl.sync.down.b32 %r286, %r287, %r288, %r294, %r295;
	// end inline asm
	setp.gt.s32 	%p62, %r270, 23;
	mov.b32 	%f304, %r286;
	add.f32 	%f305, %f303, %f304;
	selp.f32 	%f306, %f303, %f305, %p62;
	mov.b32 	%r292, %f306;
	mov.b32 	%r293, 16;
	// begin inline asm
	shfl.sync.down.b32 %r291, %r292, %r293, %r294, %r295;
	// end inline asm
	setp.gt.s32 	%p63, %r270, 15;
	mov.b32 	%f307, %r291;
	add.f32 	%f26, %f306, %f307;
	selp.f32 	%f418, %f306, %f26, %p63;
	setp.ne.s32 	%p64, %r270, 0;
	@%p64 bra 	$L__BB9_36;
	shr.u32 	%r296, %r13, 3;
	and.b32  	%r297, %r296, 124;
	mov.u32 	%r298, _ZZN3cub18CUB_300001_SM_10006detail6reduce28DeviceReduceSingleTileKernelINS2_10policy_hubIfyN4cuda3std3__44plusIfEEE10Policy1000EPfSC_iS9_ffNS7_10__identityEEEvT0_T1_T2_T3_T4_T6_E12temp_storage;
	add.s32 	%r299, %r298, %r297;
	st.shared.f32 	[%r299+8], %f26;
$L__BB9_36:
	bar.sync 	0;
	setp.ne.s32 	%p65, %r13, 0;
	@%p65 bra 	$L__BB9_72;
	ld.shared.f32 	%f308, [_ZZN3cub18CUB_300001_SM_10006detail6reduce28DeviceReduceSingleTileKernelINS2_10policy_hubIfyN4cuda3std3__44plusIfEEE10Policy1000EPfSC_iS9_ffNS7_10__identityEEEvT0_T1_T2_T3_T4_T6_E12temp_storage+12];
	add.f32 	%f309, %f418, %f308;
	ld.shared.f32 	%f310, [_ZZN3cub18CUB_300001_SM_10006detail6reduce28DeviceReduceSingleTileKernelINS2_10policy_hubIfyN4cuda3std3__44plusIfEEE10Policy1000EPfSC_iS9_ffNS7_10__identityEEEvT0_T1_T2_T3_T4_T6_E12temp_storage+16];
	add.f32 	%f311, %f309, %f310;
	ld.shared.f32 	%f312, [_ZZN3cub18CUB_300001_SM_10006detail6reduce28DeviceReduceSingleTileKernelINS2_10policy_hubIfyN4cuda3std3__44plusIfEEE10Policy1000EPfSC_iS9_ffNS7_10__identityEEEvT0_T1_T2_T3_T4_T6_E12temp_storage+20];
	add.f32 	%f313, %f311, %f312;
	ld.shared.f32 	%f314, [_ZZN3cub18CUB_300001_SM_10006detail6reduce28DeviceReduceSingleTileKernelINS2_10policy_hubIfyN4cuda3std3__44plusIfEEE10Policy1000EPfSC_iS9_ffNS7_10__identityEEEvT0_T1_T2_T3_T4_T6_E12temp_storage+24];
	add.f32 	%f315, %f313, %f314;
	ld.shared.f32 	%f316, [_ZZN3cub18CUB_300001_SM_10006detail6reduce28DeviceReduceSingleTileKernelINS2_10policy_hubIfyN4cuda3std3__44plusIfEEE10Policy1000EPfSC_iS9_ffNS7_10__identityEEEvT0_T1_T2_T3_T4_T6_E12temp_storage+28];
	add.f32 	%f317, %f315, %f316;
	ld.shared.f32 	%f318, [_ZZN3cub18CUB_300001_SM_10006detail6reduce28DeviceReduceSingleTileKernelINS2_10policy_hubIfyN4cuda3std3__44plusIfEEE10Policy1000EPfSC_iS9_ffNS7_10__identityEEEvT0_T1_T2_T3_T4_T6_E12temp_storage+32];
	add.f32 	%f319, %f317, %f318;
	ld.shared.f32 	%f320, [_ZZN3cub18CUB_300001_SM_10006detail6reduce28DeviceReduceSingleTileKernelINS2_10policy_hubIfyN4cuda3std3__44plusIfEEE10Policy1000EPfSC_iS9_ffNS7_10__identityEEEvT0_T1_T2_T3_T4_T6_E12temp_storage+36];
	add.f32 	%f418, %f319, %f320;
	bra.uni 	$L__BB9_72;
$L__BB9_38:
	setp.gt.s32 	%p3, %r67, 4095;
	@%p3 bra 	$L__BB9_56;
	mov.u32 	%r34, %tid.x;
	setp.ge.s32 	%p20, %r34, %r67;
	mov.f32 	%f410, 0f00000000;
	mov.u32 	%r397, %r34;
	@%p20 bra 	$L__BB9_41;
	mul.wide.u32 	%rd66, %r34, 4;
	add.s64 	%rd65, %rd16, %rd66;
	// begin inline asm
	ld.global.nc.u32 %r144, [%rd65];
	// end inline asm
	mov.b32 	%f410, %r144;
	add.s32 	%r397, %r34, 256;
$L__BB9_41:
	setp.ge.s32 	%p21, %r397, %r67;
	@%p21 bra 	$L__BB9_47;
	not.b32 	%r145, %r397;
	add.s32 	%r37, %r67, %r145;
	and.b32  	%r146, %r37, 768;
	setp.eq.s32 	%p22, %r146, 768;
	@%p22 bra 	$L__BB9_45;
	mul.wide.u32 	%rd67, %r397, 4;
	add.s64 	%rd123, %rd16, %rd67;
	shr.u32 	%r147, %r37, 8;
	add.s32 	%r148, %r147, 1;
	and.b32  	%r149, %r148, 3;
	neg.s32 	%r395, %r149;
$L__BB9_44:
	.pragma "nounroll";
	// begin inline asm
	ld.global.nc.u32 %r150, [%rd123];
	// end inline asm
	mov.b32 	%f157, %r150;
	add.f32 	%f410, %f410, %f157;
	add.s32 	%r397, %r397, 256;
	add.s64 	%rd123, %rd123, 1024;
	add.s32 	%r395, %r395, 1;
	setp.ne.s32 	%p23, %r395, 0;
	@%p23 bra 	$L__BB9_44;
$L__BB9_45:
	setp.lt.u32 	%p24, %r37, 768;
	@%p24 bra 	$L__BB9_47;
$L__BB9_46:
	mul.wide.s32 	%rd73, %r397, 4;
	add.s64 	%rd69, %rd16, %rd73;
	// begin inline asm
	ld.global.nc.u32 %r151, [%rd69];
	// end inline asm
	mov.b32 	%f158, %r151;
	add.f32 	%f159, %f410, %f158;
	add.s64 	%rd70, %rd69, 1024;
	// begin inline asm
	ld.global.nc.u32 %r152, [%rd70];
	// end inline asm
	mov.b32 	%f160, %r152;
	add.f32 	%f161, %f159, %f160;
	add.s64 	%rd71, %rd69, 2048;
	// begin inline asm
	ld.global.nc.u32 %r153, [%rd71];
	// end inline asm
	mov.b32 	%f162, %r153;
	add.f32 	%f163, %f161, %f162;
	add.s64 	%rd72, %rd69, 3072;
	// begin inline asm
	ld.global.nc.u32 %r154, [%rd72];
	// end inline asm
	mov.b32 	%f164, %r154;
	add.f32 	%f410, %f163, %f164;
	add.s32 	%r397, %r397, 1024;
	setp.lt.s32 	%p25, %r397, %r67;
	@%p25 bra 	$L__BB9_46;
$L__BB9_47:
	setp.lt.s32 	%p26, %r67, 256;
	@%p26 bra 	$L__BB9_52;
	// begin inline asm
	mov.u32 %r193, %laneid;
	// end inline asm
	mov.b32 	%r195, %f410;
	mov.b32 	%r196, 1;
	mov.b32 	%r217, 31;
	mov.b32 	%r218, -1;
	// begin inline asm
	shfl.sync.down.b32 %r194, %r195, %r196, %r217, %r218;
	// end inline asm
	setp.gt.s32 	%p42, %r193, 30;
	mov.b32 	%f199, %r194;
	add.f32 	%f200, %f410, %f199;
	selp.f32 	%f201, %f410, %f200, %p42;
	mov.b32 	%r200, %f201;
	mov.b32 	%r201, 2;
	// begin inline asm
	shfl.sync.down.b32 %r199, %r200, %r201, %r217, %r218;
	// end inline asm
	setp.gt.s32 	%p43, %r193, 29;
	mov.b32 	%f202, %r199;
	add.f32 	%f203, %f201, %f202;
	selp.f32 	%f204, %f201, %f203, %p43;
	mov.b32 	%r205, %f204;
	mov.b32 	%r206, 4;
	// begin inline asm
	shfl.sync.down.b32 %r204, %r205, %r206, %r217, %r218;
	// end inline asm
	setp.gt.s32 	%p44, %r193, 27;
	mov.b32 	%f205, %r204;
	add.f32 	%f206, %f204, %f205;
	selp.f32 	%f207, %f204, %f206, %p44;
	mov.b32 	%r210, %f207;
	mov.b32 	%r211, 8;
	// begin inline asm
	shfl.sync.down.b32 %r209, %r210, %r211, %r217, %r218;
	// end inline asm
	setp.gt.s32 	%p45, %r193, 23;
	mov.b32 	%f208, %r209;
	add.f32 	%f209, %f207, %f208;
	selp.f32 	%f210, %f207, %f209, %p45;
	mov.b32 	%r215, %f210;
	mov.b32 	%r216, 16;
	// begin inline asm
	shfl.sync.down.b32 %r214, %r215, %r216, %r217, %r218;
	// end inline asm
	setp.gt.s32 	%p46, %r193, 15;
	mov.b32 	%f211, %r214;
	add.f32 	%f38, %f210, %f211;
	selp.f32 	%f418, %f210, %f38, %p46;
	setp.ne.s32 	%p47, %r193, 0;
	@%p47 bra 	$L__BB9_50;
	shr.u32 	%r219, %r34, 3;
	and.b32  	%r220, %r219, 124;
	mov.u32 	%r221, _ZZN3cub18CUB_300001_SM_10006detail6reduce28DeviceReduceSingleTileKernelINS2_10policy_hubIfyN4cuda3std3__44plusIfEEE10Policy1000EPfSC_iS9_ffNS7_10__identityEEEvT0_T1_T2_T3_T4_T6_E12temp_storage;
	add.s32 	%r222, %r221, %r220;
	st.shared.f32 	[%r222+8], %f38;
$L__BB9_50:
	bar.sync 	0;
	setp.ne.s32 	%p48, %r34, 0;
	@%p48 bra 	$L__BB9_72;
	ld.shared.f32 	%f212, [_ZZN3cub18CUB_300001_SM_10006detail6reduce28DeviceReduceSingleTileKernelINS2_10policy_hubIfyN4cuda3std3__44plusIfEEE10Policy1000EPfSC_iS9_ffNS7_10__identityEEEvT0_T1_T2_T3_T4_T6_E12temp_storage+12];
	add.f32 	%f213, %f418, %f212;
	ld.shared.f32 	%f214, [_ZZN3cub18CUB_300001_SM_10006detail6reduce28DeviceReduceSingleTileKernelINS2_10policy_hubIfyN4cuda3std3__44plusIfEEE10Policy1000EPfSC_iS9_ffNS7_10__identityEEEvT0_T1_T2_T3_T4_T6_E12temp_storage+16];
	add.f32 	%f215, %f213, %f214;
	ld.shared.f32 	%f216, [_ZZN3cub18CUB_300001_SM_10006detail6reduce28DeviceReduceSingleTileKernelINS2_10policy_hubIfyN4cuda3std3__44plusIfEEE10Policy1000EPfSC_iS9_ffNS7_10__identityEEEvT0_T1_T2_T3_T4_T6_E12temp_storage+20];
	add.f32 	%f217, %f215, %f216;
	ld.shared.f32 	%f218, [_ZZN3cub18CUB_300001_SM_10006detail6reduce28DeviceReduceSingleTileKernelINS2_10policy_hubIfyN4cuda3std3__44plusIfEEE10Policy1000EPfSC_iS9_ffNS7_10__identityEEEvT0_T1_T2_T3_T4_T6_E12temp_storage+24];
	add.f32 	%f219, %f217, %f218;
	ld.shared.f32 	%f220, [_ZZN3cub18CUB_300001_SM_10006detail6reduce28DeviceReduceSingleTileKernelINS2_10policy_hubIfyN4cuda3std3__44plusIfEEE10Policy1000EPfSC_iS9_ffNS7_10__identityEEEvT0_T1_T2_T3_T4_T6_E12temp_storage+28];
	add.f32 	%f221, %f219, %f220;
	ld.shared.f32 	%f222, [_ZZN3cub18CUB_300001_SM_10006detail6reduce28DeviceReduceSingleTileKernelINS2_10policy_hubIfyN4cuda3std3__44plusIfEEE10Policy1000EPfSC_iS9_ffNS7_10__identityEEEvT0_T1_T2_T3_T4_T6_E12temp_storage+32];
	add.f32 	%f223, %f221, %f222;
	ld.shared.f32 	%f224, [_ZZN3cub18CUB_300001_SM_10006detail6reduce28DeviceReduceSingleTileKernelINS2_10policy_hubIfyN4cuda3std3__44plusIfEEE10Policy1000EPfSC_iS9_ffNS7_10__identityEEEvT0_T1_T2_T3_T4_T6_E12temp_storage+36];
	add.f32 	%f418, %f223, %f224;
	bra.uni 	$L__BB9_72;
$L__BB9_52:
	// begin inline asm
	mov.u32 %r155, %laneid;
	// end inline asm
	and.b32  	%r181, %r34, 992;
	add.s32 	%r182, %r181, 32;
	setp.gt.s32 	%p27, %r182, %r67;
	not.b32 	%r183, %r181;
	add.s32 	%r184, %r67, %r183;
	selp.b32 	%r179, %r184, 31, %p27;
	mov.b32 	%r157, %f410;
	mov.b32 	%r158, 1;
	mov.b32 	%r180, -1;
	// begin inline asm
	shfl.sync.down.b32 %r156, %r157, %r158, %r179, %r180;
	// end inline asm
	setp.lt.s32 	%p28, %r155, %r179;
	mov.b32 	%f165, %r156;
	add.f32 	%f166, %f410, %f165;
	selp.f32 	%f167, %f166, %f410, %p28;
	mov.b32 	%r162, %f167;
	mov.b32 	%r163, 2;
	// begin inline asm
	shfl.sync.down.b32 %r161, %r162, %r163, %r179, %r180;
	// end inline asm
	add.s32 	%r185, %r155, 2;
	setp.gt.s32 	%p29, %r185, %r179;
	mov.b32 	%f168, %r161;
	add.f32 	%f169, %f167, %f168;
	selp.f32 	%f170, %f167, %f169, %p29;
	mov.b32 	%r167, %f170;
	mov.b32 	%r168, 4;
	// begin inline asm
	shfl.sync.down.b32 %r166, %r167, %r168, %r179, %r180;
	// end inline asm
	add.s32 	%r186, %r155, 4;
	setp.gt.s32 	%p30, %r186, %r179;
	mov.b32 	%f171, %r166;
	add.f32 	%f172, %f170, %f171;
	selp.f32 	%f173, %f170, %f172, %p30;
	mov.b32 	%r172, %f173;
	mov.b32 	%r173, 8;
	// begin inline asm
	shfl.sync.down.b32 %r171, %r172, %r173, %r179, %r180;
	// end inline asm
	add.s32 	%r187, %r155, 8;
	setp.gt.s32 	%p31, %r187, %r179;
	mov.b32 	%f174, %r171;
	add.f32 	%f175, %f173, %f174;
	selp.f32 	%f176, %f173, %f175, %p31;
	mov.b32 	%r177, %f176;
	mov.b32 	%r178, 16;
	// begin inline asm
	shfl.sync.down.b32 %r176, %r177, %r178, %r179, %r180;
	// end inline asm
	add.s32 	%r188, %r155, 16;
	setp.gt.s32 	%p32, %r188, %r179;
	mov.b32 	%f177, %r176;
	add.f32 	%f178, %f176, %f177;
	selp.f32 	%f418, %f176, %f178, %p32;
	setp.ne.s32 	%p33, %r155, 0;
	@%p33 bra 	$L__BB9_54;
	shr.u32 	%r189, %r34, 3;
	and.b32  	%r190, %r189, 124;
	mov.u32 	%r191, _ZZN3cub18CUB_300001_SM_10006detail6reduce28DeviceReduceSingleTileKernelINS2_10policy_hubIfyN4cuda3std3__44plusIfEEE10Policy1000EPfSC_iS9_ffNS7_10__identityEEEvT0_T1_T2_T3_T4_T6_E12temp_storage;
	add.s32 	%r192, %r191, %r190;
	st.shared.f32 	[%r192+8], %f418;
$L__BB9_54:
	bar.sync 	0;
	setp.ne.s32 	%p34, %r34, 0;
	@%p34 bra 	$L__BB9_72;
	setp.gt.s32 	%p35, %r67, 32;
	ld.shared.f32 	%f179, [_ZZN3cub18CUB_300001_SM_10006detail6reduce28DeviceReduceSingleTileKernelINS2_10policy_hubIfyN4cuda3std3__44plusIfEEE10Policy1000EPfSC_iS9_ffNS7_10__identityEEEvT0_T1_T2_T3_T4_T6_E12temp_storage+12];
	add.f32 	%f180, %f418, %f179;
	selp.f32 	%f181, %f180, %f418, %p35;
	setp.gt.s32 	%p36, %r67, 64;
	ld.shared.f32 	%f182, [_ZZN3cub18CUB_300001_SM_10006detail6reduce28DeviceReduceSingleTileKernelINS2_10policy_hubIfyN4cuda3std3__44plusIfEEE10Policy1000EPfSC_iS9_ffNS7_10__identityEEEvT0_T1_T2_T3_T4_T6_E12temp_storage+16];
	add.f32 	%f183, %f182, %f181;
	selp.f32 	%f184, %f183, %f181, %p36;
	setp.gt.s32 	%p37, %r67, 96;
	ld.shared.f32 	%f185, [_ZZN3cub18CUB_300001_SM_10006detail6reduce28DeviceReduceSingleTileKernelINS2_10policy_hubIfyN4cuda3std3__44plusIfEEE10Policy1000EPfSC_iS9_ffNS7_10__identityEEEvT0_T1_T2_T3_T4_T6_E12temp_storage+20];
	add.f32 	%f186, %f185, %f184;
	selp.f32 	%f187, %f186, %f184, %p37;
	setp.gt.s32 	%p38, %r67, 128;
	ld.shared.f32 	%f188, [_ZZN3cub18CUB_300001_SM_10006detail6reduce28DeviceReduceSingleTileKernelINS2_10policy_hubIfyN4cuda3std3__44plusIfEEE10Policy1000EPfSC_iS9_ffNS7_10__identityEEEvT0_T1_T2_T3_T4_T6_E12temp_storage+24];
	add.f32 	%f189, %f188, %f187;
	selp.f32 	%f190, %f189, %f187, %p38;
	setp.gt.s32 	%p39, %r67, 160;
	ld.shared.f32 	%f191, [_ZZN3cub18CUB_300001_SM_10006detail6reduce28DeviceReduceSingleTileKernelINS2_10policy_hubIfyN4cuda3std3__44plusIfEEE10Policy1000EPfSC_iS9_ffNS7_10__identityEEEvT0_T1_T2_T3_T4_T6_E12temp_storage+28];
	add.f32 	%f192, %f191, %f190;
	selp.f32 	%f193, %f192, %f190, %p39;
	setp.gt.s32 	%p40, %r67, 192;
	ld.shared.f32 	%f194, [_ZZN3cub18CUB_300001_SM_10006detail6reduce28DeviceReduceSingleTileKernelINS2_10policy_hubIfyN4cuda3std3__44plusIfEEE10Policy1000EPfSC_iS9_ffNS7_10__identityEEEvT0_T1_T2_T3_T4_T6_E12temp_storage+32];
	add.f32 	%f195, %f194, %f193;
	selp.f32 	%f196, %f195, %f193, %p40;
	setp.gt.s32 	%p41, %r67, 224;
	ld.shared.f32 	%f197, [_ZZN3cub18CUB_300001_SM_10006detail6reduce28DeviceReduceSingleTileKernelINS2_10policy_hubIfyN4cuda3std3__44plusIfEEE10Policy1000EPfSC_iS9_ffNS7_10__identityEEEvT0_T1_T2_T3_T4_T6_E12temp_storage+36];
	add.f32 	%f198, %f197, %f196;
	selp.f32 	%f418, %f198, %f196, %p41;
	bra.uni 	$L__BB9_72;
$L__BB9_56:
	mov.u32 	%r46, %tid.x;
	mul.wide.u32 	%rd35, %r46, 4;
	add.s64 	%rd19, %rd16, %rd35;
	// begin inline asm
	ld.global.nc.u32 %r68, [%rd19];
	// end inline asm
	mov.b32 	%f59, %r68;
	add.s64 	%rd20, %rd19, 1024;
	// begin inline asm
	ld.global.nc.u32 %r69, [%rd20];
	// end inline asm
	mov.b32 	%f60, %r69;
	add.s64 	%rd21, %rd19, 2048;
	// begin inline asm
	ld.global.nc.u32 %r70, [%rd21];
	// end inline asm
	mov.b32 	%f61, %r70;
	add.s64 	%rd22, %rd19, 3072;
	// begin inline asm
	ld.global.nc.u32 %r71, [%rd22];
	// end inline asm
	mov.b32 	%f62, %r71;
	add.s64 	%rd23, %rd19, 4096;
	// begin inline asm
	ld.global.nc.u32 %r72, [%rd23];
	// end inline asm
	mov.b32 	%f63, %r72;
	add.s64 	%rd24, %rd19, 5120;
	// begin inline asm
	ld.global.nc.u32 %r73, [%rd24];
	// end inline asm
	mov.b32 	%f64, %r73;
	add.s64 	%rd25, %rd19, 6144;
	// begin inline asm
	ld.global.nc.u32 %r74, [%rd25];
	// end inline asm
	mov.b32 	%f65, %r74;
	add.s64 	%rd26, %rd19, 7168;
	// begin inline asm
	ld.global.nc.u32 %r75, [%rd26];
	// end inline asm
	mov.b32 	%f66, %r75;
	add.s64 	%rd27, %rd19, 8192;
	// begin inline asm
	ld.global.nc.u32 %r76, [%rd27];
	// end inline asm
	mov.b32 	%f67, %r76;
	add.s64 	%rd28, %rd19, 9216;
	// begin inline asm
	ld.global.nc.u32 %r77, [%rd28];
	// end inline asm
	mov.b32 	%f68, %r77;
	add.s64 	%rd29, %rd19, 10240;
	// begin inline asm
	ld.global.nc.u32 %r78, [%rd29];
	// end inline asm
	mov.b32 	%f69, %r78;
	add.s64 	%rd30, %rd19, 11264;
	// begin inline asm
	ld.global.nc.u32 %r79, [%rd30];
	// end inline asm
	mov.b32 	%f70, %r79;
	add.s64 	%rd31, %rd19, 12288;
	// begin inline asm
	ld.global.nc.u32 %r80, [%rd31];
	// end inline asm
	mov.b32 	%f71, %r80;
	add.s64 	%rd32, %rd19, 13312;
	// begin inline asm
	ld.global.nc.u32 %r81, [%rd32];
	// end inline asm
	mov.b32 	%f72, %r81;
	add.s64 	%rd33, %rd19, 14336;
	// begin inline asm
	ld.global.nc.u32 %r82, [%rd33];
	// end inline asm
	mov.b32 	%f73, %r82;
	add.s64 	%rd34, %rd19, 15360;
	// begin inline asm
	ld.global.nc.u32 %r83, [%rd34];
	// end inline asm
	mov.b32 	%f74, %r83;
	add.f32 	%f75, %f59, %f60;
	add.f32 	%f76, %f61, %f62;
	add.f32 	%f77, %f63, %f64;
	add.f32 	%f78, %f65, %f66;
	add.f32 	%f79, %f67, %f68;
	add.f32 	%f80, %f69, %f70;
	add.f32 	%f81, %f71, %f72;
	add.f32 	%f82, %f73, %f74;
	add.f32 	%f83, %f75, %f76;
	add.f32 	%f84, %f77, %f78;
	add.f32 	%f85, %f79, %f80;
	add.f32 	%f86, %f81, %f82;
	add.f32 	%f87, %f83, %f84;
	add.f32 	%f88, %f85, %f86;
	add.f32 	%f417, %f87, %f88;
	setp.lt.u32 	%p4, %r67, 8192;
	mov.b32 	%r400, 4096;
	@%p4 bra 	$L__BB9_60;
	add.s32 	%r47, %r67, -4096;
	mov.b32 	%r400, 4096;
$L__BB9_58:
	mul.wide.s32 	%rd52, %r400, 4;
	add.s64 	%rd36, %rd19, %rd52;
	// begin inline asm
	ld.global.nc.u32 %r86, [%rd36];
	// end inline asm
	mov.b32 	%f89, %r86;
	add.s64 	%rd37, %rd36, 1024;
	// begin inline asm
	ld.global.nc.u32 %r87, [%rd37];
	// end inline asm
	mov.b32 	%f90, %r87;
	add.s64 	%rd38, %rd36, 2048;
	// begin inline asm
	ld.global.nc.u32 %r88, [%rd38];
	// end inline asm
	mov.b32 	%f91, %r88;
	add.s64 	%rd39, %rd36, 3072;
	// begin inline asm
	ld.global.nc.u32 %r89, [%rd39];
	// end inline asm
	mov.b32 	%f92, %r89;
	add.s64 	%rd40, %rd36, 4096;
	// begin inline asm
	ld.global.nc.u32 %r90, [%rd40];
	// end inline asm
	mov.b32 	%f93, %r90;
	add.s64 	%rd41, %rd36, 5120;
	// begin inline asm
	ld.global.nc.u32 %r91, [%rd41];
	// end inline asm
	mov.b32 	%f94, %r91;
	add.s64 	%rd42, %rd36, 6144;
	// begin inline asm
	ld.global.nc.u32 %r92, [%rd42];
	// end inline asm
	mov.b32 	%f95, %r92;
	add.s64 	%rd43, %rd36, 7168;
	// begin inline asm
	ld.global.nc.u32 %r93, [%rd43];
	// end inline asm
	mov.b32 	%f96, %r93;
	add.s64 	%rd44, %rd36, 8192;
	// begin inline asm
	ld.global.nc.u32 %r94, [%rd44];
	// end inline asm
	mov.b32 	%f97, %r94;
	add.s64 	%rd45, %rd36, 9216;
	// begin inline asm
	ld.global.nc.u32 %r95, [%rd45];
	// end inline asm
	mov.b32 	%f98, %r95;
	add.s64 	%rd46, %rd36, 10240;
	// begin inline asm
	ld.global.nc.u32 %r96, [%rd46];
	// end inline asm
	mov.b32 	%f99, %r96;
	add.s64 	%rd47, %rd36, 11264;
	// begin inline asm
	ld.global.nc.u32 %r97, [%rd47];
	// end inline asm
	mov.b32 	%f100, %r97;
	add.s64 	%rd48, %rd36, 12288;
	// begin inline asm
	ld.global.nc.u32 %r98, [%rd48];
	// end inline asm
	mov.b32 	%f101, %r98;
	add.s64 	%rd49, %rd36, 13312;
	// begin inline asm
	ld.global.nc.u32 %r99, [%rd49];
	// end inline asm
	mov.b32 	%f102, %r99;
	add.s64 	%rd50, %rd36, 14336;
	// begin inline asm
	ld.global.nc.u32 %r100, [%rd50];
	// end inline asm
	mov.b32 	%f103, %r100;
	add.s64 	%rd51, %rd36, 15360;
	// begin inline asm
	ld.global.nc.u32 %r101, [%rd51];
	// end inline asm
	mov.b32 	%f104, %r101;
	add.f32 	%f105, %f417, %f89;
	add.f32 	%f106, %f90, %f91;
	add.f32 	%f107, %f92, %f93;
	add.f32 	%f108, %f94, %f95;
	add.f32 	%f109, %f96, %f97;
	add.f32 	%f110, %f98, %f99;
	add.f32 	%f111, %f100, %f101;
	add.f32 	%f112, %f102, %f103;
	add.f32 	%f113, %f105, %f106;
	add.f32 	%f114, %f107, %f108;
	add.f32 	%f115, %f109, %f110;
	add.f32 	%f116, %f111, %f112;
	add.f32 	%f117, %f113, %f114;
	add.f32 	%f118, %f115, %f116;
	add.f32 	%f119, %f117, %f118;
	add.f32 	%f417, %f119, %f104;
	sub.s32 	%r102, %r67, %r400;
	setp.lt.s32 	%p5, %r102, 4096;
	@%p5 bra 	$L__BB9_68;
	add.s32 	%r400, %r400, 4096;
	setp.le.s32 	%p6, %r400, %r47;
	@%p6 bra 	$L__BB9_58;
$L__BB9_60:
	setp.le.s32 	%p7, %r67, %r400;
	@%p7 bra 	$L__BB9_68;
	sub.s32 	%r51, %r67, %r400;
	setp.ge.s32 	%p8, %r46, %r51;
	@%p8 bra 	$L__BB9_68;
	not.b32 	%r103, %r46;
	add.s32 	%r104, %r67, %r103;
	sub.s32 	%r52, %r104, %r400;
	and.b32  	%r105, %r52, 768;
	setp.eq.s32 	%p9, %r105, 768;
	mov.u32 	%r404, %r46;
	@%p9 bra 	$L__BB9_65;
	add.s32 	%r402, %r46, %r400;
	shr.u32 	%r106, %r52, 8;
	add.s32 	%r107, %r106, 1;
	and.b32  	%r108, %r107, 3;
	neg.s32 	%r401, %r108;
	mov.u32 	%r404, %r46;
$L__BB9_64:
	.pragma "nounroll";
	mul.wide.u32 	%rd54, %r402, 4;
	add.s64 	%rd53, %rd16, %rd54;
	// begin inline asm
	ld.global.nc.u32 %r109, [%rd53];
	// end inline asm
	mov.b32 	%f121, %r109;
	add.f32 	%f417, %f417, %f121;
	add.s32 	%r404, %r404, 256;
	add.s32 	%r402, %r402, 256;
	add.s32 	%r401, %r401, 1;
	setp.ne.s32 	%p10, %r401, 0;
	@%p10 bra 	$L__BB9_64;
$L__BB9_65:
	setp.lt.u32 	%p11, %r52, 768;
	@%p11 bra 	$L__BB9_68;
	cvt.u64.u32 	%rd55, %r404;
	cvt.u64.u32 	%rd56, %r400;
	add.s64 	%rd57, %rd55, %rd56;
	shl.b64 	%rd58, %rd57, 2;
	add.s64 	%rd59, %rd58, %rd16;
	add.s64 	%rd124, %rd59, 2048;
	add.s32 	%r405, %r404, %r400;
$L__BB9_67:
	mul.wide.u32 	%rd64, %r405, 4;
	add.s64 	%rd60, %rd16, %rd64;
	// begin inline asm
	ld.global.nc.u32 %r110, [%rd60];
	// end inline asm
	mov.b32 	%f122, %r110;
	add.f32 	%f123, %f417, %f122;
	add.s64 	%rd61, %rd124, -1024;
	// begin inline asm
	ld.global.nc.u32 %r111, [%rd61];
	// end inline asm
	mov.b32 	%f124, %r111;
	add.f32 	%f125, %f123, %f124;
	// begin inline asm
	ld.global.nc.u32 %r112, [%rd124];
	// end inline asm
	mov.b32 	%f126, %r112;
	add.f32 	%f127, %f125, %f126;
	add.s64 	%rd63, %rd124, 1024;
	// begin inline asm
	ld.global.nc.u32 %r113, [%rd63];
	// end inline asm
	mov.b32 	%f128, %r113;
	add.f32 	%f417, %f127, %f128;
	add.s32 	%r404, %r404, 1024;
	add.s64 	%rd124, %rd124, 4096;
	add.s32 	%r405, %r405, 1024;
	setp.lt.s32 	%p12, %r404, %r51;
	@%p12 bra 	$L__BB9_67;
$L__BB9_68:
	// begin inline asm
	mov.u32 %r114, %laneid;
	// end inline asm
	mov.b32 	%r116, %f417;
	mov.b32 	%r117, 1;
	mov.b32 	%r138, 31;
	mov.b32 	%r139, -1;
	// begin inline asm
	shfl.sync.down.b32 %r115, %r116, %r117, %r138, %r139;
	// end inline asm
	setp.gt.s32 	%p13, %r114, 30;
	mov.b32 	%f129, %r115;
	add.f32 	%f130, %f417, %f129;
	selp.f32 	%f131, %f417, %f130, %p13;
	mov.b32 	%r121, %f131;
	mov.b32 	%r122, 2;
	// begin inline asm
	shfl.sync.down.b32 %r120, %r121, %r122, %r138, %r139;
	// end inline asm
	setp.gt.s32 	%p14, %r114, 29;
	mov.b32 	%f132, %r120;
	add.f32 	%f133, %f131, %f132;
	selp.f32 	%f134, %f131, %f133, %p14;
	mov.b32 	%r126, %f134;
	mov.b32 	%r127, 4;
	// begin inline asm
	shfl.sync.down.b32 %r125, %r126, %r127, %r138, %r139;
	// end inline asm
	setp.gt.s32 	%p15, %r114, 27;
	mov.b32 	%f135, %r125;
	add.f32 	%f136, %f134, %f135;
	selp.f32 	%f137, %f134, %f136, %p15;
	mov.b32 	%r131, %f137;
	mov.b32 	%r132, 8;
	// begin inline asm
	shfl.sync.down.b32 %r130, %r131, %r132, %r138, %r139;
	// end inline asm
	setp.gt.s32 	%p16, %r114, 23;
	mov.b32 	%f138, %r130;
	add.f32 	%f139, %f137, %f138;
	selp.f32 	%f140, %f137, %f139, %p16;
	mov.b32 	%r136, %f140;
	mov.b32 	%r137, 16;
	// begin inline asm
	shfl.sync.down.b32 %r135, %r136, %r137, %r138, %r139;
	// end inline asm
	setp.gt.s32 	%p17, %r114, 15;
	mov.b32 	%f141, %r135;
	add.f32 	%f54, %f140, %f141;
	selp.f32 	%f418, %f140, %f54, %p17;
	setp.ne.s32 	%p18, %r114, 0;
	@%p18 bra 	$L__BB9_70;
	shr.u32 	%r140, %r46, 3;
	and.b32  	%r141, %r140, 124;
	mov.u32 	%r142, _ZZN3cub18CUB_300001_SM_10006detail6reduce28DeviceReduceSingleTileKernelINS2_10policy_hubIfyN4cuda3std3__44plusIfEEE10Policy1000EPfSC_iS9_ffNS7_10__identityEEEvT0_T1_T2_T3_T4_T6_E12temp_storage;
	add.s32 	%r143, %r142, %r141;
	st.shared.f32 	[%r143+8], %f54;
$L__BB9_70:
	bar.sync 	0;
	setp.ne.s32 	%p19, %r46, 0;
	@%p19 bra 	$L__BB9_72;
	ld.shared.f32 	%f142, [_ZZN3cub18CUB_300001_SM_10006detail6reduce28DeviceReduceSingleTileKernelINS2_10policy_hubIfyN4cuda3std3__44plusIfEEE10Policy1000EPfSC_iS9_ffNS7_10__identityEEEvT0_T1_T2_T3_T4_T6_E12temp_storage+12];
	add.f32 	%f143, %f418, %f142;
	ld.shared.f32 	%f144, [_ZZN3cub18CUB_300001_SM_10006detail6reduce28DeviceReduceSingleTileKernelINS2_10policy_hubIfyN4cuda3std3__44plusIfEEE10Policy1000EPfSC_iS9_ffNS7_10__identityEEEvT0_T1_T2_T3_T4_T6_E12temp_storage+16];
	add.f32 	%f145, %f143, %f144;
	ld.shared.f32 	%f146, [_ZZN3cub18CUB_300001_SM_10006detail6reduce28DeviceReduceSingleTileKernelINS2_10policy_hubIfyN4cuda3std3__44plusIfEEE10Policy1000EPfSC_iS9_ffNS7_10__identityEEEvT0_T1_T2_T3_T4_T6_E12temp_storage+20];
	add.f32 	%f147, %f145, %f146;
	ld.shared.f32 	%f148, [_ZZN3cub18CUB_300001_SM_10006detail6reduce28DeviceReduceSingleTileKernelINS2_10policy_hubIfyN4cuda3std3__44plusIfEEE10Policy1000EPfSC_iS9_ffNS7_10__identityEEEvT0_T1_T2_T3_T4_T6_E12temp_storage+24];
	add.f32 	%f149, %f147, %f148;
	ld.shared.f32 	%f150, [_ZZN3cub18CUB_300001_SM_10006detail6reduce28DeviceReduceSingleTileKernelINS2_10policy_hubIfyN4cuda3std3__44plusIfEEE10Policy1000EPfSC_iS9_ffNS7_10__identityEEEvT0_T1_T2_T3_T4_T6_E12temp_storage+28];
	add.f32 	%f151, %f149, %f150;
	ld.shared.f32 	%f152, [_ZZN3cub18CUB_300001_SM_10006detail6reduce28DeviceReduceSingleTileKernelINS2_10policy_hubIfyN4cuda3std3__44plusIfEEE10Policy1000EPfSC_iS9_ffNS7_10__identityEEEvT0_T1_T2_T3_T4_T6_E12temp_storage+32];
	add.f32 	%f153, %f151, %f152;
	ld.shared.f32 	%f154, [_ZZN3cub18CUB_300001_SM_10006detail6reduce28DeviceReduceSingleTileKernelINS2_10policy_hubIfyN4cuda3std3__44plusIfEEE10Policy1000EPfSC_iS9_ffNS7_10__identityEEEvT0_T1_T2_T3_T4_T6_E12temp_storage+36];
	add.f32 	%f418, %f153, %f154;
$L__BB9_72:
	mov.u32 	%r379, %tid.x;
	setp.ne.s32 	%p95, %r379, 0;
	@%p95 bra 	$L__BB9_74;
	add.f32 	%f391, %f58, %f418;
	st.global.f32 	[%rd1], %f391;
$L__BB9_74:
	ret;

}


// ===== COMPILED SASS (sm_100) =====

	.target	sm_100

	.elftype	@"ET_EXEC"


//--------------------- .note.nv.tkinfo           --------------------------
	.section	.note.nv.tkinfo,"",@"SHT_NOTE"
	.sectionflags	@"SHF_NOTE_NV_TKINFO"
	.tkinfo
        /*0018*/ 	.word	0x00000002
        /*0030*/ 	.string	""
        /*0030*/ 	.string	"ptxas"
        /*0030*/ 	.string	"Cuda compilation tools, release 13.0, V13.0.88"
        /*0030*/ 	.string	"Build cuda_13.0.r13.0/compiler.36424714_0"
        /*0030*/ 	.string	"-arch sm_100 -m 64 "



//--------------------- .note.nv.cuinfo           --------------------------
	.section	.note.nv.cuinfo,"",@"SHT_NOTE"
	.sectionflags	@"SHF_NOTE_NV_CUINFO"
        /*0018*/ 	.short	0x0002
        /*001a*/ 	.short	0x0064
        /*001c*/ 	.short	0x0082
	.zero		2


//--------------------- .nv.info                  --------------------------
	.section	.nv.info,"",@"SHT_CUDA_INFO"
	.align	4


	//----- nvinfo : EIATTR_REGCOUNT
	.align		4
        /*0000*/ 	.byte	0x04, 0x2f
        /*0002*/ 	.short	(.L_44 - .L_43)
	.align		4
.L_43:
        /*0004*/ 	.word	index@(_ZN3cub18CUB_300001_SM_10006detail11EmptyKernelIvEEvv)
        /*0008*/ 	.word	0x00000004


	//----- nvinfo : EIATTR_FRAME_SIZE
	.align		4
.L_44:
        /*000c*/ 	.byte	0x04, 0x11
        /*000e*/ 	.short	(.L_46 - .L_45)
	.align		4
.L_45:
        /*0010*/ 	.word	index@(_ZN3cub18CUB_300001_SM_10006detail11EmptyKernelIvEEvv)
        /*0014*/ 	.word	0x00000000


	//----- nvinfo : EIATTR_REGCOUNT
	.align		4
.L_46:
        /*0018*/ 	.byte	0x04, 0x2f
        /*001a*/ 	.short	(.L_48 - .L_47)
	.align		4
.L_47:
        /*001c*/ 	.word	index@(_ZN3cub18CUB_300001_SM_10006detail8for_each13static_kernelINS2_12policy_hub_t12policy_500_tElN6thrust24THRUST_300001_SM_1000_NS8cuda_cub20__uninitialized_copy7functorINS7_6detail15normal_iteratorINS7_10device_ptrIfEEEENS7_7pointerIfNS8_3tagENS7_11use_defaultESI_EEEEEEvT0_T1_)
        /*0020*/ 	.word	0x0000000c


	//----- nvinfo : EIATTR_FRAME_SIZE
	.align		4
.L_48:
        /*0024*/ 	.byte	0x04, 0x11
        /*0026*/ 	.short	(.L_50 - .L_49)
	.align		4
.L_49:
        /*0028*/ 	.word	index@(_ZN3cub18CUB_300001_SM_10006detail8for_each13static_kernelINS2_12policy_hub_t12policy_500_tElN6thrust24THRUST_300001_SM_1000_NS8cuda_cub20__uninitialized_copy7functorINS7_6detail15normal_iteratorINS7_10device_ptrIfEEEENS7_7pointerIfNS8_3tagENS7_11use_defaultESI_EEEEEEvT0_T1_)
        /*002c*/ 	.word	0x00000000


	//----- nvinfo : EIATTR_REGCOUNT
	.align		4
.L_50:
        /*0030*/ 	.byte	0x04, 0x2f
        /*0032*/ 	.short	(.L_52 - .L_51)
	.align		4
.L_51:
        /*0034*/ 	.word	index@(_ZN3cub18CUB_300001_SM_10006detail9transform16transform_kernelINS2_10policy_hubILb1EN4cuda3std3__45tupleIJN6thrust24THRUST_300001_SM_1000_NS6detail15normal_iteratorINSA_10device_ptrIfEEEESF_EEEE10policy1000Ei13saxpy_functorSF_JPfSK_EEEvT0_iT1_T2_DpNS2_10kernel_argIT3_EE)
        /*0038*/ 	.word	0x0000001e


	//----- nvinfo : EIATTR_FRAME_SIZE
	.align		4
.L_52:
        /*003c*/ 	.byte	0x04, 0x11
        /*003e*/ 	.short	(.L_54 - .L_53)
	.align		4
.L_53:
        /*0040*/ 	.word	index@(_ZN3cub18CUB_300001_SM_10006detail9transform16transform_kernelINS2_10policy_hubILb1EN4cuda3std3__45tupleIJN6thrust24THRUST_300001_SM_1000_NS6detail15normal_iteratorINSA_10device_ptrIfEEEESF_EEEE10policy1000Ei13saxpy_functorSF_JPfSK_EEEvT0_iT1_T2_DpNS2_10kernel_argIT3_EE)
        /*0044*/ 	.word	0x00000000


	//----- nvinfo : EIATTR_REGCOUNT
	.align		4
.L_54:
        /*0048*/ 	.byte	0x04, 0x2f
        /*004a*/ 	.short	(.L_56 - .L_55)
	.align		4
.L_55:
        /*004c*/ 	.word	index@(_ZN3cub18CUB_300001_SM_10006detail9transform16transform_kernelINS2_10policy_hubILb1EN4cuda3std3__45tupleIJN6thrust24THRUST_300001_SM_1000_NS6detail15normal_iteratorINSA_10device_ptrIfEEEESF_EEEE10policy1000El13saxpy_functorSF_JPfSK_EEEvT0_iT1_T2_DpNS2_10kernel_argIT3_EE)
        /*0050*/ 	.word	0x00000020


	//----- nvinfo : EIATTR_FRAME_SIZE
	.align		4
.L_56:
        /*0054*/ 	.byte	0x04, 0x11
        /*0056*/ 	.short	(.L_58 - .L_57)
	.align		4
.L_57:
        /*0058*/ 	.word	index@(_ZN3cub18CUB_300001_SM_10006detail9transform16transform_kernelINS2_10policy_hubILb1EN4cuda3std3__45tupleIJN6thrust24THRUST_300001_SM_1000_NS6detail15normal_iteratorINSA_10device_ptrIfEEEESF_EEEE10policy1000El13saxpy_functorSF_JPfSK_EEEvT0_iT1_T2_DpNS2_10kernel_argIT3_EE)
        /*005c*/ 	.word	0x00000000


	//----- nvinfo : EIATTR_REGCOUNT
	.align		4
.L_58:
        /*0060*/ 	.byte	0x04, 0x2f
        /*0062*/ 	.short	(.L_60 - .L_59)
	.align		4
.L_59:
        /*0064*/ 	.word	index@(_ZN3cub18CUB_300001_SM_10006detail6reduce28DeviceReduceSingleTileKernelINS2_10policy_hubIfjN4cuda3std3__44plusIfEEE10Policy1000EN6thrust24THRUST_300001_SM_1000_NS6detail15normal_iteratorINSD_10device_ptrIfEEEEPfjS9_ffNS7_10__identityEEEvT0_T1_T2_T3_T4_T6_)
        /*0068*/ 	.word	0x00000020


	//----- nvinfo : EIATTR_FRAME_SIZE
	.align		4
.L_60:
        /*006c*/ 	.byte	0x04, 0x11
        /*006e*/ 	.short	(.L_62 - .L_61)
	.align		4
.L_61:
        /*0070*/ 	.word	index@(_ZN3cub18CUB_300001_SM_10006detail6reduce28DeviceReduceSingleTileKernelINS2_10policy_hubIfjN4cuda3std3__44plusIfEEE10Policy1000EN6thrust24THRUST_300001_SM_1000_NS6detail15normal_iteratorINSD_10device_ptrIfEEEEPfjS9_ffNS7_10__identityEEEvT0_T1_T2_T3_T4_T6_)
        /*0074*/ 	.word	0x00000000


	//----- nvinfo : EIATTR_REGCOUNT
	.align		4
.L_62:
        /*0078*/ 	.byte	0x04, 0x2f
        /*007a*/ 	.short	(.L_64 - .L_63)
	.align		4
.L_63:
        /*007c*/ 	.word	index@(_ZN3cub18CUB_300001_SM_10006detail6reduce18DeviceReduceKernelINS2_10policy_hubIfjN4cuda3std3__44plusIfEEE10Policy1000EN6thrust24THRUST_300001_SM_1000_NS6detail15normal_iteratorINSD_10device_ptrIfEEEEjS9_fNS7_10__identityEEEvT0_PT3_T1_NS0_13GridEvenShareISN_EET2_T4_)
        /*0080*/ 	.word	0x00000020


	//----- nvinfo : EIATTR_FRAME_SIZE
	.align		4
.L_64:
        /*0084*/ 	.byte	0x04, 0x11
        /*0086*/ 	.short	(.L_66 - .L_65)
	.align		4
.L_65:
        /*0088*/ 	.word	index@(_ZN3cub18CUB_300001_SM_10006detail6reduce18DeviceReduceKernelINS2_10policy_hubIfjN4cuda3std3__44plusIfEEE10Policy1000EN6thrust24THRUST_300001_SM_1000_NS6detail15normal_iteratorINSD_10device_ptrIfEEEEjS9_fNS7_10__identityEEEvT0_PT3_T1_NS0_13GridEvenShareISN_EET2_T4_)
        /*008c*/ 	.word	0x00000000


	//----- nvinfo : EIATTR_REGCOUNT
	.align		4
.L_66:
        /*0090*/ 	.byte	0x04, 0x2f
        /*0092*/ 	.short	(.L_68 - .L_67)
	.align		4
.L_67:
        /*0094*/ 	.word	index@(_ZN3cub18CUB_300001_SM_10006detail6reduce28DeviceReduceSingleTileKernelINS2_10policy_hubIfjN4cuda3std3__44plusIfEEE10Policy1000EPfSC_iS9_ffNS7_10__identityEEEvT0_T1_T2_T3_T4_T6_)
        /*0098*/ 	.word	0x0000001e


	//----- nvinfo : EIATTR_FRAME_SIZE
	.align		4
.L_68:
        /*009c*/ 	.byte	0x04, 0x11
        /*009e*/ 	.short	(.L_70 - .L_69)
	.align		4
.L_69:
        /*00a0*/ 	.word	index@(_ZN3cub18CUB_300001_SM_10006detail6reduce28DeviceReduceSingleTileKernelINS2_10policy_hubIfjN4cuda3std3__44plusIfEEE10Policy1000EPfSC_iS9_ffNS7_10__identityEEEvT0_T1_T2_T3_T4_T6_)
        /*00a4*/ 	.word	0x00000000


	//----- nvinfo : EIATTR_REGCOUNT
	.align		4
.L_70:
        /*00a8*/ 	.byte	0x04, 0x2f
        /*00aa*/ 	.short	(.L_72 - .L_71)
	.align		4
.L_71:
        /*00ac*/ 	.word	index@(_ZN3cub18CUB_300001_SM_10006detail6reduce28DeviceReduceSingleTileKernelINS2_10policy_hubIfyN4cuda3std3__44plusIfEEE10Policy1000EN6thrust24THRUST_300001_SM_1000_NS6detail15normal_iteratorINSD_10device_ptrIfEEEEPfyS9_ffNS7_10__identityEEEvT0_T1_T2_T3_T4_T6_)
        /*00b0*/ 	.word	0x00000020


	//----- nvinfo : EIATTR_FRAME_SIZE
	.align		4
.L_72:
        /*00b4*/ 	.byte	0x04, 0x11
        /*00b6*/ 	.short	(.L_74 - .L_73)
	.align		4
.L_73:
        /*00b8*/ 	.word	index@(_ZN3cub18CUB_300001_SM_10006detail6reduce28DeviceReduceSingleTileKernelINS2_10policy_hubIfyN4cuda3std3__44plusIfEEE10Policy1000EN6thrust24THRUST_300001_SM_1000_NS6detail15normal_iteratorINSD_10device_ptrIfEEEEPfyS9_ffNS7_10__identityEEEvT0_T1_T2_T3_T4_T6_)
        /*00bc*/ 	.word	0x00000000


	//----- nvinfo : EIATTR_REGCOUNT
	.align		4
.L_74:
        /*00c0*/ 	.byte	0x04, 0x2f
        /*00c2*/ 	.short	(.L_76 - .L_75)
	.align		4
.L_75:
        /*00c4*/ 	.word	index@(_ZN3cub18CUB_300001_SM_10006detail6reduce18DeviceReduceKernelINS2_10policy_hubIfyN4cuda3std3__44plusIfEEE10Policy1000EN6thrust24THRUST_300001_SM_1000_NS6detail15normal_iteratorINSD_10device_ptrIfEEEEyS9_fNS7_10__identityEEEvT0_PT3_T1_NS0_13GridEvenShareISN_EET2_T4_)
        /*00c8*/ 	.word	0x0000001e


	//----- nvinfo : EIATTR_FRAME_SIZE
	.align		4
.L_76:
        /*00cc*/ 	.byte	0x04, 0x11
        /*00ce*/ 	.short	(.L_78 - .L_77)
	.align		4
.L_77:
        /*00d0*/ 	.word	index@(_ZN3cub18CUB_300001_SM_10006detail6reduce18DeviceReduceKernelINS2_10policy_hubIfyN4cuda3std3__44plusIfEEE10Policy1000EN6thrust24THRUST_300001_SM_1000_NS6detail15normal_iteratorINSD_10device_ptrIfEEEEyS9_fNS7_10__identityEEEvT0_PT3_T1_NS0_13GridEvenShareISN_EET2_T4_)
        /*00d4*/ 	.word	0x00000000


	//----- nvinfo : EIATTR_REGCOUNT
	.align		4
.L_78:
        /*00d8*/ 	.byte	0x04, 0x2f
        /*00da*/ 	.short	(.L_80 - .L_79)
	.align		4
.L_79:
        /*00dc*/ 	.word	index@(_ZN3cub18CUB_300001_SM_10006detail6reduce28DeviceReduceSingleTileKernelINS2_10policy_hubIfyN4cuda3std3__44plusIfEEE10Policy1000EPfSC_iS9_ffNS7_10__identityEEEvT0_T1_T2_T3_T4_T6_)
        /*00e0*/ 	.word	0x0000001e


	//----- nvinfo : EIATTR_FRAME_SIZE
	.align		4
.L_80:
        /*00e4*/ 	.byte	0x04, 0x11
        /*00e6*/ 	.short	(.L_82 - .L_81)
	.align		4
.L_81:
        /*00e8*/ 	.word	index@(_ZN3cub18CUB_300001_SM_10006detail6reduce28DeviceReduceSingleTileKernelINS2_10policy_hubIfyN4cuda3std3__44plusIfEEE10Policy1000EPfSC_iS9_ffNS7_10__identityEEEvT0_T1_T2_T3_T4_T6_)
        /*00ec*/ 	.word	0x00000000


	//----- nvinfo : EIATTR_MIN_STACK_SIZE
	.align		4
.L_82:
        /*00f0*/ 	.byte	0x04, 0x12
        /*00f2*/ 	.short	(.L_84 - .L_83)
	.align		4
.L_83:
        /*00f4*/ 	.word	index@(_ZN3cub18CUB_300001_SM_10006detail6reduce28DeviceReduceSingleTileKernelINS2_10policy_hubIfyN4cuda3std3__44plusIfEEE10Policy1000EPfSC_iS9_ffNS7_10__identityEEEvT0_T1_T2_T3_T4_T6_)
        /*00f8*/ 	.word	0x00000000


	//----- nvinfo : EIATTR_MIN_STACK_SIZE
	.align		4
.L_84:
        /*00fc*/ 	.byte	0x04, 0x12
        /*00fe*/ 	.short	(.L_86 - .L_85)
	.align		4
.L_85:
        /*0100*/ 	.word	index@(_ZN3cub18CUB_300001_SM_10006detail6reduce18DeviceReduceKernelINS2_10policy_hubIfyN4cuda3std3__44plusIfEEE10Policy1000EN6thrust24THRUST_300001_SM_1000_NS6detail15normal_iteratorINSD_10device_ptrIfEEEEyS9_fNS7_10__identityEEEvT0_PT3_T1_NS0_13GridEvenShareISN_EET2_T4_)
        /*0104*/ 	.word	0x00000000


	//----- nvinfo : EIATTR_MIN_STACK_SIZE
	.align		4
.L_86:
        /*0108*/ 	.byte	0x04, 0x12
        /*010a*/ 	.short	(.L_88 - .L_87)
	.align		4
.L_87:
        /*010c*/ 	.word	index@(_ZN3cub18CUB_300001_SM_10006detail6reduce28DeviceReduceSingleTileKernelINS2_10policy_hubIfyN4cuda3std3__44plusIfEEE10Policy1000EN6thrust24THRUST_300001_SM_1000_NS6detail15normal_iteratorINSD_10device_ptrIfEEEEPfyS9_ffNS7_10__identityEEEvT0_T1_T2_T3_T4_T6_)
        /*0110*/ 	.word	0x00000000


	//----- nvinfo : EIATTR_MIN_STACK_SIZE
	.align		4
.L_88:
        /*0114*/ 	.byte	0x04, 0x12
        /*0116*/ 	.short	(.L_90 - .L_89)
	.align		4
.L_89:
        /*0118*/ 	.word	index@(_ZN3cub18CUB_300001_SM_10006detail6reduce28DeviceReduceSingleTileKernelINS2_10policy_hubIfjN4cuda3std3__44plusIfEEE10Policy1000EPfSC_iS9_ffNS7_10__identityEEEvT0_T1_T2_T3_T4_T6_)
        /*011c*/ 	.word	0x00000000


	//----- nvinfo : EIATTR_MIN_STACK_SIZE
	.align		4
.L_90:
        /*0120*/ 	.byte	0x04, 0x12
        /*0122*/ 	.short	(.L_92 - .L_91)
	.align		4
.L_91:
        /*0124*/ 	.word	index@(_ZN3cub18CUB_300001_SM_10006detail6reduce18DeviceReduceKernelINS2_10policy_hubIfjN4cuda3std3__44plusIfEEE10Policy1000EN6thrust24THRUST_300001_SM_1000_NS6detail15normal_iteratorINSD_10device_ptrIfEEEEjS9_fNS7_10__identityEEEvT0_PT3_T1_NS0_13GridEvenShareISN_EET2_T4_)
        /*0128*/ 	.word	0x00000000


	//----- nvinfo : EIATTR_MIN_STACK_SIZE
	.align		4
.L_92:
        /*012c*/ 	.byte	0x04, 0x12
        /*012e*/ 	.short	(.L_94 - .L_93)
	.align		4
.L_93:
        /*0130*/ 	.word	index@(_ZN3cub18CUB_300001_SM_10006detail6reduce28DeviceReduceSingleTileKernelINS2_10policy_hubIfjN4cuda3std3__44plusIfEEE10Policy1000EN6thrust24THRUST_300001_SM_1000_NS6detail15normal_iteratorINSD_10device_ptrIfEEEEPfjS9_ffNS7_10__identityEEEvT0_T1_T2_T3_T4_T6_)
        /*0134*/ 	.word	0x00000000


	//----- nvinfo : EIATTR_MIN_STACK_SIZE
	.align		4
.L_94:
        /*0138*/ 	.byte	0x04, 0x12
        /*013a*/ 	.short	(.L_96 - .L_95)
	.align		4
.L_95:
        /*013c*/ 	.word	index@(_ZN3cub18CUB_300001_SM_10006detail9transform16transform_kernelINS2_10policy_hubILb1EN4cuda3std3__45tupleIJN6thrust24THRUST_300001_SM_1000_NS6detail15normal_iteratorINSA_10device_ptrIfEEEESF_EEEE10policy1000El13saxpy_functorSF_JPfSK_EEEvT0_iT1_T2_DpNS2_10kernel_argIT3_EE)
        /*0140*/ 	.word	0x00000000


	//----- nvinfo : EIATTR_MIN_STACK_SIZE
	.align		4
.L_96:
        /*0144*/ 	.byte	0x04, 0x12
        /*0146*/ 	.short	(.L_98 - .L_97)
	.align		4
.L_97:
        /*0148*/ 	.word	index@(_ZN3cub18CUB_300001_SM_10006detail9transform16transform_kernelINS2_10policy_hubILb1EN4cuda3std3__45tupleIJN6thrust24THRUST_300001_SM_1000_NS6detail15normal_iteratorINSA_10device_ptrIfEEEESF_EEEE10policy1000Ei13saxpy_functorSF_JPfSK_EEEvT0_iT1_T2_DpNS2_10kernel_argIT3_EE)
        /*014c*/ 	.word	0x00000000


	//----- nvinfo : EIATTR_MIN_STACK_SIZE
	.align		4
.L_98:
        /*0150*/ 	.byte	0x04, 0x12
        /*0152*/ 	.short	(.L_100 - .L_99)
	.align		4
.L_99:
        /*0154*/ 	.word	index@(_ZN3cub18CUB_300001_SM_10006detail8for_each13static_kernelINS2_12policy_hub_t12policy_500_tElN6thrust24THRUST_300001_SM_1000_NS8cuda_cub20__uninitialized_copy7functorINS7_6detail15normal_iteratorINS7_10device_ptrIfEEEENS7_7pointerIfNS8_3tagENS7_11use_defaultESI_EEEEEEvT0_T1_)
        /*0158*/ 	.word	0x00000000


	//----- nvinfo : EIATTR_MIN_STACK_SIZE
	.align		4
.L_100:
        /*015c*/ 	.byte	0x04, 0x12
        /*015e*/ 	.short	(.L_102 - .L_101)
	.align		4
.L_101:
        /*0160*/ 	.word	index@(_ZN3cub18CUB_300001_SM_10006detail11EmptyKernelIvEEvv)
        /*0164*/ 	.word	0x00000000
.L_102:


//--------------------- .nv.compat                --------------------------
	.section	.nv.compat,"",@"SHT_CUDA_COMPAT_INFO"
	.align	4
        /*0000*/ 	.byte	0x02, 0x09, 0x00, 0x00, 0x02, 0x02, 0x01, 0x00, 0x02, 0x05, 0x05, 0x00, 0x03, 0x07, 0x01, 0x01
        /*0010*/ 	.byte	0x02, 0x03, 0x00, 0x00, 0x02, 0x06, 0x01, 0x00, 0x04, 0x0b, 0x08, 0x00, 0x09, 0x00, 0x00, 0x00
        /*0020*/ 	.byte	0x00, 0x00, 0x00, 0x00


//--------------------- .nv.info._ZN3cub18CUB_300001_SM_10006detail6reduce28DeviceReduceSingleTileKernelINS2_10policy_hubIfyN4cuda3std3__44plusIfEEE10Policy1000EPfSC_iS9_ffNS7_10__identityEEEvT0_T1_T2_T3_T4_T6_ --------------------------
	.section	.nv.info._ZN3cub18CUB_300001_SM_10006detail6reduce28DeviceReduceSingleTileKernelINS2_10policy_hubIfyN4cuda3std3__44plusIfEEE10Policy1000EPfSC_iS9_ffNS7_10__identityEEEvT0_T1_T2_T3_T4_T6_,"",@"SHT_CUDA_INFO"
	.sectionflags	@""
	.align	4


	//----- nvinfo : EIATTR_CUDA_API_VERSION
	.align		4
        /*0000*/ 	.byte	0x04, 0x37
        /*0002*/ 	.short	(.L_104 - .L_103)
.L_103:
        /*0004*/ 	.word	0x00000082


	//----- nvinfo : EIATTR_KPARAM_INFO
	.align		4
.L_104:
        /*0008*/ 	.byte	0x04, 0x17
        /*000a*/ 	.short	(.L_106 - .L_105)
.L_105:
        /*000c*/ 	.word	0x00000000
        /*0010*/ 	.short	0x0005
        /*0012*/ 	.short	0x001c
        /*0014*/ 	.byte	0x00, 0xf0, 0x05, 0x00


	//----- nvinfo : EIATTR_KPARAM_INFO
	.align		4
.L_106:
        /*0018*/ 	.byte	0x04, 0x17
        /*001a*/ 	.short	(.L_108 - .L_107)
.L_107:
        /*001c*/ 	.word	0x00000000
        /*0020*/ 	.short	0x0004
        /*0022*/ 	.short	0x0018
        /*0024*/ 	.byte	0x00, 0xf0, 0x11, 0x00


	//----- nvinfo : EIATTR_KPARAM_INFO
	.align		4
.L_108:
        /*0028*/ 	.byte	0x04, 0x17
        /*002a*/ 	.short	(.L_110 - .L_109)
.L_109:
        /*002c*/ 	.word	0x00000000
        /*0030*/ 	.short	0x0003
        /*0032*/ 	.short	0x0014
        /*0034*/ 	.byte	0x00, 0xf0, 0x05, 0x00


	//----- nvinfo : EIATTR_KPARAM_INFO
	.align		4
.L_110:
        /*0038*/ 	.byte	0x04, 0x17
        /*003a*/ 	.short	(.L_112 - .L_111)
.L_111:
        /*003c*/ 	.word	0x00000000
        /*0040*/ 	.short	0x0002
        /*0042*/ 	.short	0x0010
        /*0044*/ 	.byte	0x00, 0xf0, 0x11, 0x00


	//----- nvinfo : EIATTR_KPARAM_INFO
	.align		4
.L_112:
        /*0048*/ 	.byte	0x04, 0x17
        /*004a*/ 	.short	(.L_114 - .L_113)
.L_113:
        /*004c*/ 	.word	0x00000000
        /*0050*/ 	.short	0x0001
        /*0052*/ 	.short	0x0008
        /*0054*/ 	.byte	0x00, 0xf5, 0x21, 0x00


	//----- nvinfo : EIATTR_KPARAM_INFO
	.align		4
.L_114:
        /*0058*/ 	.byte	0x04, 0x17
        /*005a*/ 	.short	(.L_116 - .L_115)
.L_115:
        /*005c*/ 	.word	0x00000000
        /*0060*/ 	.short	0x0000
        /*0062*/ 	.short	0x0000
        /*0064*/ 	.byte	0x00, 0xf5, 0x21, 0x00


	//----- nvinfo : EIATTR_SPARSE_MMA_MASK
	.align		4
.L_116:
        /*0068*/ 	.byte	0x03, 0x50
        /*006a*/ 	.short	0x0000


	//----- nvinfo : EIATTR_MAXREG_COUNT
	.align		4
        /*006c*/ 	.byte	0x03, 0x1b
        /*006e*/ 	.short	0x00ff


	//----- nvinfo : EIATTR_NUM_BARRIERS
	.align		4
        /*0070*/ 	.byte	0x02, 0x4c
        /*0072*/ 	.byte	0x01
	.zero		1


	//----- nvinfo : EIATTR_MERCURY_ISA_VERSION
	.align		4
        /*0074*/ 	.byte	0x03, 0x5f
        /*0076*/ 	.short	0x0101


	//----- nvinfo : EIATTR_COOP_GROUP_MASK_REGIDS
	.align		4
        /*0078*/ 	.byte	0x04, 0x29
        /*007a*/ 	.short	(.L_118 - .L_117)


	//   ....[0]....
.L_117:
        /*007c*/ 	.word	0xffffffff


	//   ....[1]....
        /*0080*/ 	.word	0xffffffff


	//   ....[2]....
        /*0084*/ 	.word	0xffffffff


	//   ....[3]....
        /*0088*/ 	.word	0xffffffff


	//   ....[4]....
        /*008c*/ 	.word	0xffffffff


	//   ....[5]....
        /*0090*/ 	.word	0xffffffff


	//   ....[6]....
        /*0094*/ 	.word	0xffffffff


	//   ....[7]....
        /*0098*/ 	.word	0xffffffff


	//   ....[8]....
        /*009c*/ 	.word	0xffffffff


	//   ....[9]....
        /*00a0*/ 	.word	0xffffffff


	//   ....[10]....
        /*00a4*/ 	.word	0xffffffff


	//   ....[11]....
        /*00a8*/ 	.word	0xffffffff


	//   ....[12]....
        /*00ac*/ 	.word	0xffffffff


	//   ....[13]....
        /*00b0*/ 	.word	0xffffffff


	//   ....[14]....
        /*00b4*/ 	.word	0xffffffff


	//   ....[15]....
        /*00b8*/ 	.word	0xffffffff


	//   ....[16]....
        /*00bc*/ 	.word	0xffffffff


	//   ....[17]....
        /*00c0*/ 	.word	0xffffffff


	//   ....[18]....
        /*00c4*/ 	.word	0xffffffff


	//   ....[19]....
        /*00c8*/ 	.word	0xffffffff


	//   ....[20]....
        /*00cc*/ 	.word	0xffffffff


	//   ....[21]....
        /*00d0*/ 	.word	0xffffffff


	//   ....[22]....
        /*00d4*/ 	.word	0xffffffff


	//   ....[23]....
        /*00d8*/ 	.word	0xffffffff


	//   ....[24]....
        /*00dc*/ 	.word	0xffffffff


	//   ....[25]....
        /*00e0*/ 	.word	0xffffffff


	//   ....[26]....
        /*00e4*/ 	.word	0xffffffff


	//   ....[27]....
        /*00e8*/ 	.word	0xffffffff


	//   ....[28]....
        /*00ec*/ 	.word	0xffffffff


	//   ....[29]....
        /*00f0*/ 	.word	0xffffffff


	//----- nvinfo : EIATTR_COOP_GROUP_INSTR_OFFSETS
	.align		4
.L_118:
        /*00f4*/ 	.byte	0x04, 0x28
        /*00f6*/ 	.short	(.L_120 - .L_119)


	//   ....[0]....
.L_119:
        /*00f8*/ 	.word	0x00000980


	//   ....[1]....
        /*00fc*/ 	.word	0x000009e0


	//   ....[2]....
        /*0100*/ 	.word	0x00000a50


	//   ....[3]....
        /*0104*/ 	.word	0x00000aa0


	//   ....[4]....
        /*0108*/ 	.word	0x00000ad0


	//   ....[5]....
        /*010c*/ 	.word	0x00000c90


	//   ....[6]....
        /*0110*/ 	.word	0x00000d20


	//   ....[7]....
        /*0114*/ 	.word	0x00000d60


	//   ....[8]....
        /*0118*/ 	.word	0x00000db0


	//   ....[9]....
        /*011c*/ 	.word	0x00000df0


	//   ....[10]....
        /*0120*/ 	.word	0x00001c00


	//   ....[11]....
        /*0124*/ 	.word	0x00001c80


	//   ....[12]....
        /*0128*/ 	.word	0x00001cd0


	//   ....[13]....
        /*012c*/ 	.word	0x00001d10


	//   ....[14]....
        /*0130*/ 	.word	0x00001d40


	//   ....[15]....
        /*0134*/ 	.word	0x00002700


	//   ....[16]....
        /*0138*/ 	.word	0x00002760


	//   ....[17]....
        /*013c*/ 	.word	0x000027d0


	//   ....[18]....
        /*0140*/ 	.word	0x00002820


	//   ....[19]....
        /*0144*/ 	.word	0x00002850


	//   ....[20]....
        /*0148*/ 	.word	0x00002a10


	//   ....[21]....
        /*014c*/ 	.word	0x00002a90


	//   ....[22]....
        /*0150*/ 	.word	0x00002ad0


	//   ....[23]....
        /*0154*/ 	.word	0x00002b10


	//   ....[24]....
        /*0158*/ 	.word	0x00002b70


	//   ....[25]....
        /*015c*/ 	.word	0x00003b00


	//   ....[26]....
        /*0160*/ 	.word	0x00003b80


	//   ....[27]....
        /*0164*/ 	.word	0x00003bd0


	//   ....[28]....
        /*0168*/ 	.word	0x00003c10


	//   ....[29]....
        /*016c*/ 	.word	0x00003c40


	//----- nvinfo : EIATTR_VRC_CTA_INIT_COUNT
	.align		4
.L_120:
        /*0170*/ 	.byte	0x02, 0x4a
	.zero		1
	.zero		1


	//----- nvinfo : EIATTR_EXIT_INSTR_OFFSETS
	.align		4
        /*0174*/ 	.byte	0x04, 0x1c
        /*0176*/ 	.short	(.L_122 - .L_121)


	//   ....[0]....
.L_121:
        /*0178*/ 	.word	0x00000080


	//   ....[1]....
        /*017c*/ 	.word	0x000000c0


	//   ....[2]....
        /*0180*/ 	.word	0x00003d90


	//   ....[3]....
        /*0184*/ 	.word	0x00003de0


	//----- nvinfo : EIATTR_MAX_THREADS
	.align		4
.L_122:
        /*0188*/ 	.byte	0x04, 0x05
        /*018a*/ 	.short	(.L_124 - .L_123)
.L_123:
        /*018c*/ 	.word	0x00000100
        /*0190*/ 	.word	0x00000001
        /*0194*/ 	.word	0x00000001


	//----- nvinfo : EIATTR_CRS_STACK_SIZE
	.align		4
.L_124:
        /*0198*/ 	.byte	0x04, 0x1e
        /*019a*/ 	.short	(.L_126 - .L_125)
.L_125:
        /*019c*/ 	.word	0x00000000


	//----- nvinfo : EIATTR_CBANK_PARAM_SIZE
	.align		4
.L_126:
        /*01a0*/ 	.byte	0x03, 0x19
        /*01a2*/ 	.short	0x001d


	//----- nvinfo : EIATTR_PARAM_CBANK
	.align		4
        /*01a4*/ 	.byte	0x04, 0x0a
        /*01a6*/ 	.short	(.L_128 - .L_127)
	.align		4
.L_127:
        /*01a8*/ 	.word	index@(.nv.constant0._ZN3cub18CUB_300001_SM_10006detail6reduce28DeviceReduceSingleTileKernelINS2_10policy_hubIfyN4cuda3std3__44plusIfEEE10Policy1000EPfSC_iS9_ffNS7_10__identityEEEvT0_T1_T2_T3_T4_T6_)
        /*01ac*/ 	.short	0x0380
        /*01ae*/ 	.short	0x001d


	//----- nvinfo : EIATTR_SW_WAR
	.align		4
.L_128:
        /*01b0*/ 	.byte	0x04, 0x36
        /*01b2*/ 	.short	(.L_130 - .L_129)
.L_129:
        /*01b4*/ 	.word	0x00000008
.L_130:


//--------------------- .nv.info._ZN3cub18CUB_300001_SM_10006detail6reduce18DeviceReduceKernelINS2_10policy_hubIfyN4cuda3std3__44plusIfEEE10Policy1000EN6thrust24THRUST_300001_SM_1000_NS6detail15normal_iteratorINSD_10device_ptrIfEEEEyS9_fNS7_10__identityEEEvT0_PT3_T1_NS0_13GridEvenShareISN_EET2_T4_ --------------------------
	.section	.nv.info._ZN3cub18CUB_300001_SM_10006detail6reduce18DeviceReduceKernelINS2_10policy_hubIfyN4cuda3std3__44plusIfEEE10Policy1000EN6thrust24THRUST_300001_SM_1000_NS6detail15normal_iteratorINSD_10device_ptrIfEEEEyS9_fNS7_10__identityEEEvT0_PT3_T1_NS0_13GridEvenShareISN_EET2_T4_,"",@"SHT_CUDA_INFO"
	.sectionflags	@""
	.align	4


	//----- nvinfo : EIATTR_CUDA_API_VERSION
	.align		4
        /*0000*/ 	.byte	0x04, 0x37
        /*0002*/ 	.short	(.L_132 - .L_131)
.L_131:
        /*0004*/ 	.word	0x00000082


	//----- nvinfo : EIATTR_KPARAM_INFO
	.align		4
.L_132:
        /*0008*/ 	.byte	0x04, 0x17
        /*000a*/ 	.short	(.L_134 - .L_133)
.L_133:
        /*000c*/ 	.word	0x00000000
        /*0010*/ 	.short	0x0005
        /*0012*/ 	.short	0x0061
        /*0014*/ 	.byte	0x00, 0xf0, 0x05, 0x00


	//----- nvinfo : EIATTR_KPARAM_INFO
	.align		4
.L_134:
        /*0018*/ 	.byte	0x04, 0x17
        /*001a*/ 	.short	(.L_136 - .L_135)
.L_135:
        /*001c*/ 	.word	0x00000000
        /*0020*/ 	.short	0x0004
        /*0022*/ 	.short	0x0060
        /*0024*/ 	.byte	0x00, 0xf0, 0x05, 0x00


	//----- nvinfo : EIATTR_KPARAM_INFO
	.align		4
.L_136:
        /*0028*/ 	.byte	0x04, 0x17
        /*002a*/ 	.short	(.L_138 - .L_137)
.L_137:
        /*002c*/ 	.word	0x00000000
        /*0030*/ 	.short	0x0003
        /*0032*/ 	.short	0x0018
        /*0034*/ 	.byte	0x00, 0xf0, 0x21, 0x01


	//----- nvinfo : EIATTR_KPARAM_INFO
	.align		4
.L_138:
        /*0038*/ 	.byte	0x04, 0x17
        /*003a*/ 	.short	(.L_140 - .L_139)
.L_139:
        /*003c*/ 	.word	0x00000000
        /*0040*/ 	.short	0x0002
        /*0042*/ 	.short	0x0010
        /*0044*/ 	.byte	0x00, 0xf0, 0x21, 0x00


	//----- nvinfo : EIATTR_KPARAM_INFO
	.align		4
.L_140:
        /*0048*/ 	.byte	0x04, 0x17
        /*004a*/ 	.short	(.L_142 - .L_141)
.L_141:
        /*004c*/ 	.word	0x00000000
        /*0050*/ 	.short	0x0001
        /*0052*/ 	.short	0x0008
        /*0054*/ 	.byte	0x00, 0xf5, 0x21, 0x00


	//----- nvinfo : EIATTR_KPARAM_INFO
	.align		4
.L_142:
        /*0058*/ 	.byte	0x04, 0x17
        /*005a*/ 	.short	(.L_144 - .L_143)
.L_143:
        /*005c*/ 	.word	0x00000000
        /*0060*/ 	.short	0x0000
        /*0062*/ 	.short	0x0000
        /*0064*/ 	.byte	0x00, 0xf0, 0x21, 0x00


	//----- nvinfo : EIATTR_SPARSE_MMA_MASK
	.align		4
.L_144:
        /*0068*/ 	.byte	0x03, 0x50
        /*006a*/ 	.short	0x0000


	//----- nvinfo : EIATTR_MAXREG_COUNT
	.align		4
        /*006c*/ 	.byte	0x03, 0x1b
        /*006e*/ 	.short	0x00ff


	//----- nvinfo : EIATTR_NUM_BARRIERS
	.align		4
        /*0070*/ 	.byte	0x02, 0x4c
        /*0072*/ 	.byte	0x01
	.zero		1


	//----- nvinfo : EIATTR_MERCURY_ISA_VERSION
	.align		4
        /*0074*/ 	.byte	0x03, 0x5f
        /*0076*/ 	.short	0x0101


	//----- nvinfo : EIATTR_COOP_GROUP_MASK_REGIDS
	.align		4
        /*0078*/ 	.byte	0x04, 0x29
        /*007a*/ 	.short	(.L_146 - .L_145)


	//   ....[0]....
.L_145:
        /*007c*/ 	.word	0xffffffff


	//   ....[1]....
        /*0080*/ 	.word	0xffffffff


	//   ....[2]....
        /*0084*/ 	.word	0xffffffff


	//   ....[3]....
        /*0088*/ 	.word	0xffffffff


	//   ....[4]....
        /*008c*/ 	.word	0xffffffff


	//   ....[5]....
        /*0090*/ 	.word	0xffffffff


	//   ....[6]....
        /*0094*/ 	.word	0xffffffff


	//   ....[7]....
        /*0098*/ 	.word	0xffffffff


	//   ....[8]....
        /*009c*/ 	.word	0xffffffff


	//   ....[9]....
        /*00a0*/ 	.word	0xffffffff


	//   ....[10]....
        /*00a4*/ 	.word	0xffffffff


	//   ....[11]....
        /*00a8*/ 	.word	0xffffffff


	//   ....[12]....
        /*00ac*/ 	.word	0xffffffff


	//   ....[13]....
        /*00b0*/ 	.word	0xffffffff


	//   ....[14]....
        /*00b4*/ 	.word	0xffffffff


	//----- nvinfo : EIATTR_COOP_GROUP_INSTR_OFFSETS
	.align		4
.L_146:
        /*00b8*/ 	.byte	0x04, 0x28
        /*00ba*/ 	.short	(.L_148 - .L_147)


	//   ....[0]....
.L_147:
        /*00bc*/ 	.word	0x000009c0


	//   ....[1]....
        /*00c0*/ 	.word	0x00000a20


	//   ....[2]....
        /*00c4*/ 	.word	0x00000a90


	//   ....[3]....
        /*00c8*/ 	.word	0x00000ae0


	//   ....[4]....
        /*00cc*/ 	.word	0x00000b10


	//   ....[5]....
        /*00d0*/ 	.word	0x00000cd0


	//   ....[6]....
        /*00d4*/ 	.word	0x00000d60


	//   ....[7]....
        /*00d8*/ 	.word	0x00000dd0


	//   ....[8]....
        /*00dc*/ 	.word	0x00000e20


	//   ....[9]....
        /*00e0*/ 	.word	0x00000e50


	//   ....[10]....
        /*00e4*/ 	.word	0x00002030


	//   ....[11]....
        /*00e8*/ 	.word	0x000020c0


	//   ....[12]....
        /*00ec*/ 	.word	0x00002110


	//   ....[13]....
        /*00f0*/ 	.word	0x00002150


	//   ....[14]....
        /*00f4*/ 	.word	0x00002180


	//----- nvinfo : EIATTR_VRC_CTA_INIT_COUNT
	.align		4
.L_148:
        /*00f8*/ 	.byte	0x02, 0x4a
	.zero		1
	.zero		1


	//----- nvinfo : EIATTR_EXIT_INSTR_OFFSETS
	.align		4
        /*00fc*/ 	.byte	0x04, 0x1c
        /*00fe*/ 	.short	(.L_150 - .L_149)


	//   ....[0]....
.L_149:
        /*0100*/ 	.word	0x000022d0


	//   ....[1]....
        /*0104*/ 	.word	0x00002330


	//----- nvinfo : EIATTR_MAX_THREADS
	.align		4
.L_150:
        /*0108*/ 	.byte	0x04, 0x05
        /*010a*/ 	.short	(.L_152 - .L_151)
.L_151:
        /*010c*/ 	.word	0x00000100
        /*0110*/ 	.word	0x00000001
        /*0114*/ 	.word	0x00000001


	//----- nvinfo : EIATTR_CRS_STACK_SIZE
	.align		4
.L_152:
        /*0118*/ 	.byte	0x04, 0x1e
        /*011a*/ 	.short	(.L_154 - .L_153)
.L_153:
        /*011c*/ 	.word	0x00000000


	//----- nvinfo : EIATTR_CBANK_PARAM_SIZE
	.align		4
.L_154:
        /*0120*/ 	.byte	0x03, 0x19
        /*0122*/ 	.short	0x0062


	//----- nvinfo : EIATTR_PARAM_CBANK
	.align		4
        /*0124*/ 	.byte	0x04, 0x0a
        /*0126*/ 	.short	(.L_156 - .L_155)
	.align		4
.L_155:
        /*0128*/ 	.word	index@(.nv.constant0._ZN3cub18CUB_300001_SM_10006detail6reduce18DeviceReduceKernelINS2_10policy_hubIfyN4cuda3std3__44plusIfEEE10Policy1000EN6thrust24THRUST_300001_SM_1000_NS6detail15normal_iteratorINSD_10device_ptrIfEEEEyS9_fNS7_10__identityEEEvT0_PT3_T1_NS0_13GridEvenShareISN_EET2_T4_)
        /*012c*/ 	.short	0x0380
        /*012e*/ 	.short	0x0062


	//----- nvinfo : EIATTR_SW_WAR
	.align		4
.L_156:
        /*0130*/ 	.byte	0x04, 0x36
        /*0132*/ 	.short	(.L_158 - .L_157)
.L_157:
        /*0134*/ 	.word	0x00000008
.L_158:


//--------------------- .nv.info._ZN3cub18CUB_300001_SM_10006detail6reduce28DeviceReduceSingleTileKernelINS2_10policy_hubIfyN4cuda3std3__44plusIfEEE10Policy1000EN6thrust24THRUST_300001_SM_1000_NS6detail15normal_iteratorINSD_10device_ptrIfEEEEPfyS9_ffNS7_10__identityEEEvT0_T1_T2_T3_T4_T6_ --------------------------
	.section	.nv.info._ZN3cub18CUB_300001_SM_10006detail6reduce28DeviceReduceSingleTileKernelINS2_10policy_hubIfyN4cuda3std3__44plusIfEEE10Policy1000EN6thrust24THRUST_300001_SM_1000_NS6detail15normal_iteratorINSD_10device_ptrIfEEEEPfyS9_ffNS7_10__identityEEEvT0_T1_T2_T3_T4_T6_,"",@"SHT_CUDA_INFO"
	.sectionflags	@""
	.align	4


	//----- nvinfo : EIATTR_CUDA_API_VERSION
	.align		4
        /*0000*/ 	.byte	0x04, 0x37
        /*0002*/ 	.short	(.L_160 - .L_159)
.L_159:
        /*0004*/ 	.word	0x00000082


	//----- nvinfo : EIATTR_KPARAM_INFO
	.align		4
.L_160:
        /*0008*/ 	.byte	0x04, 0x17
        /*000a*/ 	.short	(.L_162 - .L_161)
.L_161:
        /*000c*/ 	.word	0x00000000
        /*0010*/ 	.short	0x0005
        /*0012*/ 	.short	0x0020
        /*0014*/ 	.byte	0x00, 0xf0, 0x05, 0x00


	//----- nvinfo : EIATTR_KPARAM_INFO
	.align		4
.L_162:
        /*0018*/ 	.byte	0x04, 0x17
        /*001a*/ 	.short	(.L_164 - .L_163)
.L_163:
        /*001c*/ 	.word	0x00000000
        /*0020*/ 	.short	0x0004
        /*0022*/ 	.short	0x001c
        /*0024*/ 	.byte	0x00, 0xf0, 0x11, 0x00


	//----- nvinfo : EIATTR_KPARAM_INFO
	.align		4
.L_164:
        /*0028*/ 	.byte	0x04, 0x17
        /*002a*/ 	.short	(.L_166 - .L_165)
.L_165:
        /*002c*/ 	.word	0x00000000
        /*0030*/ 	.short	0x0003
        /*0032*/ 	.short	0x0018
        /*0034*/ 	.byte	0x00, 0xf0, 0x05, 0x00


	//----- nvinfo : EIATTR_KPARAM_INFO
	.align		4
.L_166:
        /*0038*/ 	.byte	0x04, 0x17
        /*003a*/ 	.short	(.L_168 - .L_167)
.L_167:
        /*003c*/ 	.word	0x00000000
        /*0040*/ 	.short	0x0002
        /*0042*/ 	.short	0x0010
        /*0044*/ 	.byte	0x00, 0xf0, 0x21, 0x00


	//----- nvinfo : EIATTR_KPARAM_INFO
	.align		4
.L_168:
        /*0048*/ 	.byte	0x04, 0x17
        /*004a*/ 	.short	(.L_170 - .L_169)
.L_169:
        /*004c*/ 	.word	0x00000000
        /*0050*/ 	.short	0x0001
        /*0052*/ 	.short	0x0008
        /*0054*/ 	.byte	0x00, 0xf5, 0x21, 0x00


	//----- nvinfo : EIATTR_KPARAM_INFO
	.align		4
.L_170:
        /*0058*/ 	.byte	0x04, 0x17
        /*005a*/ 	.short	(.L_172 - .L_171)
.L_171:
        /*005c*/ 	.word	0x00000000
        /*0060*/ 	.short	0x0000
        /*0062*/ 	.short	0x0000
        /*0064*/ 	.byte	0x00, 0xf0, 0x21, 0x00


	//----- nvinfo : EIATTR_SPARSE_MMA_MASK
	.align		4
.L_172:
        /*0068*/ 	.byte	0x03, 0x50
        /*006a*/ 	.short	0x0000


	//----- nvinfo : EIATTR_MAXREG_COUNT
	.align		4
        /*006c*/ 	.byte	0x03, 0x1b
        /*006e*/ 	.short	0x00ff


	//----- nvinfo : EIATTR_NUM_BARRIERS
	.align		4
        /*0070*/ 	.byte	0x02, 0x4c
        /*0072*/ 	.byte	0x01
	.zero		1


	//----- nvinfo : EIATTR_MERCURY_ISA_VERSION
	.align		4
        /*0074*/ 	.byte	0x03, 0x5f
        /*0076*/ 	.short	0x0101


	//----- nvinfo : EIATTR_COOP_GROUP_MASK_REGIDS
	.align		4
        /*0078*/ 	.byte	0x04, 0x29
        /*007a*/ 	.short	(.L_174 - .L_173)


	//   ....[0]....
.L_173:
        /*007c*/ 	.word	0xffffffff


	//   ....[1]....
        /*0080*/ 	.word	0xffffffff


	//   ....[2]....
        /*0084*/ 	.word	0xffffffff


	//   ....[3]....
        /*0088*/ 	.word	0xffffffff


	//   ....[4]....
        /*008c*/ 	.word	0xffffffff


	//   ....[5]....
        /*0090*/ 	.word	0xffffffff


	//   ....[6]....
        /*0094*/ 	.word	0xffffffff


	//   ....[7]....
        /*0098*/ 	.word	0xffffffff


	//   ....[8]....
        /*009c*/ 	.word	0xffffffff


	//   ....[9]....
        /*00a0*/ 	.word	0xffffffff


	//   ....[10]....
        /*00a4*/ 	.word	0xffffffff


	//   ....[11]....
        /*00a8*/ 	.word	0xffffffff


	//   ....[12]....
        /*00ac*/ 	.word	0xffffffff


	//   ....[13]....
        /*00b0*/ 	.word	0xffffffff


	//   ....[14]....
        /*00b4*/ 	.word	0xffffffff


	//----- nvinfo : EIATTR_COOP_GROUP_INSTR_OFFSETS
	.align		4
.L_174:
        /*00b8*/ 	.byte	0x04, 0x28
        /*00ba*/ 	.short	(.L_176 - .L_175)


	//   ....[0]....
.L_175:
        /*00bc*/ 	.word	0x00000930


	//   ....[1]....
        /*00c0*/ 	.word	0x00000990


	//   ....[2]....
        /*00c4*/ 	.word	0x00000a00


	//   ....[3]....
        /*00c8*/ 	.word	0x00000a50


	//   ....[4]....
        /*00cc*/ 	.word	0x00000a80


	//   ....[5]....
        /*00d0*/ 	.word	0x00000c40


	//   ....[6]....
        /*00d4*/ 	.word	0x00000cd0


	//   ....[7]....
        /*00d8*/ 	.word	0x00000d20


	//   ....[8]....
        /*00dc*/ 	.word	0x00000d60


	//   ....[9]....
        /*00e0*/ 	.word	0x00000da0


	//   ....[10]....
        /*00e4*/ 	.word	0x00001dc0


	//   ....[11]....
        /*00e8*/ 	.word	0x00001e40


	//   ....[12]....
        /*00ec*/ 	.word	0x00001e90


	//   ....[13]....
        /*00f0*/ 	.word	0x00001ed0


	//   ....[14]....
        /*00f4*/ 	.word	0x00001f00


	//----- nvinfo : EIATTR_VRC_CTA_INIT_COUNT
	.align		4
.L_176:
        /*00f8*/ 	.byte	0x02, 0x4a
	.zero		1
	.zero		1


	//----- nvinfo : EIATTR_EXIT_INSTR_OFFSETS
	.align		4
        /*00fc*/ 	.byte	0x04, 0x1c
        /*00fe*/ 	.short	(.L_178 - .L_177)


	//   ....[0]....
.L_177:
        /*0100*/ 	.word	0x000000a0


	//   ....[1]....
        /*0104*/ 	.word	0x000000e0


	//   ....[2]....
        /*0108*/ 	.word	0x00002040


	//   ....[3]....
        /*010c*/ 	.word	0x00002090


	//----- nvinfo : EIATTR_MAX_THREADS
	.align		4
.L_178:
        /*0110*/ 	.byte	0x04, 0x05
        /*0112*/ 	.short	(.L_180 - .L_179)
.L_179:
        /*0114*/ 	.word	0x00000100
        /*0118*/ 	.word	0x00000001
        /*011c*/ 	.word	0x00000001


	//----- nvinfo : EIATTR_CRS_STACK_SIZE
	.align		4
.L_180:
        /*0120*/ 	.byte	0x04, 0x1e
        /*0122*/ 	.short	(.L_182 - .L_181)
.L_181:
        /*0124*/ 	.word	0x00000000


	//----- nvinfo : EIATTR_CBANK_PARAM_SIZE
	.align		4
.L_182:
        /*0128*/ 	.byte	0x03, 0x19
        /*012a*/ 	.short	0x0021


	//----- nvinfo : EIATTR_PARAM_CBANK
	.align		4
        /*012c*/ 	.byte	0x04, 0x0a
        /*012e*/ 	.short	(.L_184 - .L_183)
	.align		4
.L_183:
        /*0130*/ 	.word	index@(.nv.constant0._ZN3cub18CUB_300001_SM_10006detail6reduce28DeviceReduceSingleTileKernelINS2_10policy_hubIfyN4cuda3std3__44plusIfEEE10Policy1000EN6thrust24THRUST_300001_SM_1000_NS6detail15normal_iteratorINSD_10device_ptrIfEEEEPfyS9_ffNS7_10__identityEEEvT0_T1_T2_T3_T4_T6_)
        /*0134*/ 	.short	0x0380
        /*0136*/ 	.short	0x0021


	//----- nvinfo : EIATTR_SW_WAR
	.align		4
.L_184:
        /*0138*/ 	.byte	0x04, 0x36
        /*013a*/ 	.short	(.L_186 - .L_185)
.L_185:
        /*013c*/ 	.word	0x00000008
.L_186:


//--------------------- .nv.info._ZN3cub18CUB_300001_SM_10006detail6reduce28DeviceReduceSingleTileKernelINS2_10policy_hubIfjN4cuda3std3__44plusIfEEE10Policy1000EPfSC_iS9_ffNS7_10__identityEEEvT0_T1_T2_T3_T4_T6_ --------------------------
	.section	.nv.info._ZN3cub18CUB_300001_SM_10006detail6reduce28DeviceReduceSingleTileKernelINS2_10policy_hubIfjN4cuda3std3__44plusIfEEE10Policy1000EPfSC_iS9_ffNS7_10__identityEEEvT0_T1_T2_T3_T4_T6_,"",@"SHT_CUDA_INFO"
	.sectionflags	@""
	.align	4


	//----- nvinfo : EIATTR_CUDA_API_VERSION
	.align		4
        /*0000*/ 	.byte	0x04, 0x37
        /*0002*/ 	.short	(.L_188 - .L_187)
.L_187:
        /*0004*/ 	.word	0x00000082


	//----- nvinfo : EIATTR_KPARAM_INFO
	.align		4
.L_188:
        /*0008*/ 	.byte	0x04, 0x17
        /*000a*/ 	.short	(.L_190 - .L_189)
.L_189:
        /*000c*/ 	.word	0x00000000
        /*0010*/ 	.short	0x0005
        /*0012*/ 	.short	0x001c
        /*0014*/ 	.byte	0x00, 0xf0, 0x05, 0x00


	//----- nvinfo : EIATTR_KPARAM_INFO
	.align		4
.L_190:
        /*0018*/ 	.byte	0x04, 0x17
        /*001a*/ 	.short	(.L_192 - .L_191)
.L_191:
        /*001c*/ 	.word	0x00000000
        /*0020*/ 	.short	0x0004
        /*0022*/ 	.short	0x0018
        /*0024*/ 	.byte	0x00, 0xf0, 0x11, 0x00


	//----- nvinfo : EIATTR_KPARAM_INFO
	.align		4
.L_192:
        /*0028*/ 	.byte	0x04, 0x17
        /*002a*/ 	.short	(.L_194 - .L_193)
.L_193:
        /*002c*/ 	.word	0x00000000
        /*0030*/ 	.short	0x0003
        /*0032*/ 	.short	0x0014
        /*0034*/ 	.byte	0x00, 0xf0, 0x05, 0x00


	//----- nvinfo : EIATTR_KPARAM_INFO
	.align		4
.L_194:
        /*0038*/ 	.byte	0x04, 0x17
        /*003a*/ 	.short	(.L_196 - .L_195)
.L_195:
        /*003c*/ 	.word	0x00000000
        /*0040*/ 	.short	0x0002
        /*0042*/ 	.short	0x0010
        /*0044*/ 	.byte	0x00, 0xf0, 0x11, 0x00


	//----- nvinfo : EIATTR_KPARAM_INFO
	.align		4
.L_196:
        /*0048*/ 	.byte	0x04, 0x17
        /*004a*/ 	.short	(.L_198 - .L_197)
.L_197:
        /*004c*/ 	.word	0x00000000
        /*0050*/ 	.short	0x0001
        /*0052*/ 	.short	0x0008
        /*0054*/ 	.byte	0x00, 0xf5, 0x21, 0x00


	//----- nvinfo : EIATTR_KPARAM_INFO
	.align		4
.L_198:
        /*0058*/ 	.byte	0x04, 0x17
        /*005a*/ 	.short	(.L_200 - .L_199)
.L_199:
        /*005c*/ 	.word	0x00000000
        /*0060*/ 	.short	0x0000
        /*0062*/ 	.short	0x0000
        /*0064*/ 	.byte	0x00, 0xf5, 0x21, 0x00


	//----- nvinfo : EIATTR_SPARSE_MMA_MASK
	.align		4
.L_200:
        /*0068*/ 	.byte	0x03, 0x50
        /*006a*/ 	.short	0x0000


	//----- nvinfo : EIATTR_MAXREG_COUNT
	.align		4
        /*006c*/ 	.byte	0x03, 0x1b
        /*006e*/ 	.short	0x0080


	//----- nvinfo : EIATTR_NUM_BARRIERS
	.align		4
        /*0070*/ 	.byte	0x02, 0x4c
        /*0072*/ 	.byte	0x01
	.zero		1


	//----- nvinfo : EIATTR_MERCURY_ISA_VERSION
	.align		4
        /*0074*/ 	.byte	0x03, 0x5f
        /*0076*/ 	.short	0x0101


	//----- nvinfo : EIATTR_UNUSED_LOAD_BYTE_OFFSET
	.align		4
        /*0078*/ 	.byte	0x04, 0x44
        /*007a*/ 	.short	(.L_202 - .L_201)


	//   ....[0]....
.L_201:
        /*007c*/ 	.word	0x00000b70
        /*0080*/ 	.word	0x0000fff0


	//   ....[1]....
        /*0084*/ 	.word	0x00000f80
        /*0088*/ 	.word	0x0000fff0


	//   ....[2]....
        /*008c*/ 	.word	0x00002010
        /*0090*/ 	.word	0x0000fff0


	//   ....[3]....
        /*0094*/ 	.word	0x00002bb0
        /*0098*/ 	.word	0x0000fff0


	//   ....[4]....
        /*009c*/ 	.word	0x00002fc0
        /*00a0*/ 	.word	0x0000fff0


	//   ....[5]....
        /*00a4*/ 	.word	0x00004140
        /*00a8*/ 	.word	0x0000fff0


	//----- nvinfo : EIATTR_COOP_GROUP_MASK_REGIDS
	.align		4
.L_202:
        /*00ac*/ 	.byte	0x04, 0x29
        /*00ae*/ 	.short	(.L_204 - .L_203)


	//   ....[0]....
.L_203:
        /*00b0*/ 	.word	0xffffffff


	//   ....[1]....
        /*00b4*/ 	.word	0xffffffff


	//   ....[2]....
        /*00b8*/ 	.word	0xffffffff


	//   ....[3]....
        /*00bc*/ 	.word	0xffffffff


	//   ....[4]....
        /*00c0*/ 	.word	0xffffffff


	//   ....[5]....
        /*00c4*/ 	.word	0xffffffff


	//   ....[6]....
        /*00c8*/ 	.word	0xffffffff


	//   ....[7]....
        /*00cc*/ 	.word	0xffffffff


	//   ....[8]....
        /*00d0*/ 	.word	0xffffffff


	//   ....[9]....
        /*00d4*/ 	.word	0xffffffff


	//   ....[10]....
        /*00d8*/ 	.word	0xffffffff


	//   ....[11]....
        /*00dc*/ 	.word	0xffffffff


	//   ....[12]....
        /*00e0*/ 	.word	0xffffffff


	//   ....[13]....
        /*00e4*/ 	.word	0xffffffff


	//   ....[14]....
        /*00e8*/ 	.word	0xffffffff


	//   ....[15]....
        /*00ec*/ 	.word	0xffffffff


	//   ....[16]....
        /*00f0*/ 	.word	0xffffffff


	//   ....[17]....
        /*00f4*/ 	.word	0xffffffff


	//   ....[18]....
        /*00f8*/ 	.word	0xffffffff


	//   ....[19]....
        /*00fc*/ 	.word	0xffffffff


	//   ....[20]....
        /*0100*/ 	.word	0xffffffff


	//   ....[21]....
        /*0104*/ 	.word	0xffffffff


	//   ....[22]....
        /*0108*/ 	.word	0xffffffff


	//   ....[23]....
        /*010c*/ 	.word	0xffffffff


	//   ....[24]....
        /*0110*/ 	.word	0xffffffff


	//   ....[25]....
        /*0114*/ 	.word	0xffffffff


	//   ....[26]....
        /*0118*/ 	.word	0xffffffff


	//   ....[27]....
        /*011c*/ 	.word	0xffffffff


	//   ....[28]....
        /*0120*/ 	.word	0xffffffff


	//   ....[29]....
        /*0124*/ 	.word	0xffffffff


	//----- nvinfo : EIATTR_COOP_GROUP_INSTR_OFFSETS
	.align		4
.L_204:
        /*0128*/ 	.byte	0x04, 0x28
        /*012a*/ 	.short	(.L_206 - .L_205)


	//   ....[0]....
.L_205:
        /*012c*/ 	.word	0x00000980


	//   ....[1]....
        /*0130*/ 	.word	0x000009e0


	//   ....[2]....
        /*0134*/ 	.word	0x00000a50


	//   ....[3]....
        /*0138*/ 	.word	0x00000aa0


	//   ....[4]....
        /*013c*/ 	.word	0x00000ad0


	//   ....[5]....
        /*0140*/ 	.word	0x00000d20


	//   ....[6]....
        /*0144*/ 	.word	0x00000db0


	//   ....[7]....
        /*0148*/ 	.word	0x00000df0


	//   ....[8]....
        /*014c*/ 	.word	0x00000e40


	//   ....[9]....
        /*0150*/ 	.word	0x00000e80


	//   ....[10]....
        /*0154*/ 	.word	0x00001e30


	//   ....[11]....
        /*0158*/ 	.word	0x00001eb0


	//   ....[12]....
        /*015c*/ 	.word	0x00001f00


	//   ....[13]....
        /*0160*/ 	.word	0x00001f40


	//   ....[14]....
        /*0164*/ 	.word	0x00001f70


	//   ....[15]....
        /*0168*/ 	.word	0x000029c0


	//   ....[16]....
        /*016c*/ 	.word	0x00002a20


	//   ....[17]....
        /*0170*/ 	.word	0x00002a90


	//   ....[18]....
        /*0174*/ 	.word	0x00002ae0


	//   ....[19]....
        /*0178*/ 	.word	0x00002b10


	//   ....[20]....
        /*017c*/ 	.word	0x00002d60


	//   ....[21]....
        /*0180*/ 	.word	0x00002de0


	//   ....[22]....
        /*0184*/ 	.word	0x00002e20


	//   ....[23]....
        /*0188*/ 	.word	0x00002e60


	//   ....[24]....
        /*018c*/ 	.word	0x00002ec0


	//   ....[25]....
        /*0190*/ 	.word	0x00003f60


	//   ....[26]....
        /*0194*/ 	.word	0x00003fe0


	//   ....[27]....
        /*0198*/ 	.word	0x00004030


	//   ....[28]....
        /*019c*/ 	.word	0x00004070


	//   ....[29]....
        /*01a0*/ 	.word	0x000040a0


	//----- nvinfo : EIATTR_VRC_CTA_INIT_COUNT
	.align		4
.L_206:
        /*01a4*/ 	.byte	0x02, 0x4a
	.zero		1
	.zero		1


	//----- nvinfo : EIATTR_EXIT_INSTR_OFFSETS
	.align		4
        /*01a8*/ 	.byte	0x04, 0x1c
        /*01aa*/ 	.short	(.L_208 - .L_207)


	//   ....[0]....
.L_207:
        /*01ac*/ 	.word	0x00000080


	//   ....[1]....
        /*01b0*/ 	.word	0x000000c0


	//   ....[2]....
        /*01b4*/ 	.word	0x00004280


	//   ....[3]....
        /*01b8*/ 	.word	0x000042d0


	//----- nvinfo : EIATTR_MAX_THREADS
	.align		4
.L_208:
        /*01bc*/ 	.byte	0x04, 0x05
        /*01be*/ 	.short	(.L_210 - .L_209)
.L_209:
        /*01c0*/ 	.word	0x00000200
        /*01c4*/ 	.word	0x00000001
        /*01c8*/ 	.word	0x00000001


	//----- nvinfo : EIATTR_CRS_STACK_SIZE
	.align		4
.L_210:
        /*01cc*/ 	.byte	0x04, 0x1e
        /*01ce*/ 	.short	(.L_212 - .L_211)
.L_211:
        /*01d0*/ 	.word	0x00000000


	//----- nvinfo : EIATTR_CBANK_PARAM_SIZE
	.align		4
.L_212:
        /*01d4*/ 	.byte	0x03, 0x19
        /*01d6*/ 	.short	0x001d


	//----- nvinfo : EIATTR_PARAM_CBANK
	.align		4
        /*01d8*/ 	.byte	0x04, 0x0a
        /*01da*/ 	.short	(.L_214 - .L_213)
	.align		4
.L_213:
        /*01dc*/ 	.word	index@(.nv.constant0._ZN3cub18CUB_300001_SM_10006detail6reduce28DeviceReduceSingleTileKernelINS2_10policy_hubIfjN4cuda3std3__44plusIfEEE10Policy1000EPfSC_iS9_ffNS7_10__identityEEEvT0_T1_T2_T3_T4_T6_)
        /*01e0*/ 	.short	0x0380
        /*01e2*/ 	.short	0x001d


	//----- nvinfo : EIATTR_SW_WAR
	.align		4
.L_214:
        /*01e4*/ 	.byte	0x04, 0x36
        /*01e6*/ 	.short	(.L_216 - .L_215)
.L_215:
        /*01e8*/ 	.word	0x00000008
.L_216:


//--------------------- .nv.info._ZN3cub18CUB_300001_SM_10006detail6reduce18DeviceReduceKernelINS2_10policy_hubIfjN4cuda3std3__44plusIfEEE10Policy1000EN6thrust24THRUST_300001_SM_1000_NS6detail15normal_iteratorINSD_10device_ptrIfEEEEjS9_fNS7_10__identityEEEvT0_PT3_T1_NS0_13GridEvenShareISN_EET2_T4_ --------------------------
	.section	.nv.info._ZN3cub18CUB_300001_SM_10006detail6reduce18DeviceReduceKernelINS2_10policy_hubIfjN4cuda3std3__44plusIfEEE10Policy1000EN6thrust24THRUST_300001_SM_1000_NS6detail15normal_iteratorINSD_10device_ptrIfEEEEjS9_fNS7_10__identityEEEvT0_PT3_T1_NS0_13GridEvenShareISN_EET2_T4_,"",@"SHT_CUDA_INFO"
	.sectionflags	@""
	.align	4


	//----- nvinfo : EIATTR_CUDA_API_VERSION
	.align		4
        /*0000*/ 	.byte	0x04, 0x37
        /*0002*/ 	.short	(.L_218 - .L_217)
.L_217:
        /*0004*/ 	.word	0x00000082


	//----- nvinfo : EIATTR_KPARAM_INFO
	.align		4
.L_218:
        /*0008*/ 	.byte	0x04, 0x17
        /*000a*/ 	.short	(.L_220 - .L_219)
.L_219:
        /*000c*/ 	.word	0x00000000
        /*0010*/ 	.short	0x0005
        /*0012*/ 	.short	0x003d
        /*0014*/ 	.byte	0x00, 0xf0, 0x05, 0x00


	//----- nvinfo : EIATTR_KPARAM_INFO
	.align		4
.L_220:
        /*0018*/ 	.byte	0x04, 0x17
        /*001a*/ 	.short	(.L_222 - .L_221)
.L_221:
        /*001c*/ 	.word	0x00000000
        /*0020*/ 	.short	0x0004
        /*0022*/ 	.short	0x003c
        /*0024*/ 	.byte	0x00, 0xf0, 0x05, 0x00


	//----- nvinfo : EIATTR_KPARAM_INFO
	.align		4
.L_222:
        /*0028*/ 	.byte	0x04, 0x17
        /*002a*/ 	.short	(.L_224 - .L_223)
.L_223:
        /*002c*/ 	.word	0x00000000
        /*0030*/ 	.short	0x0003
        /*0032*/ 	.short	0x0014
        /*0034*/ 	.byte	0x00, 0xf0, 0xa1, 0x00


	//----- nvinfo : EIATTR_KPARAM_INFO
	.align		4
.L_224:
        /*0038*/ 	.byte	0x04, 0x17
        /*003a*/ 	.short	(.L_226 - .L_225)
.L_225:
        /*003c*/ 	.word	0x00000000
        /*0040*/ 	.short	0x0002
        /*0042*/ 	.short	0x0010
        /*0044*/ 	.byte	0x00, 0xf0, 0x11, 0x00


	//----- nvinfo : EIATTR_KPARAM_INFO
	.align		4
.L_226:
        /*0048*/ 	.byte	0x04, 0x17
        /*004a*/ 	.short	(.L_228 - .L_227)
.L_227:
        /*004c*/ 	.word	0x00000000
        /*0050*/ 	.short	0x0001
        /*0052*/ 	.short	0x0008
        /*0054*/ 	.byte	0x00, 0xf5, 0x21, 0x00


	//----- nvinfo : EIATTR_KPARAM_INFO
	.align		4
.L_228:
        /*0058*/ 	.byte	0x04, 0x17
        /*005a*/ 	.short	(.L_230 - .L_229)
.L_229:
        /*005c*/ 	.word	0x00000000
        /*0060*/ 	.short	0x0000
        /*0062*/ 	.short	0x0000
        /*0064*/ 	.byte	0x00, 0xf0, 0x21, 0x00


	//----- nvinfo : EIATTR_SPARSE_MMA_MASK
	.align		4
.L_230:
        /*0068*/ 	.byte	0x03, 0x50
        /*006a*/ 	.short	0x0000


	//----- nvinfo : EIATTR_MAXREG_COUNT
	.align		4
        /*006c*/ 	.byte	0x03, 0x1b
        /*006e*/ 	.short	0x0080


	//----- nvinfo : EIATTR_NUM_BARRIERS
	.align		4
        /*0070*/ 	.byte	0x02, 0x4c
        /*0072*/ 	.byte	0x01
	.zero		1


	//----- nvinfo : EIATTR_MERCURY_ISA_VERSION
	.align		4
        /*0074*/ 	.byte	0x03, 0x5f
        /*0076*/ 	.short	0x0101


	//----- nvinfo : EIATTR_UNUSED_LOAD_BYTE_OFFSET
	.align		4
        /*0078*/ 	.byte	0x04, 0x44
        /*007a*/ 	.short	(.L_232 - .L_231)


	//   ....[0]....
.L_231:
        /*007c*/ 	.word	0x00000de0
        /*0080*/ 	.word	0x0000fff0


	//   ....[1]....
        /*0084*/ 	.word	0x000011f0
        /*0088*/ 	.word	0x0000fff0


	//   ....[2]....
        /*008c*/ 	.word	0x000026b0
        /*0090*/ 	.word	0x0000fff0


	//----- nvinfo : EIATTR_COOP_GROUP_MASK_REGIDS
	.align		4
.L_232:
        /*0094*/ 	.byte	0x04, 0x29
        /*0096*/ 	.short	(.L_234 - .L_233)


	//   ....[0]....
.L_233:
        /*0098*/ 	.word	0xffffffff


	//   ....[1]....
        /*009c*/ 	.word	0xffffffff


	//   ....[2]....
        /*00a0*/ 	.word	0xffffffff


	//   ....[3]....
        /*00a4*/ 	.word	0xffffffff


	//   ....[4]....
        /*00a8*/ 	.word	0xffffffff


	//   ....[5]....
        /*00ac*/ 	.word	0xffffffff


	//   ....[6]....
        /*00b0*/ 	.word	0xffffffff


	//   ....[7]....
        /*00b4*/ 	.word	0xffffffff


	//   ....[8]....
        /*00b8*/ 	.word	0xffffffff


	//   ....[9]....
        /*00bc*/ 	.word	0xffffffff


	//   ....[10]....
        /*00c0*/ 	.word	0xffffffff


	//   ....[11]....
        /*00c4*/ 	.word	0xffffffff


	//   ....[12]....
        /*00c8*/ 	.word	0xffffffff


	//   ....[13]....
        /*00cc*/ 	.word	0xffffffff


	//   ....[14]....
        /*00d0*/ 	.word	0xffffffff


	//----- nvinfo : EIATTR_COOP_GROUP_INSTR_OFFSETS
	.align		4
.L_234:
        /*00d4*/ 	.byte	0x04, 0x28
        /*00d6*/ 	.short	(.L_236 - .L_235)


	//   ....[0]....
.L_235:
        /*00d8*/ 	.word	0x00000bf0


	//   ....[1]....
        /*00dc*/ 	.word	0x00000c50


	//   ....[2]....
        /*00e0*/ 	.word	0x00000cc0


	//   ....[3]....
        /*00e4*/ 	.word	0x00000d10


	//   ....[4]....
        /*00e8*/ 	.word	0x00000d40


	//   ....[5]....
        /*00ec*/ 	.word	0x00000f90


	//   ....[6]....
        /*00f0*/ 	.word	0x00001020


	//   ....[7]....
        /*00f4*/ 	.word	0x00001070


	//   ....[8]....
        /*00f8*/ 	.word	0x000010b0


	//   ....[9]....
        /*00fc*/ 	.word	0x000010f0


	//   ....[10]....
        /*0100*/ 	.word	0x000024c0


	//   ....[11]....
        /*0104*/ 	.word	0x00002550


	//   ....[12]....
        /*0108*/ 	.word	0x000025a0


	//   ....[13]....
        /*010c*/ 	.word	0x000025e0


	//   ....[14]....
        /*0110*/ 	.word	0x00002610


	//----- nvinfo : EIATTR_VRC_CTA_INIT_COUNT
	.align		4
.L_236:
        /*0114*/ 	.byte	0x02, 0x4a
	.zero		1
	.zero		1


	//----- nvinfo : EIATTR_EXIT_INSTR_OFFSETS
	.align		4
        /*0118*/ 	.byte	0x04, 0x1c
        /*011a*/ 	.short	(.L_238 - .L_237)


	//   ....[0]....
.L_237:
        /*011c*/ 	.word	0x000027f0


	//   ....[1]....
        /*0120*/ 	.word	0x00002830


	//----- nvinfo : EIATTR_MAX_THREADS
	.align		4
.L_238:
        /*0124*/ 	.byte	0x04, 0x05
        /*0126*/ 	.short	(.L_240 - .L_239)
.L_239:
        /*0128*/ 	.word	0x00000200
        /*012c*/ 	.word	0x00000001
        /*0130*/ 	.word	0x00000001


	//----- nvinfo : EIATTR_CRS_STACK_SIZE
	.align		4
.L_240:
        /*0134*/ 	.byte	0x04, 0x1e
        /*0136*/ 	.short	(.L_242 - .L_241)
.L_241:
        /*0138*/ 	.word	0x00000000


	//----- nvinfo : EIATTR_CBANK_PARAM_SIZE
	.align		4
.L_242:
        /*013c*/ 	.byte	0x03, 0x19
        /*013e*/ 	.short	0x003e


	//----- nvinfo : EIATTR_PARAM_CBANK
	.align		4
        /*0140*/ 	.byte	0x04, 0x0a
        /*0142*/ 	.short	(.L_244 - .L_243)
	.align		4
.L_243:
        /*0144*/ 	.word	index@(.nv.constant0._ZN3cub18CUB_300001_SM_10006detail6reduce18DeviceReduceKernelINS2_10policy_hubIfjN4cuda3std3__44plusIfEEE10Policy1000EN6thrust24THRUST_300001_SM_1000_NS6detail15normal_iteratorINSD_10device_ptrIfEEEEjS9_fNS7_10__identityEEEvT0_PT3_T1_NS0_13GridEvenShareISN_EET2_T4_)
        /*0148*/ 	.short	0x0380
        /*014a*/ 	.short	0x003e


	//----- nvinfo : EIATTR_SW_WAR
	.align		4
.L_244:
        /*014c*/ 	.byte	0x04, 0x36
        /*014e*/ 	.short	(.L_246 - .L_245)
.L_245:
        /*0150*/ 	.word	0x00000008
.L_246:


//--------------------- .nv.info._ZN3cub18CUB_300001_SM_10006detail6reduce28DeviceReduceSingleTileKernelINS2_10policy_hubIfjN4cuda3std3__44plusIfEEE10Policy1000EN6thrust24THRUST_300001_SM_1000_NS6detail15normal_iteratorINSD_10device_ptrIfEEEEPfjS9_ffNS7_10__identityEEEvT0_T1_T2_T3_T4_T6_ --------------------------
	.section	.nv.info._ZN3cub18CUB_300001_SM_10006detail6reduce28DeviceReduceSingleTileKernelINS2_10policy_hubIfjN4cuda3std3__44plusIfEEE10Policy1000EN6thrust24THRUST_300001_SM_1000_NS6detail15normal_iteratorINSD_10device_ptrIfEEEEPfjS9_ffNS7_10__identityEEEvT0_T1_T2_T3_T4_T6_,"",@"SHT_CUDA_INFO"
	.sectionflags	@""
	.align	4


	//----- nvinfo : EIATTR_CUDA_API_VERSION
	.align		4
        /*0000*/ 	.byte	0x04, 0x37
        /*0002*/ 	.short	(.L_248 - .L_247)
.L_247:
        /*0004*/ 	.word	0x00000082


	//----- nvinfo : EIATTR_KPARAM_INFO
	.align		4
.L_248:
        /*0008*/ 	.byte	0x04, 0x17
        /*000a*/ 	.short	(.L_250 - .L_249)
.L_249:
        /*000c*/ 	.word	0x00000000
        /*0010*/ 	.short	0x0005
        /*0012*/ 	.short	0x001c
        /*0014*/ 	.byte	0x00, 0xf0, 0x05, 0x00


	//----- nvinfo : EIATTR_KPARAM_INFO
	.align		4
.L_250:
        /*0018*/ 	.byte	0x04, 0x17
        /*001a*/ 	.short	(.L_252 - .L_251)
.L_251:
        /*001c*/ 	.word	0x00000000
        /*0020*/ 	.short	0x0004
        /*0022*/ 	.short	0x0018
        /*0024*/ 	.byte	0x00, 0xf0, 0x11, 0x00


	//----- nvinfo : EIATTR_KPARAM_INFO
	.align		4
.L_252:
        /*0028*/ 	.byte	0x04, 0x17
        /*002a*/ 	.short	(.L_254 - .L_253)
.L_253:
        /*002c*/ 	.word	0x00000000
        /*0030*/ 	.short	0x0003
        /*0032*/ 	.short	0x0014
        /*0034*/ 	.byte	0x00, 0xf0, 0x05, 0x00


	//----- nvinfo : EIATTR_KPARAM_INFO
	.align		4
.L_254:
        /*0038*/ 	.byte	0x04, 0x17
        /*003a*/ 	.short	(.L_256 - .L_255)
.L_255:
        /*003c*/ 	.word	0x00000000
        /*0040*/ 	.short	0x0002
        /*0042*/ 	.short	0x0010
        /*0044*/ 	.byte	0x00, 0xf0, 0x11, 0x00


	//----- nvinfo : EIATTR_KPARAM_INFO
	.align		4
.L_256:
        /*0048*/ 	.byte	0x04, 0x17
        /*004a*/ 	.short	(.L_258 - .L_257)
.L_257:
        /*004c*/ 	.word	0x00000000
        /*0050*/ 	.short	0x0001
        /*0052*/ 	.short	0x0008
        /*0054*/ 	.byte	0x00, 0xf5, 0x21, 0x00


	//----- nvinfo : EIATTR_KPARAM_INFO
	.align		4
.L_258:
        /*0058*/ 	.byte	0x04, 0x17
        /*005a*/ 	.short	(.L_260 - .L_259)
.L_259:
        /*005c*/ 	.word	0x00000000
        /*0060*/ 	.short	0x0000
        /*0062*/ 	.short	0x0000
        /*0064*/ 	.byte	0x00, 0xf0, 0x21, 0x00


	//----- nvinfo : EIATTR_SPARSE_MMA_MASK
	.align		4
.L_260:
        /*0068*/ 	.byte	0x03, 0x50
        /*006a*/ 	.short	0x0000


	//----- nvinfo : EIATTR_MAXREG_COUNT
	.align		4
        /*006c*/ 	.byte	0x03, 0x1b
        /*006e*/ 	.short	0x0080


	//----- nvinfo : EIATTR_NUM_BARRIERS
	.align		4
        /*0070*/ 	.byte	0x02, 0x4c
        /*0072*/ 	.byte	0x01
	.zero		1


	//----- nvinfo : EIATTR_MERCURY_ISA_VERSION
	.align		4
        /*0074*/ 	.byte	0x03, 0x5f
        /*0076*/ 	.short	0x0101


	//----- nvinfo : EIATTR_UNUSED_LOAD_BYTE_OFFSET
	.align		4
        /*0078*/ 	.byte	0x04, 0x44
        /*007a*/ 	.short	(.L_262 - .L_261)


	//   ....[0]....
.L_261:
        /*007c*/ 	.word	0x00000b00
        /*0080*/ 	.word	0x0000fff0


	//   ....[1]....
        /*0084*/ 	.word	0x00000f10
        /*0088*/ 	.word	0x0000fff0


	//   ....[2]....
        /*008c*/ 	.word	0x00002270
        /*0090*/ 	.word	0x0000fff0


	//----- nvinfo : EIATTR_COOP_GROUP_MASK_REGIDS
	.align		4
.L_262:
        /*0094*/ 	.byte	0x04, 0x29
        /*0096*/ 	.short	(.L_264 - .L_263)


	//   ....[0]....
.L_263:
        /*0098*/ 	.word	0xffffffff


	//   ....[1]....
        /*009c*/ 	.word	0xffffffff


	//   ....[2]....
        /*00a0*/ 	.word	0xffffffff


	//   ....[3]....
        /*00a4*/ 	.word	0xffffffff


	//   ....[4]....
        /*00a8*/ 	.word	0xffffffff


	//   ....[5]....
        /*00ac*/ 	.word	0xffffffff


	//   ....[6]....
        /*00b0*/ 	.word	0xffffffff


	//   ....[7]....
        /*00b4*/ 	.word	0xffffffff


	//   ....[8]....
        /*00b8*/ 	.word	0xffffffff


	//   ....[9]....
        /*00bc*/ 	.word	0xffffffff


	//   ....[10]....
        /*00c0*/ 	.word	0xffffffff


	//   ....[11]....
        /*00c4*/ 	.word	0xffffffff


	//   ....[12]....
        /*00c8*/ 	.word	0xffffffff


	//   ....[13]....
        /*00cc*/ 	.word	0xffffffff


	//   ....[14]....
        /*00d0*/ 	.word	0xffffffff


	//----- nvinfo : EIATTR_COOP_GROUP_INSTR_OFFSETS
	.align		4
.L_264:
        /*00d4*/ 	.byte	0x04, 0x28
        /*00d6*/ 	.short	(.L_266 - .L_265)


	//   ....[0]....
.L_265:
        /*00d8*/ 	.word	0x00000910


	//   ....[1]....
        /*00dc*/ 	.word	0x00000970


	//   ....[2]....
        /*00e0*/ 	.word	0x000009e0


	//   ....[3]....
        /*00e4*/ 	.word	0x00000a30


	//   ....[4]....
        /*00e8*/ 	.word	0x00000a60


	//   ....[5]....
        /*00ec*/ 	.word	0x00000cb0


	//   ....[6]....
        /*00f0*/ 	.word	0x00000d40


	//   ....[7]....
        /*00f4*/ 	.word	0x00000d80


	//   ....[8]....
        /*00f8*/ 	.word	0x00000dd0


	//   ....[9]....
        /*00fc*/ 	.word	0x00000e10


	//   ....[10]....
        /*0100*/ 	.word	0x00002090


	//   ....[11]....
        /*0104*/ 	.word	0x00002110


	//   ....[12]....
        /*0108*/ 	.word	0x00002160


	//   ....[13]....
        /*010c*/ 	.word	0x000021a0


	//   ....[14]....
        /*0110*/ 	.word	0x000021d0


	//----- nvinfo : EIATTR_VRC_CTA_INIT_COUNT
	.align		4
.L_266:
        /*0114*/ 	.byte	0x02, 0x4a
	.zero		1
	.zero		1


	//----- nvinfo : EIATTR_EXIT_INSTR_OFFSETS
	.align		4
        /*0118*/ 	.byte	0x04, 0x1c
        /*011a*/ 	.short	(.L_268 - .L_267)


	//   ....[0]....
.L_267:
        /*011c*/ 	.word	0x00000080


	//   ....[1]....
        /*0120*/ 	.word	0x000000c0


	//   ....[2]....
        /*0124*/ 	.word	0x000023b0


	//   ....[3]....
        /*0128*/ 	.word	0x00002400


	//----- nvinfo : EIATTR_MAX_THREADS
	.align		4
.L_268:
        /*012c*/ 	.byte	0x04, 0x05
        /*012e*/ 	.short	(.L_270 - .L_269)
.L_269:
        /*0130*/ 	.word	0x00000200
        /*0134*/ 	.word	0x00000001
        /*0138*/ 	.word	0x00000001


	//----- nvinfo : EIATTR_CRS_STACK_SIZE
	.align		4
.L_270:
        /*013c*/ 	.byte	0x04, 0x1e
        /*013e*/ 	.short	(.L_272 - .L_271)
.L_271:
        /*0140*/ 	.word	0x00000000


	//----- nvinfo : EIATTR_CBANK_PARAM_SIZE
	.align		4
.L_272:
        /*0144*/ 	.byte	0x03, 0x19
        /*0146*/ 	.short	0x001d


	//----- nvinfo : EIATTR_PARAM_CBANK
	.align		4
        /*0148*/ 	.byte	0x04, 0x0a
        /*014a*/ 	.short	(.L_274 - .L_273)
	.align		4
.L_273:
        /*014c*/ 	.word	index@(.nv.constant0._ZN3cub18CUB_300001_SM_10006detail6reduce28DeviceReduceSingleTileKernelINS2_10policy_hubIfjN4cuda3std3__44plusIfEEE10Policy1000EN6thrust24THRUST_300001_SM_1000_NS6detail15normal_iteratorINSD_10device_ptrIfEEEEPfjS9_ffNS7_10__identityEEEvT0_T1_T2_T3_T4_T6_)
        /*0150*/ 	.short	0x0380
        /*0152*/ 	.short	0x001d


	//----- nvinfo : EIATTR_SW_WAR
	.align		4
.L_274:
        /*0154*/ 	.byte	0x04, 0x36
        /*0156*/ 	.short	(.L_276 - .L_275)
.L_275:
        /*0158*/ 	.word	0x00000008
.L_276:


//--------------------- .nv.info._ZN3cub18CUB_300001_SM_10006detail9transform16transform_kernelINS2_10policy_hubILb1EN4cuda3std3__45tupleIJN6thrust24THRUST_300001_SM_1000_NS6detail15normal_iteratorINSA_10device_ptrIfEEEESF_EEEE10policy1000El13saxpy_functorSF_JPfSK_EEEvT0_iT1_T2_DpNS2_10kernel_argIT3_EE --------------------------
	.section	.nv.info._ZN3cub18CUB_300001_SM_10006detail9transform16transform_kernelINS2_10policy_hubILb1EN4cuda3std3__45tupleIJN6thrust24THRUST_300001_SM_1000_NS6detail15normal_iteratorINSA_10device_ptrIfEEEESF_EEEE10policy1000El13saxpy_functorSF_JPfSK_EEEvT0_iT1_T2_DpNS2_10kernel_argIT3_EE,"",@"SHT_CUDA_INFO"
	.sectionflags	@""
	.align	4


	//----- nvinfo : EIATTR_CUDA_API_VERSION
	.align		4
        /*0000*/ 	.byte	0x04, 0x37
        /*0002*/ 	.short	(.L_278 - .L_277)
.L_277:
        /*0004*/ 	.word	0x00000082


	//----- nvinfo : EIATTR_KPARAM_INFO
	.align		4
.L_278:
        /*0008*/ 	.byte	0x04, 0x17
        /*000a*/ 	.short	(.L_280 - .L_279)
.L_279:
        /*000c*/ 	.word	0x00000000
        /*0010*/ 	.short	0x0005
        /*0012*/ 	.short	0x0028
        /*0014*/ 	.byte	0x00, 0xf0, 0x41, 0x00


	//----- nvinfo : EIATTR_KPARAM_INFO
	.align		4
.L_280:
        /*0018*/ 	.byte	0x04, 0x17
        /*001a*/ 	.short	(.L_282 - .L_281)
.L_281:
        /*001c*/ 	.word	0x00000000
        /*0020*/ 	.short	0x0004
        /*0022*/ 	.short	0x0018
        /*0024*/ 	.byte	0x00, 0xf0, 0x41, 0x00


	//----- nvinfo : EIATTR_KPARAM_INFO
	.align		4
.L_282:
        /*0028*/ 	.byte	0x04, 0x17
        /*002a*/ 	.short	(.L_284 - .L_283)
.L_283:
        /*002c*/ 	.word	0x00000000
        /*0030*/ 	.short	0x0003
        /*0032*/ 	.short	0x0010
        /*0034*/ 	.byte	0x00, 0xf0, 0x21, 0x00


	//----- nvinfo : EIATTR_KPARAM_INFO
	.align		4
.L_284:
        /*0038*/ 	.byte	0x04, 0x17
        /*003a*/ 	.short	(.L_286 - .L_285)
.L_285:
        /*003c*/ 	.word	0x00000000
        /*0040*/ 	.short	0x0002
        /*0042*/ 	.short	0x000c
        /*0044*/ 	.byte	0x00, 0xf0, 0x11, 0x00


	//----- nvinfo : EIATTR_KPARAM_INFO
	.align		4
.L_286:
        /*0048*/ 	.byte	0x04, 0x17
        /*004a*/ 	.short	(.L_288 - .L_287)
.L_287:
        /*004c*/ 	.word	0x00000000
        /*0050*/ 	.short	0x0001
        /*0052*/ 	.short	0x0008
        /*0054*/ 	.byte	0x00, 0xf0, 0x11, 0x00


	//----- nvinfo : EIATTR_KPARAM_INFO
	.align		4
.L_288:
        /*0058*/ 	.byte	0x04, 0x17
        /*005a*/ 	.short	(.L_290 - .L_289)
.L_289:
        /*005c*/ 	.word	0x00000000
        /*0060*/ 	.short	0x0000
        /*0062*/ 	.short	0x0000
        /*0064*/ 	.byte	0x00, 0xf0, 0x21, 0x00


	//----- nvinfo : EIATTR_SPARSE_MMA_MASK
	.align		4
.L_290:
        /*0068*/ 	.byte	0x03, 0x50
        /*006a*/ 	.short	0x0000


	//----- nvinfo : EIATTR_MAXREG_COUNT
	.align		4
        /*006c*/ 	.byte	0x03, 0x1b
        /*006e*/ 	.short	0x00ff


	//----- nvinfo : EIATTR_MERCURY_ISA_VERSION
	.align		4
        /*0070*/ 	.byte	0x03, 0x5f
        /*0072*/ 	.short	0x0101


	//----- nvinfo : EIATTR_VRC_CTA_INIT_COUNT
	.align		4
        /*0074*/ 	.byte	0x02, 0x4a
	.zero		1
	.zero		1


	//----- nvinfo : EIATTR_EXIT_INSTR_OFFSETS
	.align		4
        /*0078*/ 	.byte	0x04, 0x1c
        /*007a*/ 	.short	(.L_292 - .L_291)


	//   ....[0]....
.L_291:
        /*007c*/ 	.word	0x000003e0


	//   ....[1]....
        /*0080*/ 	.word	0x00000c90


	//   ....[2]....
        /*0084*/ 	.word	0x00000f80


	//   ....[3]....
        /*0088*/ 	.word	0x00001120


	//   ....[4]....
        /*008c*/ 	.word	0x00001150


	//   ....[5]....
        /*0090*/ 	.word	0x000011e0


	//   ....[6]....
        /*0094*/ 	.word	0x00001200


	//   ....[7]....
        /*0098*/ 	.word	0x000016d0


	//   ....[8]....
        /*009c*/ 	.word	0x00001930


	//   ....[9]....
        /*00a0*/ 	.word	0x00001a60


	//   ....[10]....
        /*00a4*/ 	.word	0x00001b00


	//----- nvinfo : EIATTR_MAX_THREADS
	.align		4
.L_292:
        /*00a8*/ 	.byte	0x04, 0x05
        /*00aa*/ 	.short	(.L_294 - .L_293)
.L_293:
        /*00ac*/ 	.word	0x00000080
        /*00b0*/ 	.word	0x00000001
        /*00b4*/ 	.word	0x00000001


	//----- nvinfo : EIATTR_CRS_STACK_SIZE
	.align		4
.L_294:
        /*00b8*/ 	.byte	0x04, 0x1e
        /*00ba*/ 	.short	(.L_296 - .L_295)
.L_295:
        /*00bc*/ 	.word	0x00000000


	//----- nvinfo : EIATTR_CBANK_PARAM_SIZE
	.align		4
.L_296:
        /*00c0*/ 	.byte	0x03, 0x19
        /*00c2*/ 	.short	0x0038


	//----- nvinfo : EIATTR_PARAM_CBANK
	.align		4
        /*00c4*/ 	.byte	0x04, 0x0a
        /*00c6*/ 	.short	(.L_298 - .L_297)
	.align		4
.L_297:
        /*00c8*/ 	.word	index@(.nv.constant0._ZN3cub18CUB_300001_SM_10006detail9transform16transform_kernelINS2_10policy_hubILb1EN4cuda3std3__45tupleIJN6thrust24THRUST_300001_SM_1000_NS6detail15normal_iteratorINSA_10device_ptrIfEEEESF_EEEE10policy1000El13saxpy_functorSF_JPfSK_EEEvT0_iT1_T2_DpNS2_10kernel_argIT3_EE)
        /*00cc*/ 	.short	0x0380
        /*00ce*/ 	.short	0x0038


	//----- nvinfo : EIATTR_SW_WAR
	.align		4
.L_298:
        /*00d0*/ 	.byte	0x04, 0x36
        /*00d2*/ 	.short	(.L_300 - .L_299)
.L_299:
        /*00d4*/ 	.word	0x00000008
.L_300:


//--------------------- .nv.info._ZN3cub18CUB_300001_SM_10006detail9transform16transform_kernelINS2_10policy_hubILb1EN4cuda3std3__45tupleIJN6thrust24THRUST_300001_SM_1000_NS6detail15normal_iteratorINSA_10device_ptrIfEEEESF_EEEE10policy1000Ei13saxpy_functorSF_JPfSK_EEEvT0_iT1_T2_DpNS2_10kernel_argIT3_EE --------------------------
	.section	.nv.info._ZN3cub18CUB_300001_SM_10006detail9transform16transform_kernelINS2_10policy_hubILb1EN4cuda3std3__45tupleIJN6thrust24THRUST_300001_SM_1000_NS6detail15normal_iteratorINSA_10device_ptrIfEEEESF_EEEE10policy1000Ei13saxpy_functorSF_JPfSK_EEEvT0_iT1_T2_DpNS2_10kernel_argIT3_EE,"",@"SHT_CUDA_INFO"
	.sectionflags	@""
	.align	4


	//----- nvinfo : EIATTR_CUDA_API_VERSION
	.align		4
        /*0000*/ 	.byte	0x04, 0x37
        /*0002*/ 	.short	(.L_302 - .L_301)
.L_301:
        /*0004*/ 	.word	0x00000082


	//----- nvinfo : EIATTR_KPARAM_INFO
	.align		4
.L_302:
        /*0008*/ 	.byte	0x04, 0x17
        /*000a*/ 	.short	(.L_304 - .L_303)
.L_303:
        /*000c*/ 	.word	0x00000000
        /*0010*/ 	.short	0x0005
        /*0012*/ 	.short	0x0028
        /*0014*/ 	.byte	0x00, 0xf0, 0x41, 0x00


	//----- nvinfo : EIATTR_KPARAM_INFO
	.align		4
.L_304:
        /*0018*/ 	.byte	0x04, 0x17
        /*001a*/ 	.short	(.L_306 - .L_305)
.L_305:
        /*001c*/ 	.word	0x00000000
        /*0020*/ 	.short	0x0004
        /*0022*/ 	.short	0x0018
        /*0024*/ 	.byte	0x00, 0xf0, 0x41, 0x00


	//----- nvinfo : EIATTR_KPARAM_INFO
	.align		4
.L_306:
        /*0028*/ 	.byte	0x04, 0x17
        /*002a*/ 	.short	(.L_308 - .L_307)
.L_307:
        /*002c*/ 	.word	0x00000000
        /*0030*/ 	.short	0x0003
        /*0032*/ 	.short	0x0010
        /*0034*/ 	.byte	0x00, 0xf0, 0x21, 0x00


	//----- nvinfo : EIATTR_KPARAM_INFO
	.align		4
.L_308:
        /*0038*/ 	.byte	0x04, 0x17
        /*003a*/ 	.short	(.L_310 - .L_309)
.L_309:
        /*003c*/ 	.word	0x00000000
        /*0040*/ 	.short	0x0002
        /*0042*/ 	.short	0x0008
        /*0044*/ 	.byte	0x00, 0xf0, 0x11, 0x00


	//----- nvinfo : EIATTR_KPARAM_INFO
	.align		4
.L_310:
        /*0048*/ 	.byte	0x04, 0x17
        /*004a*/ 	.short	(.L_312 - .L_311)
.L_311:
        /*004c*/ 	.word	0x00000000
        /*0050*/ 	.short	0x0001
        /*0052*/ 	.short	0x0004
        /*0054*/ 	.byte	0x00, 0xf0, 0x11, 0x00


	//----- nvinfo : EIATTR_KPARAM_INFO
	.align		4
.L_312:
        /*0058*/ 	.byte	0x04, 0x17
        /*005a*/ 	.short	(.L_314 - .L_313)
.L_313:
        /*005c*/ 	.word	0x00000000
        /*0060*/ 	.short	0x0000
        /*0062*/ 	.short	0x0000
        /*0064*/ 	.byte	0x00, 0xf0, 0x11, 0x00


	//----- nvinfo : EIATTR_SPARSE_MMA_MASK
	.align		4
.L_314:
        /*0068*/ 	.byte	0x03, 0x50
        /*006a*/ 	.short	0x0000


	//----- nvinfo : EIATTR_MAXREG_COUNT
	.align		4
        /*006c*/ 	.byte	0x03, 0x1b
        /*006e*/ 	.short	0x00ff


	//----- nvinfo : EIATTR_MERCURY_ISA_VERSION
	.align		4
        /*0070*/ 	.byte	0x03, 0x5f
        /*0072*/ 	.short	0x0101


	//----- nvinfo : EIATTR_VRC_CTA_INIT_COUNT
	.align		4
        /*0074*/ 	.byte	0x02, 0x4a
	.zero		1
	.zero		1


	//----- nvinfo : EIATTR_EXIT_INSTR_OFFSETS
	.align		4
        /*0078*/ 	.byte	0x04, 0x1c
        /*007a*/ 	.short	(.L_316 - .L_315)


	//   ....[0]....
.L_315:
        /*007c*/ 	.word	0x000002f0


	//   ....[1]....
        /*0080*/ 	.word	0x00000800


	//   ....[2]....
        /*0084*/ 	.word	0x00000a60


	//   ....[3]....
        /*0088*/ 	.word	0x00000ba0


	//   ....[4]....
        /*008c*/ 	.word	0x00000c50


	//   ....[5]....
        /*0090*/ 	.word	0x00000c80


	//   ....[6]....
        /*0094*/ 	.word	0x00001200


	//   ....[7]....
        /*0098*/ 	.word	0x00001530


	//   ....[8]....
        /*009c*/ 	.word	0x000016f0


	//   ....[9]....
        /*00a0*/ 	.word	0x00001720


	//   ....[10]....
        /*00a4*/ 	.word	0x000017c0


	//----- nvinfo : EIATTR_MAX_THREADS
	.align		4
.L_316:
        /*00a8*/ 	.byte	0x04, 0x05
        /*00aa*/ 	.short	(.L_318 - .L_317)
.L_317:
        /*00ac*/ 	.word	0x00000080
        /*00b0*/ 	.word	0x00000001
        /*00b4*/ 	.word	0x00000001


	//----- nvinfo : EIATTR_CRS_STACK_SIZE
	.align		4
.L_318:
        /*00b8*/ 	.byte	0x04, 0x1e
        /*00ba*/ 	.short	(.L_320 - .L_319)
.L_319:
        /*00bc*/ 	.word	0x00000000


	//----- nvinfo : EIATTR_CBANK_PARAM_SIZE
	.align		4
.L_320:
        /*00c0*/ 	.byte	0x03, 0x19
        /*00c2*/ 	.short	0x0038


	//----- nvinfo : EIATTR_PARAM_CBANK
	.align		4
        /*00c4*/ 	.byte	0x04, 0x0a
        /*00c6*/ 	.short	(.L_322 - .L_321)
	.align		4
.L_321:
        /*00c8*/ 	.word	index@(.nv.constant0._ZN3cub18CUB_300001_SM_10006detail9transform16transform_kernelINS2_10policy_hubILb1EN4cuda3std3__45tupleIJN6thrust24THRUST_300001_SM_1000_NS6detail15normal_iteratorINSA_10device_ptrIfEEEESF_EEEE10policy1000Ei13saxpy_functorSF_JPfSK_EEEvT0_iT1_T2_DpNS2_10kernel_argIT3_EE)
        /*00cc*/ 	.short	0x0380
        /*00ce*/ 	.short	0x0038


	//----- nvinfo : EIATTR_SW_WAR
	.align		4
.L_322:
        /*00d0*/ 	.byte	0x04, 0x36
        /*00d2*/ 	.short	(.L_324 - .L_323)
.L_323:
        /*00d4*/ 	.word	0x00000008
.L_324:


//--------------------- .nv.info._ZN3cub18CUB_300001_SM_10006detail8for_each13static_kernelINS2_12policy_hub_t12policy_500_tElN6thrust24THRUST_300001_SM_1000_NS8cuda_cub20__uninitialized_copy7functorINS7_6detail15normal_iteratorINS7_10device_ptrIfEEEENS7_7pointerIfNS8_3tagENS7_11use_defaultESI_EEEEEEvT0_T1_ --------------------------
	.section	.nv.info._ZN3cub18CUB_300001_SM_10006detail8for_each13static_kernelINS2_12policy_hub_t12policy_500_tElN6thrust24THRUST_300001_SM_1000_NS8cuda_cub20__uninitialized_copy7functorINS7_6detail15normal_iteratorINS7_10device_ptrIfEEEENS7_7pointerIfNS8_3tagENS7_11use_defaultESI_EEEEEEvT0_T1_,"",@"SHT_CUDA_INFO"
	.sectionflags	@""
	.align	4


	//----- nvinfo : EIATTR_CUDA_API_VERSION
	.align		4
        /*0000*/ 	.byte	0x04, 0x37
        /*0002*/ 	.short	(.L_326 - .L_325)
.L_325:
        /*0004*/ 	.word	0x00000082


	//----- nvinfo : EIATTR_KPARAM_INFO
	.align		4
.L_326:
        /*0008*/ 	.byte	0x04, 0x17
        /*000a*/ 	.short	(.L_328 - .L_327)
.L_327:
        /*000c*/ 	.word	0x00000000
        /*0010*/ 	.short	0x0001
        /*0012*/ 	.short	0x0008
        /*0014*/ 	.byte	0x00, 0xf0, 0x41, 0x00


	//----- nvinfo : EIATTR_KPARAM_INFO
	.align		4
.L_328:
        /*0018*/ 	.byte	0x04, 0x17
        /*001a*/ 	.short	(.L_330 - .L_329)
.L_329:
        /*001c*/ 	.word	0x00000000
        /*0020*/ 	.short	0x0000
        /*0022*/ 	.short	0x0000
        /*0024*/ 	.byte	0x00, 0xf0, 0x21, 0x00


	//----- nvinfo : EIATTR_SPARSE_MMA_MASK
	.align		4
.L_330:
        /*0028*/ 	.byte	0x03, 0x50
        /*002a*/ 	.short	0x0000


	//----- nvinfo : EIATTR_MAXREG_COUNT
	.align		4
        /*002c*/ 	.byte	0x03, 0x1b
        /*002e*/ 	.short	0x00ff


	//----- nvinfo : EIATTR_MERCURY_ISA_VERSION
	.align		4
        /*0030*/ 	.byte	0x03, 0x5f
        /*0032*/ 	.short	0x0101


	//----- nvinfo : EIATTR_VRC_CTA_INIT_COUNT
	.align		4
        /*0034*/ 	.byte	0x02, 0x4a
	.zero		1
	.zero		1


	//----- nvinfo : EIATTR_EXIT_INSTR_OFFSETS
	.align		4
        /*0038*/ 	.byte	0x04, 0x1c
        /*003a*/ 	.short	(.L_332 - .L_331)


	//   ....[0]....
.L_331:
        /*003c*/ 	.word	0x00000190


	//   ....[1]....
        /*0040*/ 	.word	0x00000320


	//   ....[2]....
        /*0044*/ 	.word	0x000003f0


	//----- nvinfo : EIATTR_MAX_THREADS
	.align		4
.L_332:
        /*0048*/ 	.byte	0x04, 0x05
        /*004a*/ 	.short	(.L_334 - .L_333)
.L_333:
        /*004c*/ 	.word	0x00000100
        /*0050*/ 	.word	0x00000001
        /*0054*/ 	.word	0x00000001


	//----- nvinfo : EIATTR_CRS_STACK_SIZE
	.align		4
.L_334:
        /*0058*/ 	.byte	0x04, 0x1e
        /*005a*/ 	.short	(.L_336 - .L_335)
.L_335:
        /*005c*/ 	.word	0x00000000


	//----- nvinfo : EIATTR_CBANK_PARAM_SIZE
	.align		4
.L_336:
        /*0060*/ 	.byte	0x03, 0x19
        /*0062*/ 	.short	0x0018


	//----- nvinfo : EIATTR_PARAM_CBANK
	.align		4
        /*0064*/ 	.byte	0x04, 0x0a
        /*0066*/ 	.short	(.L_338 - .L_337)
	.align		4
.L_337:
        /*0068*/ 	.word	index@(.nv.constant0._ZN3cub18CUB_300001_SM_10006detail8for_each13static_kernelINS2_12policy_hub_t12policy_500_tElN6thrust24THRUST_300001_SM_1000_NS8cuda_cub20__uninitialized_copy7functorINS7_6detail15normal_iteratorINS7_10device_ptrIfEEEENS7_7pointerIfNS8_3tagENS7_11use_defaultESI_EEEEEEvT0_T1_)
        /*006c*/ 	.short	0x0380
        /*006e*/ 	.short	0x0018


	//----- nvinfo : EIATTR_SW_WAR
	.align		4
.L_338:
        /*0070*/ 	.byte	0x04, 0x36
        /*0072*/ 	.short	(.L_340 - .L_339)
.L_339:
        /*0074*/ 	.word	0x00000008
.L_340:


//--------------------- .nv.info._ZN3cub18CUB_300001_SM_10006detail11EmptyKernelIvEEvv --------------------------
	.section	.nv.info._ZN3cub18CUB_300001_SM_10006detail11EmptyKernelIvEEvv,"",@"SHT_CUDA_INFO"
	.sectionflags	@""
	.align	4


	//----- nvinfo : EIATTR_CUDA_API_VERSION
	.align		4
        /*0000*/ 	.byte	0x04, 0x37
        /*0002*/ 	.short	(.L_342 - .L_341)
.L_341:
        /*0004*/ 	.word	0x00000082


	//----- nvinfo : EIATTR_SPARSE_MMA_MASK
	.align		4
.L_342:
        /*0008*/ 	.byte	0x03, 0x50
        /*000a*/ 	.short	0x0000


	//----- nvinfo : EIATTR_MAXREG_COUNT
	.align		4
        /*000c*/ 	.byte	0x03, 0x1b
        /*000e*/ 	.short	0x00ff


	//----- nvinfo : EIATTR_MERCURY_ISA_VERSION
	.align		4
        /*0010*/ 	.byte	0x03, 0x5f
        /*0012*/ 	.short	0x0101


	//----- nvinfo : EIATTR_VRC_CTA_INIT_COUNT
	.align		4
        /*0014*/ 	.byte	0x02, 0x4a
	.zero		1
	.zero		1


	//----- nvinfo : EIATTR_EXIT_INSTR_OFFSETS
	.align		4
        /*0018*/ 	.byte	0x04, 0x1c
        /*001a*/ 	.short	(.L_344 - .L_343)


	//   ....[0]....
.L_343:
        /*001c*/ 	.word	0x00000010


	//----- nvinfo : EIATTR_SW_WAR
	.align		4
.L_344:
        /*0020*/ 	.byte	0x04, 0x36
        /*0022*/ 	.short	(.L_346 - .L_345)
.L_345:
        /*0024*/ 	.word	0x00000008
.L_346:


//--------------------- .nv.callgraph             --------------------------
	.section	.nv.callgraph,"",@"SHT_CUDA_CALLGRAPH"
	.align	4
	.sectionentsize	8
	.align		4
        /*0000*/ 	.word	0x00000000
	.align		4
        /*0004*/ 	.word	0xffffffff
	.align		4
        /*0008*/ 	.word	0x00000000
	.align		4
        /*000c*/ 	.word	0xfffffffe
	.align		4
        /*0010*/ 	.word	0x00000000
	.align		4
        /*0014*/ 	.word	0xfffffffd
	.align		4
        /*0018*/ 	.word	0x00000000
	.align		4
        /*001c*/ 	.word	0xfffffffc


//--------------------- .nv.constant4             --------------------------
	.section	.nv.constant4,"a",@progbits
	.align	8
	.align		8
.nv.constant4:
        /*0000*/ 	.dword	_ZN34_INTERNAL_6e806b8d_4_k_cu_483ea0b44cuda3std3__45__cpo5beginE
	.align		8
        /*0008*/ 	.dword	_ZN34_INTERNAL_6e806b8d_4_k_cu_483ea0b44cuda3std3__45__cpo3endE
	.align		8
        /*0010*/ 	.dword	_ZN34_INTERNAL_6e806b8d_4_k_cu_483ea0b44cuda3std3__45__cpo6cbeginE
	.align		8
        /*0018*/ 	.dword	_ZN34_INTERNAL_6e806b8d_4_k_cu_483ea0b44cuda3std3__45__cpo4cendE
	.align		8
        /*0020*/ 	.dword	_ZN34_INTERNAL_6e806b8d_4_k_cu_483ea0b44cuda3std3__45__cpo6rbeginE
	.align		8
        /*0028*/ 	.dword	_ZN34_INTERNAL_6e806b8d_4_k_cu_483ea0b44cuda3std3__45__cpo4rendE
	.align		8
        /*0030*/ 	.dword	_ZN34_INTERNAL_6e806b8d_4_k_cu_483ea0b44cuda3std3__45__cpo7crbeginE
	.align		8
        /*0038*/ 	.dword	_ZN34_INTERNAL_6e806b8d_4_k_cu_483ea0b44cuda3std3__45__cpo5crendE
	.align		8
        /*0040*/ 	.dword	_ZN34_INTERNAL_6e806b8d_4_k_cu_483ea0b44cuda3std3__436_GLOBAL__N__6e806b8d_4_k_cu_483ea0b46ignoreE
	.align		8
        /*0048*/ 	.dword	_ZN34_INTERNAL_6e806b8d_4_k_cu_483ea0b44cuda3std3__419piecewise_constructE
	.align		8
        /*0050*/ 	.dword	_ZN34_INTERNAL_6e806b8d_4_k_cu_483ea0b44cuda3std3__48in_placeE
	.align		8
        /*0058*/ 	.dword	_ZN34_INTERNAL_6e806b8d_4_k_cu_483ea0b44cuda3std3__420unreachable_sentinelE
	.align		8
        /*0060*/ 	.dword	_ZN34_INTERNAL_6e806b8d_4_k_cu_483ea0b44cuda3std3__47nulloptE
	.align		8
        /*0068*/ 	.dword	_ZN34_INTERNAL_6e806b8d_4_k_cu_483ea0b44cuda3std3__48unexpectE
	.align		8
        /*0070*/ 	.dword	_ZN34_INTERNAL_6e806b8d_4_k_cu_483ea0b44cuda3std6ranges3__45__cpo4swapE
	.align		8
        /*0078*/ 	.dword	_ZN34_INTERNAL_6e806b8d_4_k_cu_483ea0b44cuda3std6ranges3__45__cpo9iter_moveE
	.align		8
        /*0080*/ 	.dword	_ZN34_INTERNAL_6e806b8d_4_k_cu_483ea0b44cuda3std6ranges3__45__cpo5beginE
	.align		8
        /*0088*/ 	.dword	_ZN34_INTERNAL_6e806b8d_4_k_cu_483ea0b44cuda3std6ranges3__45__cpo3endE
	.align		8
        /*0090*/ 	.dword	_ZN34_INTERNAL_6e806b8d_4_k_cu_483ea0b44cuda3std6ranges3__45__cpo6cbeginE
	.align		8
        /*0098*/ 	.dword	_ZN34_INTERNAL_6e806b8d_4_k_cu_483ea0b44cuda3std6ranges3__45__cpo4cendE
	.align		8
        /*00a0*/ 	.dword	_ZN34_INTERNAL_6e806b8d_4_k_cu_483ea0b44cuda3std6ranges3__45__cpo7advanceE
	.align		8
        /*00a8*/ 	.dword	_ZN34_INTERNAL_6e806b8d_4_k_cu_483ea0b44cuda3std6ranges3__45__cpo9iter_swapE
	.align		8
        /*00b0*/ 	.dword	_ZN34_INTERNAL_6e806b8d_4_k_cu_483ea0b44cuda3std6ranges3__45__cpo4nextE
	.align		8
        /*00b8*/ 	.dword	_ZN34_INTERNAL_6e806b8d_4_k_cu_483ea0b44cuda3std6ranges3__45__cpo4prevE
	.align		8
        /*00c0*/ 	.dword	_ZN34_INTERNAL_6e806b8d_4_k_cu_483ea0b44cuda3std6ranges3__45__cpo4dataE
	.align		8
        /*00c8*/ 	.dword	_ZN34_INTERNAL_6e806b8d_4_k_cu_483ea0b44cuda3std6ranges3__45__cpo5cdataE
	.align		8
        /*00d0*/ 	.dword	_ZN34_INTERNAL_6e806b8d_4_k_cu_483ea0b44cuda3std6ranges3__45__cpo4sizeE
	.align		8
        /*00d8*/ 	.dword	_ZN34_INTERNAL_6e806b8d_4_k_cu_483ea0b44cuda3std6ranges3__45__cpo5ssizeE
	.align		8
        /*00e0*/ 	.dword	_ZN34_INTERNAL_6e806b8d_4_k_cu_483ea0b44cuda3std6ranges3__45__cpo8distanceE
	.align		8
        /*00e8*/ 	.dword	_ZN34_INTERNAL_6e806b8d_4_k_cu_483ea0b46thrust24THRUST_300001_SM_1000_NS8cuda_cub3parE
	.align		8
        /*00f0*/ 	.dword	_ZN34_INTERNAL_6e806b8d_4_k_cu_483ea0b46thrust24THRUST_300001_SM_1000_NS8cuda_cub10par_nosyncE
	.align		8
        /*00f8*/ 	.dword	_ZN34_INTERNAL_6e806b8d_4_k_cu_483ea0b46thrust24THRUST_300001_SM_1000_NS6system6detail10sequential3seqE
	.align		8
        /*0100*/ 	.dword	_ZN34_INTERNAL_6e806b8d_4_k_cu_483ea0b46thrust24THRUST_300001_SM_1000_NS12placeholders2_1E
	.align		8
        /*0108*/ 	.dword	_ZN34_INTERNAL_6e806b8d_4_k_cu_483ea0b46thrust24THRUST_300001_SM_1000_NS12placeholders2_2E
	.align		8
        /*0110*/ 	.dword	_ZN34_INTERNAL_6e806b8d_4_k_cu_483ea0b46thrust24THRUST_300001_SM_1000_NS12placeholders2_3E
	.align		8
        /*0118*/ 	.dword	_ZN34_INTERNAL_6e806b8d_4_k_cu_483ea0b46thrust24THRUST_300001_SM_1000_NS12placeholders2_4E
	.align		8
        /*0120*/ 	.dword	_ZN34_INTERNAL_6e806b8d_4_k_cu_483ea0b46thrust24THRUST_300001_SM_1000_NS12placeholders2_5E
	.align		8
        /*0128*/ 	.dword	_ZN34_INTERNAL_6e806b8d_4_k_cu_483ea0b46thrust24THRUST_300001_SM_1000_NS12placeholders2_6E
	.align		8
        /*0130*/ 	.dword	_ZN34_INTERNAL_6e806b8d_4_k_cu_483ea0b46thrust24THRUST_300001_SM_1000_NS12placeholders2_7E
	.align		8
        /*0138*/ 	.dword	_ZN34_INTERNAL_6e806b8d_4_k_cu_483ea0b46thrust24THRUST_300001_SM_1000_NS12placeholders2_8E
	.align		8
        /*0140*/ 	.dword	_ZN34_INTERNAL_6e806b8d_4_k_cu_483ea0b46thrust24THRUST_300001_SM_1000_NS12placeholders2_9E
	.align		8
        /*0148*/ 	.dword	_ZN34_INTERNAL_6e806b8d_4_k_cu_483ea0b46thrust24THRUST_300001_SM_1000_NS12placeholders3_10E
	.align		8
        /*0150*/ 	.dword	_ZN34_INTERNAL_6e806b8d_4_k_cu_483ea0b46thrust24THRUST_300001_SM_1000_NS3seqE


//--------------------- .text._ZN3cub18CUB_300001_SM_10006detail6reduce28DeviceReduceSingleTileKernelINS2_10policy_hubIfyN4cuda3std3__44plusIfEEE10Policy1000EPfSC_iS9_ffNS7_10__identityEEEvT0_T1_T2_T3_T4_T6_ --------------------------
	.section	.text._ZN3cub18CUB_300001_SM_10006detail6reduce28DeviceReduceSingleTileKernelINS2_10policy_hubIfyN4cuda3std3__44plusIfEEE10Policy1000EPfSC_iS9_ffNS7_10__identityEEEvT0_T1_T2_T3_T4_T6_,"ax",@progbits
	.align	128
        .global         _ZN3cub18CUB_300001_SM_10006detail6reduce28DeviceReduceSingleTileKernelINS2_10policy_hubIfyN4cuda3std3__44plusIfEEE10Policy1000EPfSC_iS9_ffNS7_10__identityEEEvT0_T1_T2_T3_T4_T6_
        .type           _ZN3cub18CUB_300001_SM_10006detail6reduce28DeviceReduceSingleTileKernelINS2_10policy_hubIfyN4cuda3std3__44plusIfEEE10Policy1000EPfSC_iS9_ffNS7_10__identityEEEvT0_T1_T2_T3_T4_T6_,@function
        .size           _ZN3cub18CUB_300001_SM_10006detail6reduce28DeviceReduceSingleTileKernelINS2_10policy_hubIfyN4cuda3std3__44plusIfEEE10Policy1000EPfSC_iS9_ffNS7_10__identityEEEvT0_T1_T2_T3_T4_T6_,(.L_x_274 - _ZN3cub18CUB_300001_SM_10006detail6reduce28DeviceReduceSingleTileKernelINS2_10policy_hubIfyN4cuda3std3__44plusIfEEE10Policy1000EPfSC_iS9_ffNS7_10__identityEEEvT0_T1_T2_T3_T4_T6_)
        .other          _ZN3cub18CUB_300001_SM_10006detail6reduce28DeviceReduceSingleTileKernelINS2_10policy_hubIfyN4cuda3std3__44plusIfEEE10Policy1000EPfSC_iS9_ffNS7_10__identityEEEvT0_T1_T2_T3_T4_T6_,@"STO_CUDA_ENTRY STV_DEFAULT"
_ZN3cub18CUB_300001_SM_10006detail6reduce28DeviceReduceSingleTileKernelINS2_10policy_hubIfyN4cuda3std3__44plusIfEEE10Policy1000EPfSC_iS9_ffNS7_10__identityEEEvT0_T1_T2_T3_T4_T6_:
.text._ZN3cub18CUB_300001_SM_10006detail6reduce28DeviceReduceSingleTileKernelINS2_10policy_hubIfyN4cuda3std3__44plusIfEEE10Policy1000EPfSC_iS9_ffNS7_10__identityEEEvT0_T1_T2_T3_T4_T6_:
[----:B------:R-:W-:Y:S01]  /*0000*/  LDC R1, c[0x0][0x37c] ;  /* 0x0000df00ff017b82 */ /* 0x000fe20000000800 */
[----:B------:R-:W0:Y:S01]  /*0010*/  LDCU UR4, c[0x0][0x390] ;  /* 0x00007200ff0477ac */ /* 0x000e220008000800 */
[----:B------:R-:W1:Y:S01]  /*0020*/  LDCU.64 UR6, c[0x0][0x358] ;  /* 0x00006b00ff0677ac */ /* 0x000e620008000a00 */
[----:B0-----:R-:W-:-:S04]  /*0030*/  MOV R20, UR4 ;  /* 0x0000000400147c02 */ /* 0x001fc80008000f00 */
[----:B------:R-:W-:-:S13]  /*0040*/  ISETP.NE.AND P0, PT, R20, RZ, PT ;  /* 0x000000ff1400720c */ /* 0x000fda0003f05270 */
[----:B-1----:R-:W-:Y:S05]  /*0050*/  @P0 BRA `(.L_x_0) ;  /* 0x00000000001c0947 */ /* 0x002fea0003800000 */
[----:B------:R-:W0:Y:S02]  /*0060*/  S2R R0, SR_TID.X ;  /* 0x0000000000007919 */ /* 0x000e240000002100 */
[----:B0-----:R-:W-:-:S13]  /*0070*/  ISETP.NE.AND P0, PT, R0, RZ, PT ;  /* 0x000000ff0000720c */ /* 0x001fda0003f05270 */
[----:B------:R-:W-:Y:S05]  /*0080*/  @P0 EXIT ;  /* 0x000000000000094d */ /* 0x000fea0003800000 */
[----:B------:R-:W0:Y:S08]  /*0090*/  LDC R5, c[0x0][0x398] ;  /* 0x0000e600ff057b82 */ /* 0x000e300000000800 */
[----:B------:R-:W0:Y:S02]  /*00a0*/  LDC.64 R2, c[0x0][0x388] ;  /* 0x0000e200ff027b82 */ /* 0x000e240000000a00 */
[----:B0-----:R-:W-:Y:S01]  /*00b0*/  STG.E desc[UR6][R2.64], R5 ;  /* 0x0000000502007986 */ /* 0x001fe2000c101906 */
[----:B------:R-:W-:Y:S05]  /*00c0*/  EXIT ;  /* 0x000000000000794d */ /* 0x000fea0003800000 */
.L_x_0:
[----:B------:R-:W0:Y:S01]  /*00d0*/  LDCU UR4, c[0x0][0x380] ;  /* 0x00007000ff0477ac */ /* 0x000e220008000800 */
[----:B------:R-:W-:Y:S01]  /*00e0*/  BSSY.RECONVERGENT B0, `(.L_x_1) ;  /* 0x00003ca000007945 */ /* 0x000fe20003800200 */
[----:B0-----:R-:W-:-:S09]  /*00f0*/  ULOP3.LUT UP0, URZ, UR4, 0xf, URZ, 0xc0, !UPT ;  /* 0x0000000f04ff7892 */ /* 0x001fd2000f80c0ff */
[----:B------:R-:W-:Y:S05]  /*0100*/  BRA.U UP0, `(.L_x_2) ;  /* 0x0000001d00607547 */ /* 0x000fea000b800000 */
[----:B------:R-:W-:-:S13]  /*0110*/  ISETP.GT.AND P0, PT, R20, 0xfff, PT ;  /* 0x00000fff1400780c */ /* 0x000fda0003f04270 */
[----:B------:R-:W-:Y:S05]  /*0120*/  @P0 BRA `(.L_x_3) ;  /* 0x0000000c00a80947 */ /* 0x000fea0003800000 */
[----:B------:R-:W0:Y:S01]  /*0130*/  S2R R9, SR_TID.X ;  /* 0x0000000000097919 */ /* 0x000e220000002100 */
[----:B------:R-:W-:Y:S01]  /*0140*/  BSSY.RECONVERGENT B1, `(.L_x_4) ;  /* 0x0000009000017945 */ /* 0x000fe20003800200 */
[----:B------:R-:W-:Y:S01]  /*0150*/  HFMA2 R0, -RZ, RZ, 0, 0 ;  /* 0x00000000ff007431 */ /* 0x000fe200000001ff */
[----:B0-----:R-:W-:Y:S02]  /*0160*/  ISETP.GE.AND P0, PT, R9, R20, PT ;  /* 0x000000140900720c */ /* 0x001fe40003f06270 */
[----:B------:R-:W-:-:S11]  /*0170*/  MOV R11, R9 ;  /* 0x00000009000b7202 */ /* 0x000fd60000000f00 */
[----:B------:R-:W-:Y:S05]  /*0180*/  @P0 BRA `(.L_x_5) ;  /* 0x0000000000100947 */ /* 0x000fea0003800000 */
[----:B------:R-:W0:Y:S02]  /*0190*/  LDC.64 R2, c[0x0][0x380] ;  /* 0x0000e000ff027b82 */ /* 0x000e240000000a00 */
[----:B0-----:R-:W-:-:S05]  /*01a0*/  IMAD.WIDE.U32 R2, R9, 0x4, R2 ;  /* 0x0000000409027825 */ /* 0x001fca00078e0002 */
[----:B------:R0:W5:Y:S01]  /*01b0*/  LDG.E.CONSTANT R0, desc[UR6][R2.64] ;  /* 0x0000000602007981 */ /* 0x000162000c1e9900 */
[----:B------:R-:W-:-:S07]  /*01c0*/  IADD3 R11, PT, PT, R9, 0x100, RZ ;  /* 0x00000100090b7810 */ /* 0x000fce0007ffe0ff */
.L_x_5:
[----:B------:R-:W-:Y:S05]  /*01d0*/  BSYNC.RECONVERGENT B1 ;  /* 0x0000000000017941 */ /* 0x000fea0003800200 */
.L_x_4:
[----:B------:R-:W-:Y:S01]  /*01e0*/  ISETP.GE.AND P0, PT, R11, R20, PT ;  /* 0x000000140b00720c */ /* 0x000fe20003f06270 */
[----:B------:R-:W-:-:S12]  /*01f0*/  BSSY.RECONVERGENT B1, `(.L_x_6) ;  /* 0x0000074000017945 */ /* 0x000fd80003800200 */
[----:B------:R-:W-:Y:S05]  /*0200*/  @P0 BRA `(.L_x_7) ;  /* 0x0000000400c80947 */ /* 0x000fea0003800000 */
[----:B0-----:R-:W-:Y:S01]  /*0210*/  LOP3.LUT R3, RZ, R11, RZ, 0x33, !PT ;  /* 0x0000000bff037212 */ /* 0x001fe200078e33ff */
[----:B------:R-:W-:Y:S03]  /*0220*/  BSSY.RECONVERGENT B2, `(.L_x_8) ;  /* 0x0000015000027945 */ /* 0x000fe60003800200 */
[----:B------:R-:W-:-:S04]  /*0230*/  IADD3 R4, PT, PT, R3, R20, RZ ;  /* 0x0000001403047210 */ /* 0x000fc80007ffe0ff */
[C---:B------:R-:W-:Y:S02]  /*0240*/  LOP3.LUT R2, R4.reuse, 0x300, RZ, 0xc0, !PT ;  /* 0x0000030004027812 */ /* 0x040fe400078ec0ff */
[----:B------:R-:W-:Y:S02]  /*0250*/  ISETP.GE.U32.AND P1, PT, R4, 0x300, PT ;  /* 0x000003000400780c */ /* 0x000fe40003f26070 */
[----:B------:R-:W-:-:S13]  /*0260*/  ISETP.NE.AND P0, PT, R2, 0x300, PT ;  /* 0x000003000200780c */ /* 0x000fda0003f05270 */
[----:B------:R-:W-:Y:S05]  /*0270*/  @!P0 BRA `(.L_x_9) ;  /* 0x00000000003c8947 */ /* 0x000fea0003800000 */
[----:B------:R-:W0:Y:S01]  /*0280*/  LDC.64 R2, c[0x0][0x380] ;  /* 0x0000e000ff027b82 */ /* 0x000e220000000a00 */
[----:B------:R-:W-:-:S04]  /*0290*/  LEA.HI R4, R4, 0x1, RZ, 0x18 ;  /* 0x0000000104047811 */ /* 0x000fc800078fc0ff */
[----:B------:R-:W-:-:S04]  /*02a0*/  LOP3.LUT R4, R4, 0x3, RZ, 0xc0, !PT ;  /* 0x0000000304047812 */ /* 0x000fc800078ec0ff */
[----:B------:R-:W-:Y:S01]  /*02b0*/  IADD3 R4, PT, PT, -R4, RZ, RZ ;  /* 0x000000ff04047210 */ /* 0x000fe20007ffe1ff */
[----:B0-----:R-:W-:-:S05]  /*02c0*/  IMAD.WIDE.U32 R2, R11, 0x4, R2 ;  /* 0x000000040b027825 */ /* 0x001fca00078e0002 */
[----:B------:R-:W-:-:S07]  /*02d0*/  MOV R5, R3 ;  /* 0x0000000300057202 */ /* 0x000fce0000000f00 */
.L_x_10:
[----:B------:R-:W-:-:S06]  /*02e0*/  MOV R3, R5 ;  /* 0x0000000500037202 */ /* 0x000fcc0000000f00 */
[----:B------:R0:W2:Y:S01]  /*02f0*/  LDG.E.CONSTANT R3, desc[UR6][R2.64] ;  /* 0x0000000602037981 */ /* 0x0000a2000c1e9900 */
[----:B------:R-:W-:Y:S01]  /*0300*/  IADD3 R4, PT, PT, R4, 0x1, RZ ;  /* 0x0000000104047810 */ /* 0x000fe20007ffe0ff */
[----:B------:R-:W-:-:S03]  /*0310*/  VIADD R11, R11, 0x100 ;  /* 0x000001000b0b7836 */ /* 0x000fc60000000000 */
[----:B------:R-:W-:Y:S02]  /*0320*/  ISETP.NE.AND P0, PT, R4, RZ, PT ;  /* 0x000000ff0400720c */ /* 0x000fe40003f05270 */
[----:B0-----:R-:W-:-:S04]  /*0330*/  IADD3 R2, P2, PT, R2, 0x400, RZ ;  /* 0x0000040002027810 */ /* 0x001fc80007f5e0ff */
[----:B------:R-:W-:Y:S01]  /*0340*/  IADD3.X R5, PT, PT, RZ, R5, RZ, P2, !PT ;  /* 0x00000005ff057210 */ /* 0x000fe200017fe4ff */
[----:B--2--5:R-:W-:-:S06]  /*0350*/  FADD R0, R3, R0 ;  /* 0x0000000003007221 */ /* 0x024fcc0000000000 */
[----:B------:R-:W-:Y:S05]  /*0360*/  @P0 BRA `(.L_x_10) ;  /* 0xfffffffc00dc0947 */ /* 0x000fea000383ffff */
.L_x_9:
[----:B------:R-:W-:Y:S05]  /*0370*/  BSYNC.RECONVERGENT B2 ;  /* 0x0000000000027941 */ /* 0x000fea0003800200 */
.L_x_8:
[----:B------:R-:W-:Y:S05]  /*0380*/  @!P1 BRA `(.L_x_7) ;  /* 0x0000000400689947 */ /* 0x000fea0003800000 */
[----:B------:R-:W-:Y:S01]  /*0390*/  IADD3 R2, PT, PT, -R11, R20, RZ ;  /* 0x000000140b027210 */ /* 0x000fe20007ffe1ff */
[----:B------:R-:W-:Y:S01]  /*03a0*/  BSSY.RECONVERGENT B2, `(.L_x_11) ;  /* 0x0000031000027945 */ /* 0x000fe20003800200 */
[----:B------:R-:W-:Y:S02]  /*03b0*/  PLOP3.LUT P0, PT, PT, PT, PT, 0x80, 0x8 ;  /* 0x000000000008781c */ /* 0x000fe40003f0f070 */
[----:B------:R-:W-:-:S13]  /*03c0*/  ISETP.GT.AND P1, PT, R2, 0xc00, PT ;  /* 0x00000c000200780c */ /* 0x000fda0003f24270 */
[----:B------:R-:W-:Y:S05]  /*03d0*/  @!P1 BRA `(.L_x_12) ;  /* 0x0000000000b49947 */ /* 0x000fea0003800000 */
[----:B------:R-:W-:Y:S02]  /*03e0*/  PLOP3.LUT P0, PT, PT, PT, PT, 0x8, 0x80 ;  /* 0x000000000080781c */ /* 0x000fe40003f0e170 */
[----:B------:R-:W-:-:S11]  /*03f0*/  IADD3 R8, PT, PT, R20, -0xc00, RZ ;  /* 0xfffff40014087810 */ /* 0x000fd60007ffe0ff */
.L_x_13:
[----:B------:R-:W0:Y:S01]  /*0400*/  LDC.64 R6, c[0x0][0x380] ;  /* 0x0000e000ff067b82 */ /* 0x000e220000000a00 */
[C---:B------:R-:W-:Y:S01]  /*0410*/  IADD3 R5, PT, PT, R11.reuse, 0x400, RZ ;  /* 0x000004000b057810 */ /* 0x040fe20007ffe0ff */
[----:B0-----:R-:W-:-:S05]  /*0420*/  IMAD.WIDE R24, R11, 0x4, R6 ;  /* 0x000000040b187825 */ /* 0x001fca00078e0206 */
[----:B------:R-:W2:Y:S04]  /*0430*/  LDG.E.CONSTANT R13, desc[UR6][R24.64] ;  /* 0x00000006180d7981 */ /* 0x000ea8000c1e9900 */
[----:B------:R-:W3:Y:S01]  /*0440*/  LDG.E.CONSTANT R10, desc[UR6][R24.64+0x400] ;  /* 0x00040006180a7981 */ /* 0x000ee2000c1e9900 */
[----:B------:R-:W-:-:S03]  /*0450*/  IMAD.WIDE R4, R5, 0x4, R6 ;  /* 0x0000000405047825 */ /* 0x000fc600078e0206 */
[----:B------:R-:W4:Y:S04]  /*0460*/  LDG.E.CONSTANT R12, desc[UR6][R24.64+0x800] ;  /* 0x00080006180c7981 */ /* 0x000f28000c1e9900 */
[----:B------:R-:W4:Y:S04]  /*0470*/  LDG.E.CONSTANT R17, desc[UR6][R24.64+0xc00] ;  /* 0x000c000618117981 */ /* 0x000f28000c1e9900 */
[----:B------:R-:W4:Y:S01]  /*0480*/  LDG.E.CONSTANT R16, desc[UR6][R4.64] ;  /* 0x0000000604107981 */ /* 0x000f22000c1e9900 */
[----:B------:R-:W-:-:S03]  /*0490*/  IADD3 R3, PT, PT, R11, 0x800, RZ ;  /* 0x000008000b037810 */ /* 0x000fc60007ffe0ff */
[----:B------:R-:W4:Y:S04]  /*04a0*/  LDG.E.CONSTANT R15, desc[UR6][R4.64+0x400] ;  /* 0x00040006040f7981 */ /* 0x000f28000c1e9900 */
[----:B------:R-:W4:Y:S01]  /*04b0*/  LDG.E.CONSTANT R14, desc[UR6][R4.64+0x800] ;  /* 0x00080006040e7981 */ /* 0x000f22000c1e9900 */
[----:B------:R-:W-:-:S03]  /*04c0*/  IMAD.WIDE R2, R3, 0x4, R6 ;  /* 0x0000000403027825 */ /* 0x000fc600078e0206 */
[----:B------:R-:W4:Y:S04]  /*04d0*/  LDG.E.CONSTANT R22, desc[UR6][R4.64+0xc00] ;  /* 0x000c000604167981 */ /* 0x000f28000c1e9900 */
[----:B------:R-:W4:Y:S01]  /*04e0*/  LDG.E.CONSTANT R21, desc[UR6][R2.64] ;  /* 0x0000000602157981 */ /* 0x000f22000c1e9900 */
[----:B------:R-:W-:-:S03]  /*04f0*/  IADD3 R23, PT, PT, R11, 0xc00, RZ ;  /* 0x00000c000b177810 */ /* 0x000fc60007ffe0ff */
[----:B------:R-:W4:Y:S04]  /*0500*/  LDG.E.CONSTANT R19, desc[UR6][R2.64+0x400] ;  /* 0x0004000602137981 */ /* 0x000f28000c1e9900 */
[----:B------:R-:W4:Y:S01]  /*0510*/  LDG.E.CONSTANT R18, desc[UR6][R2.64+0x800] ;  /* 0x0008000602127981 */ /* 0x000f22000c1e9900 */
[----:B------:R-:W-:-:S03]  /*0520*/  IMAD.WIDE R6, R23, 0x4, R6 ;  /* 0x0000000417067825 */ /* 0x000fc600078e0206 */
[----:B------:R-:W4:Y:S04]  /*0530*/  LDG.E.CONSTANT R26, desc[UR6][R2.64+0xc00] ;  /* 0x000c0006021a7981 */ /* 0x000f28000c1e9900 */
[----:B------:R-:W4:Y:S04]  /*0540*/  LDG.E.CONSTANT R25, desc[UR6][R6.64] ;  /* 0x0000000606197981 */ /* 0x000f28000c1e9900 */
[----:B------:R-:W4:Y:S04]  /*0550*/  LDG.E.CONSTANT R23, desc[UR6][R6.64+0x400] ;  /* 0x0004000606177981 */ /* 0x000f28000c1e9900 */
[----:B------:R-:W4:Y:S04]  /*0560*/  LDG.E.CONSTANT R24, desc[UR6][R6.64+0x800] ;  /* 0x0008000606187981 */ /* 0x000f28000c1e9900 */
[----:B------:R-:W4:Y:S01]  /*0570*/  LDG.E.CONSTANT R27, desc[UR6][R6.64+0xc00] ;  /* 0x000c0006061b7981 */ /* 0x000f22000c1e9900 */
[----:B------:R-:W-:-:S04]  /*0580*/  IADD3 R11, PT, PT, R11, 0x1000, RZ ;  /* 0x000010000b0b7810 */ /* 0x000fc80007ffe0ff */
[----:B------:R-:W-:Y:S01]  /*0590*/  ISETP.GE.AND P1, PT, R11, R8, PT ;  /* 0x000000080b00720c */ /* 0x000fe20003f26270 */
[----:B--2--5:R-:W-:-:S04]  /*05a0*/  FADD R13, R13, R0 ;  /* 0x000000000d0d7221 */ /* 0x024fc80000000000 */
[----:B---3--:R-:W-:-:S04]  /*05b0*/  FADD R13, R13, R10 ;  /* 0x0000000a0d0d7221 */ /* 0x008fc80000000000 */
[----:B----4-:R-:W-:-:S04]  /*05c0*/  FADD R12, R13, R12 ;  /* 0x0000000c0d0c7221 */ /* 0x010fc80000000000 */
[----:B------:R-:W-:-:S04]  /*05d0*/  FADD R17, R12, R17 ;  /* 0x000000110c117221 */ /* 0x000fc80000000000 */
        /* <DEDUP_REMOVED lines=11> */
[----:B------:R-:W-:Y:S01]  /*0690*/  FADD R0, R24, R27 ;  /* 0x0000001b18007221 */ /* 0x000fe20000000000 */
[----:B------:R-:W-:Y:S06]  /*06a0*/  @!P1 BRA `(.L_x_13) ;  /* 0xfffffffc00549947 */ /* 0x000fec000383ffff */
.L_x_12:
[----:B------:R-:W-:Y:S05]  /*06b0*/  BSYNC.RECONVERGENT B2 ;  /* 0x0000000000027941 */ /* 0x000fea0003800200 */
.L_x_11:
[----:B------:R-:W-:Y:S01]  /*06c0*/  IADD3 R2, PT, PT, -R11, R20, RZ ;  /* 0x000000140b027210 */ /* 0x000fe20007ffe1ff */
[----:B------:R-:W-:Y:S03]  /*06d0*/  BSSY.RECONVERGENT B2, `(.L_x_14) ;  /* 0x0000019000027945 */ /* 0x000fe60003800200 */
[----:B------:R-:W-:-:S13]  /*06e0*/  ISETP.GT.AND P1, PT, R2, 0x400, PT ;  /* 0x000004000200780c */ /* 0x000fda0003f24270 */
[----:B------:R-:W-:Y:S05]  /*06f0*/  @!P1 BRA `(.L_x_15) ;  /* 0x0000000000589947 */ /* 0x000fea0003800000 */
[----:B------:R-:W0:Y:S01]  /*0700*/  LDC.64 R4, c[0x0][0x380] ;  /* 0x0000e000ff047b82 */ /* 0x000e220000000a00 */
[C---:B------:R-:W-:Y:S02]  /*0710*/  VIADD R15, R11.reuse, 0x400 ;  /* 0x000004000b0f7836 */ /* 0x040fe40000000000 */
[----:B0-----:R-:W-:-:S05]  /*0720*/  IMAD.WIDE R2, R11, 0x4, R4 ;  /* 0x000000040b027825 */ /* 0x001fca00078e0204 */
[----:B------:R-:W2:Y:S04]  /*0730*/  LDG.E.CONSTANT R7, desc[UR6][R2.64] ;  /* 0x0000000602077981 */ /* 0x000ea8000c1e9900 */
[----:B------:R-:W3:Y:S01]  /*0740*/  LDG.E.CONSTANT R6, desc[UR6][R2.64+0x400] ;  /* 0x0004000602067981 */ /* 0x000ee2000c1e9900 */
[----:B------:R-:W-:-:S03]  /*0750*/  IMAD.WIDE R4, R15, 0x4, R4 ;  /* 0x000000040f047825 */ /* 0x000fc600078e0204 */
[----:B------:R-:W4:Y:S04]  /*0760*/  LDG.E.CONSTANT R13, desc[UR6][R2.64+0x800] ;  /* 0x00080006020d7981 */ /* 0x000f28000c1e9900 */
[----:B------:R-:W4:Y:S04]  /*0770*/  LDG.E.CONSTANT R15, desc[UR6][R2.64+0xc00] ;  /* 0x000c0006020f7981 */ /* 0x000f28000c1e9900 */
[----:B------:R-:W4:Y:S04]  /*0780*/  LDG.E.CONSTANT R17, desc[UR6][R4.64] ;  /* 0x0000000604117981 */ /* 0x000f28000c1e9900 */
[----:B------:R-:W4:Y:S04]  /*0790*/  LDG.E.CONSTANT R19, desc[UR6][R4.64+0x400] ;  /* 0x0004000604137981 */ /* 0x000f28000c1e9900 */
[----:B------:R-:W4:Y:S04]  /*07a0*/  LDG.E.CONSTANT R21, desc[UR6][R4.64+0x800] ;  /* 0x0008000604157981 */ /* 0x000f28000c1e9900 */
[----:B------:R-:W4:Y:S01]  /*07b0*/  LDG.E.CONSTANT R23, desc[UR6][R4.64+0xc00] ;  /* 0x000c000604177981 */ /* 0x000f22000c1e9900 */
[----:B------:R-:W-:-:S02]  /*07c0*/  PLOP3.LUT P0, PT, PT, PT, PT, 0x8, 0x80 ;  /* 0x000000000080781c */ /* 0x000fc40003f0e170 */
[----:B------:R-:W-:Y:S01]  /*07d0*/  IADD3 R11, PT, PT, R11, 0x800, RZ ;  /* 0x000008000b0b7810 */ /* 0x000fe20007ffe0ff */
[----:B--2--5:R-:W-:-:S04]  /*07e0*/  FADD R7, R0, R7 ;  /* 0x0000000700077221 */ /* 0x024fc80000000000 */
[----:B---3--:R-:W-:-:S04]  /*07f0*/  FADD R6, R7, R6 ;  /* 0x0000000607067221 */ /* 0x008fc80000000000 */
[----:B----4-:R-:W-:-:S04]  /*0800*/  FADD R6, R6, R13 ;  /* 0x0000000d06067221 */ /* 0x010fc80000000000 */
[----:B------:R-:W-:-:S04]  /*0810*/  FADD R6, R6, R15 ;  /* 0x0000000f06067221 */ /* 0x000fc80000000000 */
[----:B------:R-:W-:-:S04]  /*0820*/  FADD R6, R6, R17 ;  /* 0x0000001106067221 */ /* 0x000fc80000000000 */
[----:B------:R-:W-:-:S04]  /*0830*/  FADD R6, R6, R19 ;  /* 0x0000001306067221 */ /* 0x000fc80000000000 */
[----:B------:R-:W-:-:S04]  /*0840*/  FADD R6, R6, R21 ;  /* 0x0000001506067221 */ /* 0x000fc80000000000 */
[----:B------:R-:W-:-:S07]  /*0850*/  FADD R0, R6, R23 ;  /* 0x0000001706007221 */ /* 0x000fce0000000000 */
.L_x_15:
[----:B------:R-:W-:Y:S05]  /*0860*/  BSYNC.RECONVERGENT B2 ;  /* 0x0000000000027941 */ /* 0x000fea0003800200 */
.L_x_14:
[----:B------:R-:W-:-:S13]  /*0870*/  ISETP.LT.OR P0, PT, R11, R20, P0 ;  /* 0x000000140b00720c */ /* 0x000fda0000701670 */
[----:B------:R-:W-:Y:S05]  /*0880*/  @!P0 BRA `(.L_x_7) ;  /* 0x0000000000288947 */ /* 0x000fea0003800000 */
[----:B------:R-:W0:Y:S02]  /*0890*/  LDC.64 R2, c[0x0][0x380] ;  /* 0x0000e000ff027b82 */ /* 0x000e240000000a00 */
[----:B0-----:R-:W-:-:S05]  /*08a0*/  IMAD.WIDE R2, R11, 0x4, R2 ;  /* 0x000000040b027825 */ /* 0x001fca00078e0202 */
[----:B------:R-:W2:Y:S04]  /*08b0*/  LDG.E.CONSTANT R5, desc[UR6][R2.64] ;  /* 0x0000000602057981 */ /* 0x000ea8000c1e9900 */
[----:B------:R-:W3:Y:S04]  /*08c0*/  LDG.E.CONSTANT R4, desc[UR6][R2.64+0x400] ;  /* 0x0004000602047981 */ /* 0x000ee8000c1e9900 */
[----:B------:R-:W4:Y:S04]  /*08d0*/  LDG.E.CONSTANT R7, desc[UR6][R2.64+0x800] ;  /* 0x0008000602077981 */ /* 0x000f28000c1e9900 */
[----:B------:R-:W4:Y:S01]  /*08e0*/  LDG.E.CONSTANT R11, desc[UR6][R2.64+0xc00] ;  /* 0x000c0006020b7981 */ /* 0x000f22000c1e9900 */
[----:B--2--5:R-:W-:-:S04]  /*08f0*/  FADD R5, R0, R5 ;  /* 0x0000000500057221 */ /* 0x024fc80000000000 */
[----:B---3--:R-:W-:-:S04]  /*0900*/  FADD R4, R5, R4 ;  /* 0x0000000405047221 */ /* 0x008fc80000000000 */
[----:B----4-:R-:W-:-:S04]  /*0910*/  FADD R4, R4, R7 ;  /* 0x0000000704047221 */ /* 0x010fc80000000000 */
[----:B------:R-:W-:-:S07]  /*0920*/  FADD R0, R4, R11 ;  /* 0x0000000b04007221 */ /* 0x000fce0000000000 */
.L_x_7:
[----:B------:R-:W-:Y:S05]  /*0930*/  BSYNC.RECONVERGENT B1 ;  /* 0x0000000000017941 */ /* 0x000fea0003800200 */
.L_x_6:
[----:B------:R-:W-:Y:S02]  /*0940*/  ISETP.GE.AND P0, PT, R20, 0x100, PT ;  /* 0x000001001400780c */ /* 0x000fe40003f06270 */
[----:B-----5:R-:W-:-:S11]  /*0950*/  MOV R7, R0 ;  /* 0x0000000000077202 */ /* 0x020fd60000000f00 */
[----:B------:R-:W-:Y:S05]  /*0960*/  @!P0 BRA `(.L_x_16) ;  /* 0x0000000000ac8947 */ /* 0x000fea0003800000 */
[----:B------:R-:W1:Y:S01]  /*0970*/  S2R R6, SR_LANEID ;  /* 0x0000000000067919 */ /* 0x000e620000000000 */
[----:B------:R-:W2:Y:S02]  /*0980*/  SHFL.DOWN PT, R0, R7, 0x1, 0x1f ;  /* 0x08201f0007007f89 */ /* 0x000ea400000e0000 */
[----:B--2---:R-:W-:Y:S01]  /*0990*/  FADD R0, R0, R7 ;  /* 0x0000000700007221 */ /* 0x004fe20000000000 */
[C---:B-1----:R-:W-:Y:S02]  /*09a0*/  ISETP.GT.AND P0, PT, R6.reuse, 0x1e, PT ;  /* 0x0000001e0600780c */ /* 0x042fe40003f04270 */
[C---:B------:R-:W-:Y:S02]  /*09b0*/  ISETP.NE.AND P1, PT, R6.reuse, RZ, PT ;  /* 0x000000ff0600720c */ /* 0x040fe40003f25270 */
[----:B------:R-:W-:Y:S02]  /*09c0*/  FSEL R0, R7, R0, P0 ;  /* 0x0000000007007208 */ /* 0x000fe40000000000 */
[----:B------:R-:W-:-:S03]  /*09d0*/  ISETP.GT.AND P0, PT, R6, 0x1d, PT ;  /* 0x0000001d0600780c */ /* 0x000fc60003f04270 */
[----:B0-----:R-:W0:Y:S06]  /*09e0*/  SHFL.DOWN PT, R3, R0, 0x2, 0x1f ;  /* 0x08401f0000037f89 */ /* 0x001e2c00000e0000 */
[----:B------:R-:W1:Y:S01]  /*09f0*/  @!P1 S2R R5, SR_CgaCtaId ;  /* 0x0000000000059919 */ /* 0x000e620000008800 */
[----:B------:R-:W-:Y:S02]  /*0a00*/  @!P1 MOV R4, 0x400 ;  /* 0x0000040000049802 */ /* 0x000fe40000000f00 */
[----:B------:R-:W-:-:S04]  /*0a10*/  @!P1 SHF.R.U32.HI R2, RZ, 0x3, R9 ;  /* 0x00000003ff029819 */ /* 0x000fc80000011609 */
[----:B------:R-:W-:Y:S01]  /*0a20*/  @!P1 LOP3.LUT R2, R2, 0x7c, RZ, 0xc0, !PT ;  /* 0x0000007c02029812 */ /* 0x000fe200078ec0ff */
[----:B0-----:R-:W-:Y:S01]  /*0a30*/  @!P0 FADD R0, R0, R3 ;  /* 0x0000000300008221 */ /* 0x001fe20000000000 */
[----:B------:R-:W-:-:S04]  /*0a40*/  ISETP.GT.AND P0, PT, R6, 0x1b, PT ;  /* 0x0000001b0600780c */ /* 0x000fc80003f04270 */
[----:B------:R-:W0:Y:S01]  /*0a50*/  SHFL.DOWN PT, R3, R0, 0x4, 0x1f ;  /* 0x08801f0000037f89 */ /* 0x000e2200000e0000 */
[----:B-1----:R-:W-:-:S04]  /*0a60*/  @!P1 LEA R5, R5, R4, 0x18 ;  /* 0x0000000405059211 */ /* 0x002fc800078ec0ff */
[----:B------:R-:W-:-:S04]  /*0a70*/  @!P1 IADD3 R2, PT, PT, R2, R5, RZ ;  /* 0x0000000502029210 */ /* 0x000fc80007ffe0ff */
[----:B0-----:R-:W-:Y:S01]  /*0a80*/  @!P0 FADD R0, R0, R3 ;  /* 0x0000000300008221 */ /* 0x001fe20000000000 */
[----:B------:R-:W-:-:S04]  /*0a90*/  ISETP.GT.AND P0, PT, R6, 0x17, PT ;  /* 0x000000170600780c */ /* 0x000fc80003f04270 */
[----:B------:R-:W0:Y:S09]  /*0aa0*/  SHFL.DOWN PT, R3, R0, 0x8, 0x1f ;  /* 0x09001f0000037f89 */ /* 0x000e3200000e0000 */
[----:B0-----:R-:W-:Y:S01]  /*0ab0*/  @!P0 FADD R0, R0, R3 ;  /* 0x0000000300008221 */ /* 0x001fe20000000000 */
[----:B------:R-:W-:-:S04]  /*0ac0*/  ISETP.NE.AND P0, PT, R9, RZ, PT ;  /* 0x000000ff0900720c */ /* 0x000fc80003f05270 */
[----:B------:R-:W0:Y:S02]  /*0ad0*/  SHFL.DOWN PT, R3, R0, 0x10, 0x1f ;  /* 0x0a001f0000037f89 */ /* 0x000e2400000e0000 */
[----:B0-----:R-:W-:-:S05]  /*0ae0*/  FADD R3, R0, R3 ;  /* 0x0000000300037221 */ /* 0x001fca0000000000 */
[----:B------:R0:W-:Y:S01]  /*0af0*/  @!P1 STS [R2+0x8], R3 ;  /* 0x0000080302009388 */ /* 0x0001e20000000800 */
[----:B------:R-:W-:Y:S01]  /*0b00*/  BAR.SYNC.DEFER_BLOCKING 0x0 ;  /* 0x0000000000007b1d */ /* 0x000fe20000010000 */
[----:B------:R-:W-:-:S04]  /*0b10*/  ISETP.GT.AND P1, PT, R6, 0xf, PT ;  /* 0x0000000f0600780c */ /* 0x000fc80003f24270 */
[----:B------:R-:W-:Y:S01]  /*0b20*/  FSEL R0, R0, R3, P1 ;  /* 0x0000000300007208 */ /* 0x000fe20000800000 */
[----:B------:R-:W-:Y:S08]  /*0b30*/  @P0 BRA `(.L_x_17) ;  /* 0x0000003000900947 */ /* 0x000ff00003800000 */
[----:B------:R-:W1:Y:S01]  /*0b40*/  S2UR UR5, SR_CgaCtaId ;  /* 0x00000000000579c3 */ /* 0x000e620000008800 */
[----:B------:R-:W-:Y:S02]  /*0b50*/  UMOV UR4, 0x400 ;  /* 0x0000040000047882 */ /* 0x000fe40000000000 */
[----:B-1----:R-:W-:-:S09]  /*0b60*/  ULEA UR4, UR5, UR4, 0x18 ;  /* 0x0000000405047291 */ /* 0x002fd2000f8ec0ff */
[----:B0-----:R-:W0:Y:S04]  /*0b70*/  LDS R3, [UR4+0xc] ;  /* 0x00000c04ff037984 */ /* 0x001e280008000800 */
[----:B------:R-:W1:Y:S04]  /*0b80*/  LDS.128 R4, [UR4+0x10] ;  /* 0x00001004ff047984 */ /* 0x000e680008000c00 */
[----:B------:R-:W2:Y:S01]  /*0b90*/  LDS.64 R8, [UR4+0x20] ;  /* 0x00002004ff087984 */ /* 0x000ea20008000a00 */
[----:B0-----:R-:W-:-:S04]  /*0ba0*/  FADD R3, R0, R3 ;  /* 0x0000000300037221 */ /* 0x001fc80000000000 */
[----:B-1----:R-:W-:-:S04]  /*0bb0*/  FADD R4, R3, R4 ;  /* 0x0000000403047221 */ /* 0x002fc80000000000 */
[----:B------:R-:W-:-:S04]  /*0bc0*/  FADD R5, R4, R5 ;  /* 0x0000000504057221 */ /* 0x000fc80000000000 */
[----:B------:R-:W-:-:S04]  /*0bd0*/  FADD R6, R5, R6 ;  /* 0x0000000605067221 */ /* 0x000fc80000000000 */
[----:B------:R-:W-:-:S04]  /*0be0*/  FADD R7, R6, R7 ;  /* 0x0000000706077221 */ /* 0x000fc80000000000 */
[----:B--2---:R-:W-:-:S04]  /*0bf0*/  FADD R8, R7, R8 ;  /* 0x0000000807087221 */ /* 0x004fc80000000000 */
[----:B------:R-:W-:Y:S01]  /*0c00*/  FADD R0, R8, R9 ;  /* 0x0000000908007221 */ /* 0x000fe20000000000 */
[----:B------:R-:W-:Y:S06]  /*0c10*/  BRA `(.L_x_17) ;  /* 0x0000003000587947 */ /* 0x000fec0003800000 */
.L_x_16:
[----:B------:R-:W1:Y:S01]  /*0c20*/  S2R R4, SR_LANEID ;  /* 0x0000000000047919 */ /* 0x000e620000000000 */
[----:B------:R-:W-:-:S04]  /*0c30*/  LOP3.LUT R0, R9, 0x3e0, RZ, 0xc0, !PT ;  /* 0x000003e009007812 */ /* 0x000fc800078ec0ff */
[----:B0-----:R-:W-:Y:S02]  /*0c40*/  IADD3 R3, PT, PT, R0, 0x20, RZ ;  /* 0x0000002000037810 */ /* 0x001fe40007ffe0ff */
[----:B------:R-:W-:Y:S02]  /*0c50*/  LOP3.LUT R5, RZ, R0, RZ, 0x33, !PT ;  /* 0x00000000ff057212 */ /* 0x000fe400078e33ff */
[-C--:B------:R-:W-:Y:S02]  /*0c60*/  ISETP.GT.AND P0, PT, R3, R20.reuse, PT ;  /* 0x000000140300720c */ /* 0x080fe40003f04270 */
[----:B------:R-:W-:-:S04]  /*0c70*/  IADD3 R5, PT, PT, R5, R20, RZ ;  /* 0x0000001405057210 */ /* 0x000fc80007ffe0ff */
[----:B------:R-:W-:-:S05]  /*0c80*/  SEL R5, R5, 0x1f, P0 ;  /* 0x0000001f05057807 */ /* 0x000fca0000000000 */
[----:B------:R-:W0:Y:S01]  /*0c90*/  SHFL.DOWN PT, R0, R7, 0x1, R5 ;  /* 0x0820000007007989 */ /* 0x000e2200000e0005 */
[C---:B-1----:R-:W-:Y:S02]  /*0ca0*/  ISETP.GE.AND P0, PT, R4.reuse, R5, PT ;  /* 0x000000050400720c */ /* 0x042fe40003f06270 */
[C---:B------:R-:W-:Y:S02]  /*0cb0*/  IADD3 R2, PT, PT, R4.reuse, 0x2, RZ ;  /* 0x0000000204027810 */ /* 0x040fe40007ffe0ff */
[----:B------:R-:W-:-:S09]  /*0cc0*/  ISETP.NE.AND P1, PT, R4, RZ, PT ;  /* 0x000000ff0400720c */ /* 0x000fd20003f25270 */
[----:B0-----:R-:W-:Y:S01]  /*0cd0*/  @!P0 FADD R7, R0, R7 ;  /* 0x0000000700078221 */ /* 0x001fe20000000000 */
[-C--:B------:R-:W-:Y:S02]  /*0ce0*/  ISETP.GT.AND P0, PT, R2, R5.reuse, PT ;  /* 0x000000050200720c */ /* 0x080fe40003f04270 */
[----:B------:R-:W-:Y:S01]  /*0cf0*/  IADD3 R2, PT, PT, R4, 0x4, RZ ;  /* 0x0000000404027810 */ /* 0x000fe20007ffe0ff */
[----:B------:R-:W0:Y:S01]  /*0d00*/  @!P1 S2R R6, SR_CgaCtaId ;  /* 0x0000000000069919 */ /* 0x000e220000008800 */
[----:B------:R-:W-:Y:S01]  /*0d10*/  @!P1 MOV R3, 0x400 ;  /* 0x0000040000039802 */ /* 0x000fe20000000f00 */
[----:B------:R-:W1:Y:S08]  /*0d20*/  SHFL.DOWN PT, R0, R7, 0x2, R5 ;  /* 0x0840000007007989 */ /* 0x000e7000000e0005 */
[----:B-1----:R-:W-:Y:S01]  /*0d30*/  @!P0 FADD R7, R7, R0 ;  /* 0x0000000007078221 */ /* 0x002fe20000000000 */
[----:B------:R-:W-:-:S02]  /*0d40*/  ISETP.GT.AND P0, PT, R2, R5, PT ;  /* 0x000000050200720c */ /* 0x000fc40003f04270 */
[----:B------:R-:W-:Y:S02]  /*0d50*/  IADD3 R2, PT, PT, R4, 0x8, RZ ;  /* 0x0000000804027810 */ /* 0x000fe40007ffe0ff */
[----:B------:R-:W1:Y:S01]  /*0d60*/  SHFL.DOWN PT, R0, R7, 0x4, R5 ;  /* 0x0880000007007989 */ /* 0x000e6200000e0005 */
[----:B0-----:R-:W-:-:S08]  /*0d70*/  @!P1 LEA R3, R6, R3, 0x18 ;  /* 0x0000000306039211 */ /* 0x001fd000078ec0ff */
[----:B-1----:R-:W-:Y:S01]  /*0d80*/  @!P0 FADD R7, R7, R0 ;  /* 0x0000000007078221 */ /* 0x002fe20000000000 */
[----:B------:R-:W-:Y:S01]  /*0d90*/  ISETP.GT.AND P0, PT, R2, R5, PT ;  /* 0x000000050200720c */ /* 0x000fe20003f04270 */
[----:B------:R-:W-:-:S03]  /*0da0*/  VIADD R2, R4, 0x10 ;  /* 0x0000001004027836 */ /* 0x000fc60000000000 */
[----:B------:R-:W0:Y:S09]  /*0db0*/  SHFL.DOWN PT, R0, R7, 0x8, R5 ;  /* 0x0900000007007989 */ /* 0x000e3200000e0005 */
[----:B0-----:R-:W-:Y:S01]  /*0dc0*/  @!P0 FADD R7, R7, R0 ;  /* 0x0000000007078221 */ /* 0x001fe20000000000 */
[----:B------:R-:W-:-:S02]  /*0dd0*/  ISETP.GT.AND P0, PT, R2, R5, PT ;  /* 0x000000050200720c */ /* 0x000fc40003f04270 */
[----:B------:R-:W-:Y:S02]  /*0de0*/  @!P1 SHF.R.U32.HI R2, RZ, 0x3, R9 ;  /* 0x00000003ff029819 */ /* 0x000fe40000011609 */
[----:B------:R-:W0:Y:S02]  /*0df0*/  SHFL.DOWN PT, R0, R7, 0x10, R5 ;  /* 0x0a00000007007989 */ /* 0x000e2400000e0005 */
[----:B------:R-:W-:-:S04]  /*0e00*/  @!P1 LOP3.LUT R2, R2, 0x7c, RZ, 0xc0, !PT ;  /* 0x0000007c02029812 */ /* 0x000fc800078ec0ff */
[----:B------:R-:W-:-:S03]  /*0e10*/  @!P1 IADD3 R3, PT, PT, R2, R3, RZ ;  /* 0x0000000302039210 */ /* 0x000fc60007ffe0ff */
[----:B0-----:R-:W-:Y:S01]  /*0e20*/  @!P0 FADD R7, R7, R0 ;  /* 0x0000000007078221 */ /* 0x001fe20000000000 */
[----:B------:R-:W-:-:S04]  /*0e30*/  ISETP.NE.AND P0, PT, R9, RZ, PT ;  /* 0x000000ff0900720c */ /* 0x000fc80003f05270 */
[----:B------:R-:W-:-:S05]  /*0e40*/  MOV R0, R7 ;  /* 0x0000000700007202 */ /* 0x000fca0000000f00 */
[----:B------:R4:W-:Y:S01]  /*0e50*/  @!P1 STS [R3+0x8], R0 ;  /* 0x0000080003009388 */ /* 0x0009e20000000800 */
[----:B------:R-:W-:Y:S06]  /*0e60*/  BAR.SYNC.DEFER_BLOCKING 0x0 ;  /* 0x0000000000007b1d */ /* 0x000fec0000010000 */
[----:B------:R-:W-:Y:S05]  /*0e70*/  @P0 BRA `(.L_x_17) ;  /* 0x0000002c00c00947 */ /* 0x000fea0003800000 */
[----:B------:R-:W0:Y:S01]  /*0e80*/  S2UR UR5, SR_CgaCtaId ;  /* 0x00000000000579c3 */ /* 0x000e220000008800 */
[----:B------:R-:W-:Y:S01]  /*0e90*/  UMOV UR4, 0x400 ;  /* 0x0000040000047882 */ /* 0x000fe20000000000 */
[C---:B------:R-:W-:Y:S02]  /*0ea0*/  ISETP.GT.AND P2, PT, R20.reuse, 0x20, PT ;  /* 0x000000201400780c */ /* 0x040fe40003f44270 */
[C---:B------:R-:W-:Y:S02]  /*0eb0*/  ISETP.GT.AND P4, PT, R20.reuse, 0x40, PT ;  /* 0x000000401400780c */ /* 0x040fe40003f84270 */
[C---:B------:R-:W-:Y:S02]  /*0ec0*/  ISETP.GT.AND P3, PT, R20.reuse, 0x60, PT ;  /* 0x000000601400780c */ /* 0x040fe40003f64270 */
[----:B------:R-:W-:Y:S01]  /*0ed0*/  ISETP.GT.AND P1, PT, R20, 0x80, PT ;  /* 0x000000801400780c */ /* 0x000fe20003f24270 */
[----:B0-----:R-:W-:-:S09]  /*0ee0*/  ULEA UR4, UR5, UR4, 0x18 ;  /* 0x0000000405047291 */ /* 0x001fd2000f8ec0ff */
[----:B----4-:R-:W0:Y:S04]  /*0ef0*/  LDS R3, [UR4+0xc] ;  /* 0x00000c04ff037984 */ /* 0x010e280008000800 */
[----:B------:R-:W1:Y:S04]  /*0f00*/  LDS.128 R4, [UR4+0x10] ;  /* 0x00001004ff047984 */ /* 0x000e680008000c00 */
[----:B------:R-:W2:Y:S01]  /*0f10*/  LDS.64 R8, [UR4+0x20] ;  /* 0x00002004ff087984 */ /* 0x000ea20008000a00 */
[----:B0-----:R-:W-:Y:S01]  /*0f20*/  @P2 FADD R0, R0, R3 ;  /* 0x0000000300002221 */ /* 0x001fe20000000000 */
[----:B------:R-:W-:-:S03]  /*0f30*/  ISETP.GT.AND P2, PT, R20, 0xa0, PT ;  /* 0x000000a01400780c */ /* 0x000fc60003f44270 */
[----:B-1----:R-:W-:Y:S01]  /*0f40*/  @P4 FADD R0, R0, R4 ;  /* 0x0000000400004221 */ /* 0x002fe20000000000 */
[----:B------:R-:W-:-:S03]  /*0f50*/  ISETP.GT.AND P4, PT, R20, 0xc0, PT ;  /* 0x000000c01400780c */ /* 0x000fc60003f84270 */
[----:B------:R-:W-:Y:S01]  /*0f60*/  @P3 FADD R0, R0, R5 ;  /* 0x0000000500003221 */ /* 0x000fe20000000000 */
[----:B------:R-:W-:-:S03]  /*0f70*/  ISETP.GT.AND P3, PT, R20, 0xe0, PT ;  /* 0x000000e01400780c */ /* 0x000fc60003f64270 */
[----:B------:R-:W-:-:S04]  /*0f80*/  @P1 FADD R0, R0, R6 ;  /* 0x0000000600001221 */ /* 0x000fc80000000000 */
[----:B------:R-:W-:-:S04]  /*0f90*/  @P2 FADD R0, R0, R7 ;  /* 0x0000000700002221 */ /* 0x000fc80000000000 */
[----:B--2---:R-:W-:-:S04]  /*0fa0*/  @P4 FADD R0, R0, R8 ;  /* 0x0000000800004221 */ /* 0x004fc80000000000 */
[----:B------:R-:W-:Y:S01]  /*0fb0*/  @P3 FADD R0, R0, R9 ;  /* 0x0000000900003221 */ /* 0x000fe20000000000 */
[----:B------:R-:W-:Y:S06]  /*0fc0*/  BRA `(.L_x_17) ;  /* 0x0000002c006c7947 */ /* 0x000fec0003800000 */
.L_x_3:
[----:B------:R-:W0:Y:S01]  /*0fd0*/  S2R R0, SR_TID.X ;  /* 0x0000000000007919 */ /* 0x000e220000002100 */
[----:B------:R-:W1:Y:S01]  /*0fe0*/  LDC.64 R2, c[0x0][0x380] ;  /* 0x0000e000ff027b82 */ /* 0x000e620000000a00 */
[----:B0-----:R-:W-:-:S05]  /*0ff0*/  SHF.L.U32 R5, R0, 0x2, RZ ;  /* 0x0000000200057819 */ /* 0x001fca00000006ff */
[----:B-1----:R-:W-:-:S05]  /*1000*/  IMAD.WIDE.U32 R2, R5, 0x4, R2 ;  /* 0x0000000405027825 */ /* 0x002fca00078e0002 */
[----:B------:R-:W2:Y:S04]  /*1010*/  LDG.E.128.CONSTANT R4, desc[UR6][R2.64] ;  /* 0x0000000602047981 */ /* 0x000ea8000c1e9d00 */
[----:B------:R-:W3:Y:S04]  /*1020*/  LDG.E.128.CONSTANT R8, desc[UR6][R2.64+0x1000] ;  /* 0x0010000602087981 */ /* 0x000ee8000c1e9d00 */
[----:B------:R-:W4:Y:S04]  /*1030*/  LDG.E.128.CONSTANT R12, desc[UR6][R2.64+0x2000] ;  /* 0x00200006020c7981 */ /* 0x000f28000c1e9d00 */
[----:B------:R-:W5:Y:S01]  /*1040*/  LDG.E.128.CONSTANT R16, desc[UR6][R2.64+0x3000] ;  /* 0x0030000602107981 */ /* 0x000f62000c1e9d00 */
[----:B------:R-:W-:Y:S01]  /*1050*/  ISETP.GE.U32.AND P0, PT, R20, 0x2000, PT ;  /* 0x000020001400780c */ /* 0x000fe20003f06070 */
[----:B------:R-:W-:-:S02]  /*1060*/  HFMA2 R23, -RZ, RZ, 0, 0.00048828125 ;  /* 0x00001000ff177431 */ /* 0x000fc400000001ff */
[----:B--2---:R-:W-:Y:S01]  /*1070*/  FADD R4, R4, R5 ;  /* 0x0000000504047221 */ /* 0x004fe20000000000 */
[----:B------:R-:W-:Y:S01]  /*1080*/  FADD R7, R6, R7 ;  /* 0x0000000706077221 */ /* 0x000fe20000000000 */
[----:B---3--:R-:W-:Y:S01]  /*1090*/  FADD R8, R8, R9 ;  /* 0x0000000908087221 */ /* 0x008fe20000000000 */
[----:B------:R-:W-:Y:S02]  /*10a0*/  FADD R11, R10, R11 ;  /* 0x0000000b0a0b7221 */ /* 0x000fe40000000000 */
[----:B------:R-:W-:Y:S01]  /*10b0*/  FADD R4, R4, R7 ;  /* 0x0000000704047221 */ /* 0x000fe20000000000 */
[----:B----4-:R-:W-:Y:S01]  /*10c0*/  FADD R12, R12, R13 ;  /* 0x0000000d0c0c7221 */ /* 0x010fe20000000000 */
[----:B------:R-:W-:Y:S01]  /*10d0*/  FADD R15, R14, R15 ;  /* 0x0000000f0e0f7221 */ /* 0x000fe20000000000 */
[----:B------:R-:W-:Y:S01]  /*10e0*/  FADD R11, R8, R11 ;  /* 0x0000000b080b7221 */ /* 0x000fe20000000000 */
[----:B-----5:R-:W-:Y:S01]  /*10f0*/  FADD R16, R16, R17 ;  /* 0x0000001110107221 */ /* 0x020fe20000000000 */
[----:B------:R-:W-:Y:S01]  /*1100*/  FADD R19, R18, R19 ;  /* 0x0000001312137221 */ /* 0x000fe20000000000 */
[----:B------:R-:W-:Y:S01]  /*1110*/  FADD R12, R12, R15 ;  /* 0x0000000f0c0c7221 */ /* 0x000fe20000000000 */
[----:B------:R-:W-:-:S02]  /*1120*/  FADD R4, R4, R11 ;  /* 0x0000000b04047221 */ /* 0x000fc40000000000 */
[----:B------:R-:W-:-:S04]  /*1130*/  FADD R19, R16, R19 ;  /* 0x0000001310137221 */ /* 0x000fc80000000000 */
[----:B------:R-:W-:-:S04]  /*1140*/  FADD R19, R12, R19 ;  /* 0x000000130c137221 */ /* 0x000fc80000000000 */
[----:B------:R-:W-:Y:S01]  /*1150*/  FADD R21, R4, R19 ;  /* 0x0000001304157221 */ /* 0x000fe20000000000 */
[----:B------:R-:W-:Y:S06]  /*1160*/  @!P0 BRA `(.L_x_18) ;  /* 0x00000000007c8947 */ /* 0x000fec0003800000 */
[----:B------:R-:W0:Y:S01]  /*1170*/  LDC R24, c[0x0][0x390] ;  /* 0x0000e400ff187b82 */ /* 0x000e220000000800 */
[----:B------:R-:W-:Y:S02]  /*1180*/  IADD3 R22, PT, PT, R20, -0x1000, RZ ;  /* 0xfffff00014167810 */ /* 0x000fe40007ffe0ff */
[----:B------:R-:W-:-:S07]  /*1190*/  MOV R23, 0x1000 ;  /* 0x0000100000177802 */ /* 0x000fce0000000f00 */
.L_x_20:
[----:B------:R-:W-:-:S05]  /*11a0*/  IMAD.WIDE R26, R23, 0x4, R2 ;  /* 0x00000004171a7825 */ /* 0x000fca00078e0202 */
[----:B------:R-:W2:Y:S04]  /*11b0*/  LDG.E.128.CONSTANT R16, desc[UR6][R26.64+0x2000] ;  /* 0x002000061a107981 */ /* 0x000ea8000c1e9d00 */
[----:B------:R-:W3:Y:S04]  /*11c0*/  LDG.E.128.CONSTANT R4, desc[UR6][R26.64+0x3000] ;  /* 0x003000061a047981 */ /* 0x000ee8000c1e9d00 */
[----:B------:R-:W4:Y:S04]  /*11d0*/  LDG.E.128.CONSTANT R8, desc[UR6][R26.64] ;  /* 0x000000061a087981 */ /* 0x000f28000c1e9d00 */
[----:B------:R-:W5:Y:S01]  /*11e0*/  LDG.E.128.CONSTANT R12, desc[UR6][R26.64+0x1000] ;  /* 0x001000061a0c7981 */ /* 0x000f62000c1e9d00 */
[----:B0-----:R-:W-:Y:S01]  /*11f0*/  MOV R20, R24 ;  /* 0x0000001800147202 */ /* 0x001fe20000000f00 */
[----:B--2---:R-:W-:Y:S01]  /*1200*/  FADD R17, R17, R18 ;  /* 0x0000001211117221 */ /* 0x004fe20000000000 */
[----:B---3--:R-:W-:-:S02]  /*1210*/  FADD R18, R19, R4 ;  /* 0x0000000413127221 */ /* 0x008fc40000000000 */
[----:B------:R-:W-:Y:S01]  /*1220*/  IADD3 R4, PT, PT, -R23, R20, RZ ;  /* 0x0000001417047210 */ /* 0x000fe20007ffe1ff */
[----:B------:R-:W-:Y:S01]  /*1230*/  FADD R5, R5, R6 ;  /* 0x0000000605057221 */ /* 0x000fe20000000000 */
[----:B----4-:R-:W-:Y:S01]  /*1240*/  FADD R9, R9, R10 ;  /* 0x0000000a09097221 */ /* 0x010fe20000000000 */
[----:B------:R-:W-:Y:S01]  /*1250*/  FADD R8, R8, R21 ;  /* 0x0000001508087221 */ /* 0x000fe20000000000 */
[----:B------:R-:W-:Y:S01]  /*1260*/  ISETP.GE.AND P0, PT, R4, 0x1000, PT ;  /* 0x000010000400780c */ /* 0x000fe20003f06270 */
[----:B-----5:R-:W-:Y:S01]  /*1270*/  FADD R13, R13, R14 ;  /* 0x0000000e0d0d7221 */ /* 0x020fe20000000000 */
[----:B------:R-:W-:Y:S01]  /*1280*/  FADD R10, R11, R12 ;  /* 0x0000000c0b0a7221 */ /* 0x000fe20000000000 */
[----:B------:R-:W-:Y:S01]  /*1290*/  FADD R14, R15, R16 ;  /* 0x000000100f0e7221 */ /* 0x000fe20000000000 */
[----:B------:R-:W-:Y:S01]  /*12a0*/  FADD R8, R8, R9 ;  /* 0x0000000908087221 */ /* 0x000fe20000000000 */
[----:B------:R-:W-:Y:S01]  /*12b0*/  FADD R5, R18, R5 ;  /* 0x0000000512057221 */ /* 0x000fe20000000000 */
[----:B------:R-:W-:Y:S01]  /*12c0*/  FADD R13, R10, R13 ;  /* 0x0000000d0a0d7221 */ /* 0x000fe20000000000 */
[----:B------:R-:W-:-:S03]  /*12d0*/  FADD R14, R14, R17 ;  /* 0x000000110e0e7221 */ /* 0x000fc60000000000 */
[----:B------:R-:W-:Y:S01]  /*12e0*/  FADD R8, R8, R13 ;  /* 0x0000000d08087221 */ /* 0x000fe20000000000 */
[----:B------:R-:W-:-:S04]  /*12f0*/  FADD R5, R14, R5 ;  /* 0x000000050e057221 */ /* 0x000fc80000000000 */
[----:B------:R-:W-:-:S04]  /*1300*/  FADD R5, R8, R5 ;  /* 0x0000000508057221 */ /* 0x000fc80000000000 */
[----:B------:R-:W-:Y:S01]  /*1310*/  FADD R21, R7, R5 ;  /* 0x0000000507157221 */ /* 0x000fe20000000000 */
[----:B------:R-:W-:Y:S06]  /*1320*/  @!P0 BRA `(.L_x_19) ;  /* 0x0000000800308947 */ /* 0x000fec0003800000 */
[----:B------:R-:W-:-:S04]  /*1330*/  IADD3 R23, PT, PT, R23, 0x1000, RZ ;  /* 0x0000100017177810 */ /* 0x000fc80007ffe0ff */
[----:B------:R-:W-:-:S13]  /*1340*/  ISETP.GT.AND P0, PT, R23, R22, PT ;  /* 0x000000161700720c */ /* 0x000fda0003f04270 */
[----:B------:R-:W-:Y:S05]  /*1350*/  @!P0 BRA `(.L_x_20) ;  /* 0xfffffffc00908947 */ /* 0x000fea000383ffff */
.L_x_18:
[----:B------:R-:W-:-:S13]  /*1360*/  ISETP.GE.AND P0, PT, R23, R20, PT ;  /* 0x000000141700720c */ /* 0x000fda0003f06270 */
[----:B------:R-:W-:Y:S05]  /*1370*/  @P0 BRA `(.L_x_19) ;  /* 0x00000008001c0947 */ /* 0x000fea0003800000 */
[----:B------:R-:W-:Y:S01]  /*1380*/  IMAD.IADD R9, R20, 0x1, -R23 ;  /* 0x0000000114097824 */ /* 0x000fe200078e0a17 */
[----:B------:R-:W-:Y:S04]  /*1390*/  BSSY.RECONVERGENT B1, `(.L_x_19) ;  /* 0x0000085000017945 */ /* 0x000fe80003800200 */
[----:B------:R-:W-:-:S13]  /*13a0*/  ISETP.GE.AND P0, PT, R0, R9, PT ;  /* 0x000000090000720c */ /* 0x000fda0003f06270 */
[----:B------:R-:W-:Y:S05]  /*13b0*/  @P0 BRA `(.L_x_21) ;  /* 0x0000000800080947 */ /* 0x000fea0003800000 */
[-C--:B------:R-:W-:Y:S01]  /*13c0*/  LOP3.LUT R2, RZ, R0.reuse, RZ, 0x33, !PT ;  /* 0x00000000ff027212 */ /* 0x080fe200078e33ff */
[----:B------:R-:W-:Y:S01]  /*13d0*/  BSSY.RECONVERGENT B2, `(.L_x_22) ;  /* 0x0000015000027945 */ /* 0x000fe20003800200 */
[----:B------:R-:W-:Y:S02]  /*13e0*/  MOV R8, R0 ;  /* 0x0000000000087202 */ /* 0x000fe40000000f00 */
[----:B------:R-:W-:-:S04]  /*13f0*/  IADD3 R2, PT, PT, -R23, R20, R2 ;  /* 0x0000001417027210 */ /* 0x000fc80007ffe102 */
[C---:B------:R-:W-:Y:S02]  /*1400*/  LOP3.LUT R3, R2.reuse, 0x300, RZ, 0xc0, !PT ;  /* 0x0000030002037812 */ /* 0x040fe400078ec0ff */
[----:B------:R-:W-:Y:S02]  /*1410*/  ISETP.GE.U32.AND P1, PT, R2, 0x300, PT ;  /* 0x000003000200780c */ /* 0x000fe40003f26070 */
[----:B------:R-:W-:-:S13]  /*1420*/  ISETP.NE.AND P0, PT, R3, 0x300, PT ;  /* 0x000003000300780c */ /* 0x000fda0003f05270 */
[----:B------:R-:W-:Y:S05]  /*1430*/  @!P0 BRA `(.L_x_23) ;  /* 0x0000000000388947 */ /* 0x000fea0003800000 */
[----:B------:R-:W0:Y:S01]  /*1440*/  LDC.64 R4, c[0x0][0x380] ;  /* 0x0000e000ff047b82 */ /* 0x000e220000000a00 */
[----:B------:R-:W-:Y:S02]  /*1450*/  LEA.HI R2, R2, 0x1, RZ, 0x18 ;  /* 0x0000000102027811 */ /* 0x000fe400078fc0ff */
[----:B------:R-:W-:Y:S02]  /*1460*/  IADD3 R7, PT, PT, R0, R23, RZ ;  /* 0x0000001700077210 */ /* 0x000fe40007ffe0ff */
[----:B------:R-:W-:Y:S02]  /*1470*/  LOP3.LUT R2, R2, 0x3, RZ, 0xc0, !PT ;  /* 0x0000000302027812 */ /* 0x000fe400078ec0ff */
[----:B------:R-:W-:Y:S02]  /*1480*/  MOV R8, R0 ;  /* 0x0000000000087202 */ /* 0x000fe40000000f00 */
[----:B------:R-:W-:-:S07]  /*1490*/  IADD3 R6, PT, PT, -R2, RZ, RZ ;  /* 0x000000ff02067210 */ /* 0x000fce0007ffe1ff */
.L_x_24:
[----:B0-----:R-:W-:-:S06]  /*14a0*/  IMAD.WIDE.U32 R2, R7, 0x4, R4 ;  /* 0x0000000407027825 */ /* 0x001fcc00078e0004 */
[----:B------:R-:W2:Y:S01]  /*14b0*/  LDG.E.CONSTANT R2, desc[UR6][R2.64] ;  /* 0x0000000602027981 */ /* 0x000ea2000c1e9900 */
[----:B------:R-:W-:Y:S02]  /*14c0*/  IADD3 R6, PT, PT, R6, 0x1, RZ ;  /* 0x0000000106067810 */ /* 0x000fe40007ffe0ff */
[----:B------:R-:W-:Y:S02]  /*14d0*/  IADD3 R8, PT, PT, R8, 0x100, RZ ;  /* 0x0000010008087810 */ /* 0x000fe40007ffe0ff */
[----:B------:R-:W-:Y:S02]  /*14e0*/  ISETP.NE.AND P0, PT, R6, RZ, PT ;  /* 0x000000ff0600720c */ /* 0x000fe40003f05270 */
[----:B------:R-:W-:Y:S01]  /*14f0*/  IADD3 R7, PT, PT, R7, 0x100, RZ ;  /* 0x0000010007077810 */ /* 0x000fe20007ffe0ff */
[----:B--2---:R-:W-:-:S10]  /*1500*/  FADD R21, R2, R21 ;  /* 0x0000001502157221 */ /* 0x004fd40000000000 */
[----:B------:R-:W-:Y:S05]  /*1510*/  @P0 BRA `(.L_x_24) ;  /* 0xfffffffc00e00947 */ /* 0x000fea000383ffff */
.L_x_23:
[----:B------:R-:W-:Y:S05]  /*1520*/  BSYNC.RECONVERGENT B2 ;  /* 0x0000000000027941 */ /* 0x000fea0003800200 */
.L_x_22:
[----:B------:R-:W-:Y:S05]  /*1530*/  @!P1 BRA `(.L_x_21) ;  /* 0x0000000400a89947 */ /* 0x000fea0003800000 */
[----:B------:R-:W0:Y:S01]  /*1540*/  LDCU.64 UR4, c[0x0][0x380] ;  /* 0x00007000ff0477ac */ /* 0x000e220008000a00 */
[----:B------:R-:W-:Y:S01]  /*1550*/  IADD3 R5, PT, PT, R9, -R8, RZ ;  /* 0x8000000809057210 */ /* 0x000fe20007ffe0ff */
[----:B------:R-:W-:Y:S01]  /*1560*/  BSSY.RECONVERGENT B2, `(.L_x_25) ;  /* 0x000003b000027945 */ /* 0x000fe20003800200 */
[CC--:B------:R-:W-:Y:S02]  /*1570*/  IADD3 R3, P0, PT, R8.reuse, R23.reuse, RZ ;  /* 0x0000001708037210 */ /* 0x0c0fe40007f1e0ff */
[----:B------:R-:W-:Y:S02]  /*1580*/  ISETP.GT.AND P1, PT, R5, 0xc00, PT ;  /* 0x00000c000500780c */ /* 0x000fe40003f24270 */
[----:B------:R-:W-:Y:S02]  /*1590*/  IADD3.X R4, PT, PT, RZ, RZ, RZ, P0, !PT ;  /* 0x000000ffff047210 */ /* 0x000fe400007fe4ff */
[----:B------:R-:W-:Y:S02]  /*15a0*/  IADD3 R11, PT, PT, R8, R23, RZ ;  /* 0x00000017080b7210 */ /* 0x000fe40007ffe0ff */
[----:B0-----:R-:W-:-:S04]  /*15b0*/  LEA R2, P0, R3, UR4, 0x2 ;  /* 0x0000000403027c11 */ /* 0x001fc8000f8010ff */
[----:B------:R-:W-:Y:S02]  /*15c0*/  LEA.HI.X R3, R3, UR5, R4, 0x2, P0 ;  /* 0x0000000503037c11 */ /* 0x000fe400080f1404 */
[----:B------:R-:W-:-:S05]  /*15d0*/  IADD3 R2, P0, PT, R2, 0x800, RZ ;  /* 0x0000080002027810 */ /* 0x000fca0007f1e0ff */
[----:B------:R-:W-:Y:S01]  /*15e0*/  IMAD.X R3, RZ, RZ, R3, P0 ;  /* 0x000000ffff037224 */ /* 0x000fe200000e0603 */
[----:B------:R-:W-:Y:S01]  /*15f0*/  PLOP3.LUT P0, PT, PT, PT, PT, 0x80, 0x8 ;  /* 0x000000000008781c */ /* 0x000fe20003f0f070 */
[----:B------:R-:W-:-:S12]  /*1600*/  @!P1 BRA `(.L_x_26) ;  /* 0x0000000000c09947 */ /* 0x000fd80003800000 */
[----:B------:R-:W-:Y:S02]  /*1610*/  PLOP3.LUT P0, PT, PT, PT, PT, 0x8, 0x80 ;  /* 0x000000000080781c */ /* 0x000fe40003f0e170 */
[----:B------:R-:W-:-:S11]  /*1620*/  IADD3 R13, PT, PT, R9, -0xc00, RZ ;  /* 0xfffff400090d7810 */ /* 0x000fd60007ffe0ff */
.L_x_27:
[----:B------:R-:W0:Y:S01]  /*1630*/  LDC.64 R4, c[0x0][0x380] ;  /* 0x0000e000ff047b82 */ /* 0x000e220000000a00 */
[----:B------:R-:W2:Y:S01]  /*1640*/  LDG.E.CONSTANT R10, desc[UR6][R2.64+-0x400] ;  /* 0xfffc0006020a7981 */ /* 0x000ea2000c1e9900 */
[----:B------:R-:W-:-:S03]  /*1650*/  IADD3 R25, PT, PT, R11, 0x400, RZ ;  /* 0x000004000b197810 */ /* 0x000fc60007ffe0ff */
[----:B------:R-:W3:Y:S04]  /*1660*/  LDG.E.CONSTANT R19, desc[UR6][R2.64] ;  /* 0x0000000602137981 */ /* 0x000ee8000c1e9900 */
[----:B------:R-:W4:Y:S01]  /*1670*/  LDG.E.CONSTANT R18, desc[UR6][R2.64+0x400] ;  /* 0x0004000602127981 */ /* 0x000f22000c1e9900 */
[----:B------:R-:W-:-:S03]  /*1680*/  IADD3 R7, PT, PT, R11, 0x800, RZ ;  /* 0x000008000b077810 */ /* 0x000fc60007ffe0ff */
[----:B------:R-:W5:Y:S04]  /*1690*/  LDG.E.CONSTANT R16, desc[UR6][R2.64+0xc00] ;  /* 0x000c000602107981 */ /* 0x000f68000c1e9900 */
[----:B------:R-:W5:Y:S04]  /*16a0*/  LDG.E.CONSTANT R15, desc[UR6][R2.64+0x1000] ;  /* 0x00100006020f7981 */ /* 0x000f68000c1e9900 */
[----:B------:R-:W5:Y:S01]  /*16b0*/  LDG.E.CONSTANT R14, desc[UR6][R2.64+0x1400] ;  /* 0x00140006020e7981 */ /* 0x000f62000c1e9900 */
[----:B0-----:R-:W-:-:S03]  /*16c0*/  IMAD.WIDE.U32 R22, R11, 0x4, R4 ;  /* 0x000000040b167825 */ /* 0x001fc600078e0004 */
[----:B------:R-:W5:Y:S04]  /*16d0*/  LDG.E.CONSTANT R20, desc[UR6][R2.64+0x2000] ;  /* 0x0020000602147981 */ /* 0x000f68000c1e9900 */
[----:B------:R0:W2:Y:S01]  /*16e0*/  LDG.E.CONSTANT R12, desc[UR6][R22.64] ;  /* 0x00000006160c7981 */ /* 0x0000a2000c1e9900 */
[----:B------:R-:W-:-:S03]  /*16f0*/  IMAD.WIDE.U32 R24, R25, 0x4, R4 ;  /* 0x0000000419187825 */ /* 0x000fc600078e0004 */
[----:B------:R-:W5:Y:S04]  /*1700*/  LDG.E.CONSTANT R26, desc[UR6][R2.64+0x3000] ;  /* 0x00300006021a7981 */ /* 0x000f68000c1e9900 */
[----:B------:R-:W5:Y:S01]  /*1710*/  LDG.E.CONSTANT R17, desc[UR6][R24.64] ;  /* 0x0000000618117981 */ /* 0x000f62000c1e9900 */
[--C-:B------:R-:W-:Y:S01]  /*1720*/  IMAD.WIDE.U32 R6, R7, 0x4, R4.reuse ;  /* 0x0000000407067825 */ /* 0x100fe200078e0004 */
[----:B0-----:R-:W-:Y:S02]  /*1730*/  IADD3 R23, PT, PT, R11, 0xc00, RZ ;  /* 0x00000c000b177810 */ /* 0x001fe40007ffe0ff */
[----:B------:R-:W5:Y:S04]  /*1740*/  LDG.E.CONSTANT R22, desc[UR6][R2.64+0x1c00] ;  /* 0x001c000602167981 */ /* 0x000f68000c1e9900 */
[----:B------:R-:W5:Y:S01]  /*1750*/  LDG.E.CONSTANT R6, desc[UR6][R6.64] ;  /* 0x0000000606067981 */ /* 0x000f62000c1e9900 */
[----:B------:R-:W-:-:S03]  /*1760*/  IMAD.WIDE.U32 R4, R23, 0x4, R4 ;  /* 0x0000000417047825 */ /* 0x000fc600078e0004 */
[----:B------:R-:W5:Y:S04]  /*1770*/  LDG.E.CONSTANT R23, desc[UR6][R2.64+0x2400] ;  /* 0x0024000602177981 */ /* 0x000f68000c1e9900 */
[----:B------:R-:W5:Y:S04]  /*1780*/  LDG.E.CONSTANT R4, desc[UR6][R4.64] ;  /* 0x0000000604047981 */ /* 0x000f68000c1e9900 */
[----:B------:R-:W5:Y:S04]  /*1790*/  LDG.E.CONSTANT R24, desc[UR6][R2.64+0x2c00] ;  /* 0x002c000602187981 */ /* 0x000f68000c1e9900 */
[----:B------:R0:W5:Y:S01]  /*17a0*/  LDG.E.CONSTANT R25, desc[UR6][R2.64+0x3400] ;  /* 0x0034000602197981 */ /* 0x000162000c1e9900 */
[----:B------:R-:W-:-:S04]  /*17b0*/  IADD3 R8, PT, PT, R8, 0x1000, RZ ;  /* 0x0000100008087810 */ /* 0x000fc80007ffe0ff */
[----:B------:R-:W-:Y:S02]  /*17c0*/  ISETP.GE.AND P1, PT, R8, R13, PT ;  /* 0x0000000d0800720c */ /* 0x000fe40003f26270 */
[----:B0-----:R-:W-:Y:S02]  /*17d0*/  IADD3 R2, P2, PT, R2, 0x4000, RZ ;  /* 0x0000400002027810 */ /* 0x001fe40007f5e0ff */
[----:B------:R-:W-:Y:S02]  /*17e0*/  IADD3 R11, PT, PT, R11, 0x1000, RZ ;  /* 0x000010000b0b7810 */ /* 0x000fe40007ffe0ff */
[----:B------:R-:W-:Y:S01]  /*17f0*/  IADD3.X R3, PT, PT, RZ, R3, RZ, P2, !PT ;  /* 0x00000003ff037210 */ /* 0x000fe200017fe4ff */
[----:B--2---:R-:W-:-:S04]  /*1800*/  FADD R21, R12, R21 ;  /* 0x000000150c157221 */ /* 0x004fc80000000000 */
[----:B------:R-:W-:-:S04]  /*1810*/  FADD R10, R21, R10 ;  /* 0x0000000a150a7221 */ /* 0x000fc80000000000 */
[----:B---3--:R-:W-:-:S04]  /*1820*/  FADD R19, R10, R19 ;  /* 0x000000130a137221 */ /* 0x008fc80000000000 */
[----:B----4-:R-:W-:-:S04]  /*1830*/  FADD R18, R19, R18 ;  /* 0x0000001213127221 */ /* 0x010fc80000000000 */
[----:B-----5:R-:W-:-:S04]  /*1840*/  FADD R17, R18, R17 ;  /* 0x0000001112117221 */ /* 0x020fc80000000000 */
        /* <DEDUP_REMOVED lines=12> */
.L_x_26:
[----:B------:R-:W-:Y:S05]  /*1910*/  BSYNC.RECONVERGENT B2 ;  /* 0x0000000000027941 */ /* 0x000fea0003800200 */
.L_x_25:
[----:B------:R-:W-:Y:S01]  /*1920*/  IADD3 R4, PT, PT, R9, -R8, RZ ;  /* 0x8000000809047210 */ /* 0x000fe20007ffe0ff */
[----:B------:R-:W-:Y:S03]  /*1930*/  BSSY.RECONVERGENT B2, `(.L_x_28) ;  /* 0x000001e000027945 */ /* 0x000fe60003800200 */
[----:B------:R-:W-:-:S13]  /*1940*/  ISETP.GT.AND P1, PT, R4, 0x400, PT ;  /* 0x000004000400780c */ /* 0x000fda0003f24270 */
[----:B------:R-:W-:Y:S05]  /*1950*/  @!P1 BRA `(.L_x_29) ;  /* 0x00000000006c9947 */ /* 0x000fea0003800000 */
[----:B------:R-:W0:Y:S01]  /*1960*/  LDC.64 R6, c[0x0][0x380] ;  /* 0x0000e000ff067b82 */ /* 0x000e220000000a00 */
[----:B------:R-:W2:Y:S01]  /*1970*/  LDG.E.CONSTANT R10, desc[UR6][R2.64+-0x400] ;  /* 0xfffc0006020a7981 */ /* 0x000ea2000c1e9900 */
[----:B------:R-:W-:-:S03]  /*1980*/  VIADD R15, R11, 0x400 ;  /* 0x000004000b0f7836 */ /* 0x000fc60000000000 */
[----:B------:R-:W3:Y:S04]  /*1990*/  LDG.E.CONSTANT R13, desc[UR6][R2.64] ;  /* 0x00000006020d7981 */ /* 0x000ee8000c1e9900 */
[----:B------:R-:W4:Y:S04]  /*19a0*/  LDG.E.CONSTANT R17, desc[UR6][R2.64+0xc00] ;  /* 0x000c000602117981 */ /* 0x000f28000c1e9900 */
[----:B------:R-:W5:Y:S04]  /*19b0*/  LDG.E.CONSTANT R19, desc[UR6][R2.64+0x1000] ;  /* 0x0010000602137981 */ /* 0x000f68000c1e9900 */
[----:B------:R1:W5:Y:S01]  /*19c0*/  LDG.E.CONSTANT R23, desc[UR6][R2.64+0x1400] ;  /* 0x0014000602177981 */ /* 0x000362000c1e9900 */
[----:B0-----:R-:W-:-:S06]  /*19d0*/  IMAD.WIDE.U32 R4, R11, 0x4, R6 ;  /* 0x000000040b047825 */ /* 0x001fcc00078e0006 */
[----:B------:R-:W2:Y:S01]  /*19e0*/  LDG.E.CONSTANT R4, desc[UR6][R4.64] ;  /* 0x0000000604047981 */ /* 0x000ea2000c1e9900 */
[----:B------:R-:W-:-:S03]  /*19f0*/  IMAD.WIDE.U32 R6, R15, 0x4, R6 ;  /* 0x000000040f067825 */ /* 0x000fc600078e0006 */
[----:B------:R-:W4:Y:S04]  /*1a00*/  LDG.E.CONSTANT R15, desc[UR6][R2.64+0x400] ;  /* 0x00040006020f7981 */ /* 0x000f28000c1e9900 */
[----:B------:R-:W5:Y:S01]  /*1a10*/  LDG.E.CONSTANT R7, desc[UR6][R6.64] ;  /* 0x0000000606077981 */ /* 0x000f62000c1e9900 */
[----:B------:R-:W-:Y:S02]  /*1a20*/  PLOP3.LUT P0, PT, PT, PT, PT, 0x8, 0x80 ;  /* 0x000000000080781c */ /* 0x000fe40003f0e170 */
[----:B------:R-:W-:Y:S02]  /*1a30*/  IADD3 R8, PT, PT, R8, 0x800, RZ ;  /* 0x0000080008087810 */ /* 0x000fe40007ffe0ff */
[----:B------:R-:W-:Y:S01]  /*1a40*/  IADD3 R11, PT, PT, R11, 0x800, RZ ;  /* 0x000008000b0b7810 */ /* 0x000fe20007ffe0ff */
[----:B--2---:R-:W-:-:S04]  /*1a50*/  FADD R21, R21, R4 ;  /* 0x0000000415157221 */ /* 0x004fc80000000000 */
[----:B------:R-:W-:-:S04]  /*1a60*/  FADD R10, R21, R10 ;  /* 0x0000000a150a7221 */ /* 0x000fc80000000000 */
[----:B---3--:R-:W-:-:S04]  /*1a70*/  FADD R10, R10, R13 ;  /* 0x0000000d0a0a7221 */ /* 0x008fc80000000000 */
[----:B----4-:R-:W-:-:S04]  /*1a80*/  FADD R10, R10, R15 ;  /* 0x0000000f0a0a7221 */ /* 0x010fc80000000000 */
[----:B-----5:R-:W-:Y:S01]  /*1a90*/  FADD R10, R10, R7 ;  /* 0x000000070a0a7221 */ /* 0x020fe20000000000 */
[----:B------:R-:W-:-:S03]  /*1aa0*/  IADD3 R4, P1, PT, R2, 0x2000, RZ ;  /* 0x0000200002047810 */ /* 0x000fc60007f3e0ff */
[----:B------:R-:W-:Y:S01]  /*1ab0*/  FADD R10, R10, R17 ;  /* 0x000000110a0a7221 */ /* 0x000fe20000000000 */
[----:B------:R-:W-:-:S03]  /*1ac0*/  IADD3.X R5, PT, PT, RZ, R3, RZ, P1, !PT ;  /* 0x00000003ff057210 */ /* 0x000fc60000ffe4ff */
[----:B------:R-:W-:Y:S01]  /*1ad0*/  FADD R10, R10, R19 ;  /* 0x000000130a0a7221 */ /* 0x000fe20000000000 */
[----:B-1----:R-:W-:Y:S02]  /*1ae0*/  MOV R2, R4 ;  /* 0x0000000400027202 */ /* 0x002fe40000000f00 */
[----:B------:R-:W-:Y:S01]  /*1af0*/  MOV R3, R5 ;  /* 0x0000000500037202 */ /* 0x000fe20000000f00 */
[----:B------:R-:W-:-:S07]  /*1b00*/  FADD R21, R10, R23 ;  /* 0x000000170a157221 */ /* 0x000fce0000000000 */
.L_x_29:
[----:B------:R-:W-:Y:S05]  /*1b10*/  BSYNC.RECONVERGENT B2 ;  /* 0x0000000000027941 */ /* 0x000fea0003800200 */
.L_x_28:
[----:B------:R-:W-:-:S13]  /*1b20*/  ISETP.LT.OR P0, PT, R8, R9, P0 ;  /* 0x000000090800720c */ /* 0x000fda0000701670 */
[----:B------:R-:W-:Y:S05]  /*1b30*/  @!P0 BRA `(.L_x_21) ;  /* 0x0000000000288947 */ /* 0x000fea0003800000 */
[----:B------:R-:W0:Y:S01]  /*1b40*/  LDC.64 R4, c[0x0][0x380] ;  /* 0x0000e000ff047b82 */ /* 0x000e220000000a00 */
[----:B------:R-:W2:Y:S04]  /*1b50*/  LDG.E.CONSTANT R6, desc[UR6][R2.64+-0x400] ;  /* 0xfffc000602067981 */ /* 0x000ea8000c1e9900 */
[----:B------:R-:W3:Y:S04]  /*1b60*/  LDG.E.CONSTANT R7, desc[UR6][R2.64] ;  /* 0x0000000602077981 */ /* 0x000ee8000c1e9900 */
[----:B------:R-:W4:Y:S01]  /*1b70*/  LDG.E.CONSTANT R9, desc[UR6][R2.64+0x400] ;  /* 0x0004000602097981 */ /* 0x000f22000c1e9900 */
[----:B0-----:R-:W-:-:S06]  /*1b80*/  IMAD.WIDE.U32 R4, R11, 0x4, R4 ;  /* 0x000000040b047825 */ /* 0x001fcc00078e0004 */
[----:B------:R-:W5:Y:S02]  /*1b90*/  LDG.E.CONSTANT R4, desc[UR6][R4.64] ;  /* 0x0000000604047981 */ /* 0x000f64000c1e9900 */
[----:B-----5:R-:W-:-:S04]  /*1ba0*/  FADD R21, R21, R4 ;  /* 0x0000000415157221 */ /* 0x020fc80000000000 */
[----:B--2---:R-:W-:-:S04]  /*1bb0*/  FADD R6, R21, R6 ;  /* 0x0000000615067221 */ /* 0x004fc80000000000 */
[----:B---3--:R-:W-:-:S04]  /*1bc0*/  FADD R6, R6, R7 ;  /* 0x0000000706067221 */ /* 0x008fc80000000000 */
[----:B----4-:R-:W-:-:S07]  /*1bd0*/  FADD R21, R6, R9 ;  /* 0x0000000906157221 */ /* 0x010fce0000000000 */
.L_x_21:
[----:B------:R-:W-:Y:S05]  /*1be0*/  BSYNC.RECONVERGENT B1 ;  /* 0x0000000000017941 */ /* 0x000fea0003800200 */
.L_x_19:
[----:B------:R-:W0:Y:S01]  /*1bf0*/  S2R R6, SR_LANEID ;  /* 0x0000000000067919 */ /* 0x000e220000000000 */
[----:B------:R-:W1:Y:S01]  /*1c00*/  SHFL.DOWN PT, R2, R21, 0x1, 0x1f ;  /* 0x08201f0015027f89 */ /* 0x000e6200000e0000 */
[C---:B0-----:R-:W-:Y:S02]  /*1c10*/  ISETP.GT.AND P0, PT, R6.reuse, 0x1e, PT ;  /* 0x0000001e0600780c */ /* 0x041fe40003f04270 */
[----:B------:R-:W-:-:S11]  /*1c20*/  ISETP.NE.AND P1, PT, R6, RZ, PT ;  /* 0x000000ff0600720c */ /* 0x000fd60003f25270 */
[----:B-1----:R-:W-:Y:S01]  /*1c30*/  @!P0 FADD R21, R2, R21 ;  /* 0x0000001502158221 */ /* 0x002fe20000000000 */
[----:B------:R-:W-:Y:S01]  /*1c40*/  ISETP.GT.AND P0, PT, R6, 0x1d, PT ;  /* 0x0000001d0600780c */ /* 0x000fe20003f04270 */
[----:B------:R-:W0:Y:S01]  /*1c50*/  @!P1 S2R R5, SR_CgaCtaId ;  /* 0x0000000000059919 */ /* 0x000e220000008800 */
[----:B------:R-:W-:Y:S02]  /*1c60*/  @!P1 MOV R4, 0x400 ;  /* 0x0000040000049802 */ /* 0x000fe40000000f00 */
[----:B------:R-:W-:Y:S01]  /*1c70*/  @!P1 SHF.R.U32.HI R3, RZ, 0x3, R0 ;  /* 0x00000003ff039819 */ /* 0x000fe20000011600 */
[----:B------:R-:W1:Y:S03]  /*1c80*/  SHFL.DOWN PT, R2, R21, 0x2, 0x1f ;  /* 0x08401f0015027f89 */ /* 0x000e6600000e0000 */
[----:B------:R-:W-:-:S05]  /*1c90*/  @!P1 LOP3.LUT R3, R3, 0x7c, RZ, 0xc0, !PT ;  /* 0x0000007c03039812 */ /* 0x000fca00078ec0ff */
[----:B-1----:R-:W-:Y:S01]  /*1ca0*/  @!P0 FADD R21, R21, R2 ;  /* 0x0000000215158221 */ /* 0x002fe20000000000 */
[----:B------:R-:W-:Y:S02]  /*1cb0*/  ISETP.GT.AND P0, PT, R6, 0x1b, PT ;  /* 0x0000001b0600780c */ /* 0x000fe40003f04270 */
[----:B0-----:R-:W-:Y:S02]  /*1cc0*/  @!P1 LEA R4, R5, R4, 0x18 ;  /* 0x0000000405049211 */ /* 0x001fe400078ec0ff */
[----:B------:R-:W0:Y:S02]  /*1cd0*/  SHFL.DOWN PT, R2, R21, 0x4, 0x1f ;  /* 0x08801f0015027f89 */ /* 0x000e2400000e0000 */
[----:B------:R-:W-:-:S07]  /*1ce0*/  @!P1 IADD3 R3, PT, PT, R3, R4, RZ ;  /* 0x0000000403039210 */ /* 0x000fce0007ffe0ff */
        /* <DEDUP_REMOVED lines=12> */
[----:B------:R-:W0:Y:S01]  /*1db0*/  S2UR UR5, SR_CgaCtaId ;  /* 0x00000000000579c3 */ /* 0x000e220000008800 */
[----:B------:R-:W-:Y:S02]  /*1dc0*/  UMOV UR4, 0x400 ;  /* 0x0000040000047882 */ /* 0x000fe40000000000 */
[----:B0-----:R-:W-:-:S09]  /*1dd0*/  ULEA UR4, UR5, UR4, 0x18 ;  /* 0x0000000405047291 */ /* 0x001fd2000f8ec0ff */
[----:B---3--:R-:W0:Y:S04]  /*1de0*/  LDS R3, [UR4+0xc] ;  /* 0x00000c04ff037984 */ /* 0x008e280008000800 */
        /* <DEDUP_REMOVED lines=10> */
.L_x_2:
        /* <DEDUP_REMOVED lines=12> */
.L_x_32:
[----:B------:R-:W-:Y:S05]  /*1f50*/  BSYNC.RECONVERGENT B1 ;  /* 0x0000000000017941 */ /* 0x000fea0003800200 */
.L_x_31:
[----:B------:R-:W-:Y:S01]  /*1f60*/  ISETP.GE.AND P0, PT, R11, R20, PT ;  /* 0x000000140b00720c */ /* 0x000fe20003f06270 */
[----:B------:R-:W-:-:S12]  /*1f70*/  BSSY.RECONVERGENT B1, `(.L_x_33) ;  /* 0x0000074000017945 */ /* 0x000fd80003800200 */
[----:B------:R-:W-:Y:S05]  /*1f80*/  @P0 BRA `(.L_x_34) ;  /* 0x0000000400c80947 */ /* 0x000fea0003800000 */
[----:B0-----:R-:W-:Y:S01]  /*1f90*/  LOP3.LUT R3, RZ, R11, RZ, 0x33, !PT ;  /* 0x0000000bff037212 */ /* 0x001fe200078e33ff */
[----:B------:R-:W-:Y:S04]  /*1fa0*/  BSSY.RECONVERGENT B2, `(.L_x_35) ;  /* 0x0000015000027945 */ /* 0x000fe80003800200 */
[----:B------:R-:W-:-:S05]  /*1fb0*/  IMAD.IADD R4, R3, 0x1, R20 ;  /* 0x0000000103047824 */ /* 0x000fca00078e0214 */
        /* <DEDUP_REMOVED lines=10> */
.L_x_37:
[----:B------:R-:W-:-:S06]  /*2060*/  MOV R3, R5 ;  /* 0x0000000500037202 */ /* 0x000fcc0000000f00 */
[----:B------:R0:W2:Y:S01]  /*2070*/  LDG.E.CONSTANT R3, desc[UR6][R2.64] ;  /* 0x0000000602037981 */ /* 0x0000a2000c1e9900 */
[----:B------:R-:W-:Y:S02]  /*2080*/  IADD3 R4, PT, PT, R4, 0x1, RZ ;  /* 0x0000000104047810 */ /* 0x000fe40007ffe0ff */
[----:B------:R-:W-:Y:S02]  /*2090*/  IADD3 R11, PT, PT, R11, 0x100, RZ ;  /* 0x000001000b0b7810 */ /* 0x000fe40007ffe0ff */
[----:B------:R-:W-:Y:S02]  /*20a0*/  ISETP.NE.AND P0, PT, R4, RZ, PT ;  /* 0x000000ff0400720c */ /* 0x000fe40003f05270 */
[----:B0-----:R-:W-:-:S04]  /*20b0*/  IADD3 R2, P2, PT, R2, 0x400, RZ ;  /* 0x0000040002027810 */ /* 0x001fc80007f5e0ff */
[----:B------:R-:W-:Y:S01]  /*20c0*/  IADD3.X R5, PT, PT, RZ, R5, RZ, P2, !PT ;  /* 0x00000005ff057210 */ /* 0x000fe200017fe4ff */
[----:B--2--5:R-:W-:-:S06]  /*20d0*/  FADD R0, R3, R0 ;  /* 0x0000000003007221 */ /* 0x024fcc0000000000 */
[----:B------:R-:W-:Y:S05]  /*20e0*/  @P0 BRA `(.L_x_37) ;  /* 0xfffffffc00dc0947 */ /* 0x000fea000383ffff */
.L_x_36:
[----:B------:R-:W-:Y:S05]  /*20f0*/  BSYNC.RECONVERGENT B2 ;  /* 0x0000000000027941 */ /* 0x000fea0003800200 */
.L_x_35:
        /* <DEDUP_REMOVED lines=8> */
.L_x_40:
        /* <DEDUP_REMOVED lines=9> */
[----:B------:R-:W-:-:S03]  /*2210*/  VIADD R3, R11, 0x800 ;  /* 0x000008000b037836 */ /* 0x000fc60000000000 */
[----:B------:R-:W4:Y:S01]  /*2220*/  LDG.E.CONSTANT R15, desc[UR6][R4.64+0x400] ;  /* 0x00040006040f7981 */ /* 0x000f22000c1e9900 */
        /* <DEDUP_REMOVED lines=32> */
.L_x_39:
[----:B------:R-:W-:Y:S05]  /*2430*/  BSYNC.RECONVERGENT B2 ;  /* 0x0000000000027941 */ /* 0x000fea0003800200 */
.L_x_38:
[----:B------:R-:W-:Y:S01]  /*2440*/  IADD3 R2, PT, PT, -R11, R20, RZ ;  /* 0x000000140b027210 */ /* 0x000fe20007ffe1ff */
[----:B------:R-:W-:Y:S03]  /*2450*/  BSSY.RECONVERGENT B2, `(.L_x_41) ;  /* 0x0000019000027945 */ /* 0x000fe60003800200 */
[----:B------:R-:W-:-:S13]  /*2460*/  ISETP.GT.AND P1, PT, R2, 0x400, PT ;  /* 0x000004000200780c */ /* 0x000fda0003f24270 */
[----:B------:R-:W-:Y:S05]  /*2470*/  @!P1 BRA `(.L_x_42) ;  /* 0x0000000000589947 */ /* 0x000fea0003800000 */
        /* <DEDUP_REMOVED lines=22> */
.L_x_42:
[----:B------:R-:W-:Y:S05]  /*25e0*/  BSYNC.RECONVERGENT B2 ;  /* 0x0000000000027941 */ /* 0x000fea0003800200 */
.L_x_41:
        /* <DEDUP_REMOVED lines=12> */
.L_x_34:
[----:B------:R-:W-:Y:S05]  /*26b0*/  BSYNC.RECONVERGENT B1 ;  /* 0x0000000000017941 */ /* 0x000fea0003800200 */
.L_x_33:
        /* <DEDUP_REMOVED lines=35> */
[----:B--2---:R-:W0:Y:S04]  /*28f0*/  LDS R3, [UR4+0xc] ;  /* 0x00000c04ff037984 */ /* 0x004e280008000800 */
        /* <DEDUP_REMOVED lines=10> */
.L_x_43:
[----:B0-----:R-:W0:Y:S01]  /*29a0*/  S2R R2, SR_LANEID ;  /* 0x0000000000027919 */ /* 0x001e220000000000 */
[----:B------:R-:W-:-:S04]  /*29b0*/  LOP3.LUT R0, R9, 0x3e0, RZ, 0xc0, !PT ;  /* 0x000003e009007812 */ /* 0x000fc800078ec0ff */
[----:B------:R-:W-:Y:S02]  /*29c0*/  IADD3 R3, PT, PT, R0, 0x20, RZ ;  /* 0x0000002000037810 */ /* 0x000fe40007ffe0ff */
[----:B------:R-:W-:Y:S02]  /*29d0*/  LOP3.LUT R7, RZ, R0, RZ, 0x33, !PT ;  /* 0x00000000ff077212 */ /* 0x000fe400078e33ff */
[-C--:B------:R-:W-:Y:S02]  /*29e0*/  ISETP.GT.AND P0, PT, R3, R20.reuse, PT ;  /* 0x000000140300720c */ /* 0x080fe40003f04270 */
[----:B------:R-:W-:-:S04]  /*29f0*/  IADD3 R7, PT, PT, R7, R20, RZ ;  /* 0x0000001407077210 */ /* 0x000fc80007ffe0ff */
[----:B------:R-:W-:-:S05]  /*2a00*/  SEL R4, R7, 0x1f, P0 ;  /* 0x0000001f07047807 */ /* 0x000fca0000000000 */
[----:B------:R-:W1:Y:S01]  /*2a10*/  SHFL.DOWN PT, R0, R5, 0x1, R4 ;  /* 0x0820000005007989 */ /* 0x000e6200000e0004 */
[C---:B0-----:R-:W-:Y:S01]  /*2a20*/  ISETP.GE.AND P0, PT, R2.reuse, R4, PT ;  /* 0x000000040200720c */ /* 0x041fe20003f06270 */
[C---:B------:R-:W-:Y:S01]  /*2a30*/  VIADD R3, R2.reuse, 0x2 ;  /* 0x0000000202037836 */ /* 0x040fe20000000000 */
[----:B------:R-:W-:-:S11]  /*2a40*/  ISETP.NE.AND P1, PT, R2, RZ, PT ;  /* 0x000000ff0200720c */ /* 0x000fd60003f25270 */
[----:B-1----:R-:W-:Y:S01]  /*2a50*/  @!P0 FADD R5, R0, R5 ;  /* 0x0000000500058221 */ /* 0x002fe20000000000 */
[-C--:B------:R-:W-:Y:S01]  /*2a60*/  ISETP.GT.AND P0, PT, R3, R4.reuse, PT ;  /* 0x000000040300720c */ /* 0x080fe20003f04270 */
[----:B------:R-:W0:Y:S01]  /*2a70*/  @!P1 S2R R6, SR_CgaCtaId ;  /* 0x0000000000069919 */ /* 0x000e220000008800 */
[----:B------:R-:W-:Y:S02]  /*2a80*/  IADD3 R3, PT, PT, R2, 0x4, RZ ;  /* 0x0000000402037810 */ /* 0x000fe40007ffe0ff */
[----:B------:R-:W1:Y:S09]  /*2a90*/  SHFL.DOWN PT, R0, R5, 0x2, R4 ;  /* 0x0840000005007989 */ /* 0x000e7200000e0004 */
[----:B-1----:R-:W-:Y:S01]  /*2aa0*/  @!P0 FADD R5, R5, R0 ;  /* 0x0000000005058221 */ /* 0x002fe20000000000 */
[----:B------:R-:W-:-:S02]  /*2ab0*/  ISETP.GT.AND P0, PT, R3, R4, PT ;  /* 0x000000040300720c */ /* 0x000fc40003f04270 */
[----:B------:R-:W-:Y:S02]  /*2ac0*/  IADD3 R3, PT, PT, R2, 0x8, RZ ;  /* 0x0000000802037810 */ /* 0x000fe40007ffe0ff */
[----:B------:R-:W1:Y:S09]  /*2ad0*/  SHFL.DOWN PT, R0, R5, 0x4, R4 ;  /* 0x0880000005007989 */ /* 0x000e7200000e0004 */
[----:B-1----:R-:W-:Y:S01]  /*2ae0*/  @!P0 FADD R5, R5, R0 ;  /* 0x0000000005058221 */ /* 0x002fe20000000000 */
[----:B------:R-:W-:-:S02]  /*2af0*/  ISETP.GT.AND P0, PT, R3, R4, PT ;  /* 0x000000040300720c */ /* 0x000fc40003f04270 */
[----:B------:R-:W-:Y:S02]  /*2b00*/  IADD3 R3, PT, PT, R2, 0x10, RZ ;  /* 0x0000001002037810 */ /* 0x000fe40007ffe0ff */
[----:B------:R-:W1:Y:S01]  /*2b10*/  SHFL.DOWN PT, R0, R5, 0x8, R4 ;  /* 0x0900000005007989 */ /* 0x000e6200000e0004 */
[----:B------:R-:W-:-:S04]  /*2b20*/  @!P1 SHF.R.U32.HI R2, RZ, 0x3, R9 ;  /* 0x00000003ff029819 */ /* 0x000fc80000011609 */
[----:B------:R-:W-:-:S04]  /*2b30*/  @!P1 LOP3.LUT R2, R2, 0x7c, RZ, 0xc0, !PT ;  /* 0x0000007c02029812 */ /* 0x000fc800078ec0ff */
[----:B-1----:R-:W-:Y:S01]  /*2b40*/  @!P0 FADD R5, R5, R0 ;  /* 0x0000000005058221 */ /* 0x002fe20000000000 */
[----:B------:R-:W-:Y:S02]  /*2b50*/  ISETP.GT.AND P0, PT, R3, R4, PT ;  /* 0x000000040300720c */ /* 0x000fe40003f04270 */
[----:B------:R-:W-:Y:S02]  /*2b60*/  @!P1 MOV R3, 0x400 ;  /* 0x0000040000039802 */ /* 0x000fe40000000f00 */
[----:B------:R-:W1:Y:S02]  /*2b70*/  SHFL.DOWN PT, R0, R5, 0x10, R4 ;  /* 0x0a00000005007989 */ /* 0x000e6400000e0004 */
[----:B0-----:R-:W-:-:S04]  /*2b80*/  @!P1 LEA R3, R6, R3, 0x18 ;  /* 0x0000000306039211 */ /* 0x001fc800078ec0ff */
[----:B------:R-:W-:-:S03]  /*2b90*/  @!P1 IADD3 R3, PT, PT, R2, R3, RZ ;  /* 0x0000000302039210 */ /* 0x000fc60007ffe0ff */
[----:B-1----:R-:W-:Y:S01]  /*2ba0*/  @!P0 FADD R5, R5, R0 ;  /* 0x0000000005058221 */ /* 0x002fe20000000000 */
        /* <DEDUP_REMOVED lines=12> */
[----:B-1----:R-:W0:Y:S04]  /*2c70*/  LDS R3, [UR4+0xc] ;  /* 0x00000c04ff037984 */ /* 0x002e280008000800 */
        /* <DEDUP_REMOVED lines=13> */
.L_x_30:
[----:B------:R-:W0:Y:S01]  /*2d50*/  S2R R8, SR_TID.X ;  /* 0x0000000000087919 */ /* 0x000e220000002100 */
[----:B------:R-:W0:Y:S02]  /*2d60*/  LDC.64 R2, c[0x0][0x380] ;  /* 0x0000e000ff027b82 */ /* 0x000e240000000a00 */
[----:B0-----:R-:W-:-:S05]  /*2d70*/  IMAD.WIDE.U32 R2, R8, 0x4, R2 ;  /* 0x0000000408027825 */ /* 0x001fca00078e0002 */
[----:B------:R-:W2:Y:S04]  /*2d80*/  LDG.E.CONSTANT R19, desc[UR6][R2.64] ;  /* 0x0000000602137981 */ /* 0x000ea8000c1e9900 */
[----:B------:R-:W2:Y:S04]  /*2d90*/  LDG.E.CONSTANT R0, desc[UR6][R2.64+0x400] ;  /* 0x0004000602007981 */ /* 0x000ea8000c1e9900 */
[----:B------:R-:W3:Y:S04]  /*2da0*/  LDG.E.CONSTANT R4, desc[UR6][R2.64+0x800] ;  /* 0x0008000602047981 */ /* 0x000ee8000c1e9900 */
[----:B------:R-:W3:Y:S04]  /*2db0*/  LDG.E.CONSTANT R5, desc[UR6][R2.64+0xc00] ;  /* 0x000c000602057981 */ /* 0x000ee8000c1e9900 */
[----:B------:R-:W4:Y:S04]  /*2dc0*/  LDG.E.CONSTANT R6, desc[UR6][R2.64+0x1000] ;  /* 0x0010000602067981 */ /* 0x000f28000c1e9900 */
[----:B------:R-:W4:Y:S04]  /*2dd0*/  LDG.E.CONSTANT R7, desc[UR6][R2.64+0x1400] ;  /* 0x0014000602077981 */ /* 0x000f28000c1e9900 */
[----:B------:R-:W5:Y:S04]  /*2de0*/  LDG.E.CONSTANT R9, desc[UR6][R2.64+0x1800] ;  /* 0x0018000602097981 */ /* 0x000f68000c1e9900 */
        /* <DEDUP_REMOVED lines=8> */
[----:B------:R-:W5:Y:S01]  /*2e70*/  LDG.E.CONSTANT R18, desc[UR6][R2.64+0x3c00] ;  /* 0x003c000602127981 */ /* 0x000f62000c1e9900 */
[----:B------:R-:W-:Y:S01]  /*2e80*/  ISETP.GE.U32.AND P0, PT, R20, 0x2000, PT ;  /* 0x000020001400780c */ /* 0x000fe20003f06070 */
[----:B--2---:R-:W-:Y:S01]  /*2e90*/  FADD R0, R19, R0 ;  /* 0x0000000013007221 */ /* 0x004fe20000000000 */
[----:B---3--:R-:W-:-:S04]  /*2ea0*/  FADD R5, R4, R5 ;  /* 0x0000000504057221 */ /* 0x008fc80000000000 */
[----:B------:R-:W-:Y:S01]  /*2eb0*/  FADD R0, R0, R5 ;  /* 0x0000000500007221 */ /* 0x000fe20000000000 */
[----:B----4-:R-:W-:Y:S01]  /*2ec0*/  FADD R6, R6, R7 ;  /* 0x0000000706067221 */ /* 0x010fe20000000000 */
[----:B-----5:R-:W-:-:S04]  /*2ed0*/  FADD R9, R9, R10 ;  /* 0x0000000a09097221 */ /* 0x020fc80000000000 */
[----:B------:R-:W-:Y:S01]  /*2ee0*/  FADD R9, R6, R9 ;  /* 0x0000000906097221 */ /* 0x000fe20000000000 */
[----:B------:R-:W-:-:S03]  /*2ef0*/  FADD R11, R11, R12 ;  /* 0x0000000c0b0b7221 */ /* 0x000fc60000000000 */
[----:B------:R-:W-:Y:S01]  /*2f00*/  FADD R0, R0, R9 ;  /* 0x0000000900007221 */ /* 0x000fe20000000000 */
[----:B------:R-:W-:-:S04]  /*2f10*/  FADD R14, R13, R14 ;  /* 0x0000000e0d0e7221 */ /* 0x000fc80000000000 */
[----:B------:R-:W-:Y:S01]  /*2f20*/  FADD R11, R11, R14 ;  /* 0x0000000e0b0b7221 */ /* 0x000fe20000000000 */
[----:B------:R-:W-:Y:S01]  /*2f30*/  FADD R15, R15, R16 ;  /* 0x000000100f0f7221 */ /* 0x000fe20000000000 */
[----:B------:R-:W-:-:S04]  /*2f40*/  FADD R18, R17, R18 ;  /* 0x0000001211127221 */ /* 0x000fc80000000000 */
[----:B------:R-:W-:-:S04]  /*2f50*/  FADD R18, R15, R18 ;  /* 0x000000120f127221 */ /* 0x000fc80000000000 */
[----:B------:R-:W-:Y:S01]  /*2f60*/  FADD R5, R11, R18 ;  /* 0x000000120b057221 */ /* 0x000fe20000000000 */
[----:B------:R-:W-:-:S03]  /*2f70*/  HFMA2 R11, -RZ, RZ, 0, 0.00048828125 ;  /* 0x00001000ff0b7431 */ /* 0x000fc600000001ff */
[----:B------:R-:W-:Y:S01]  /*2f80*/  FADD R0, R0, R5 ;  /* 0x0000000500007221 */ /* 0x000fe20000000000 */
[----:B------:R-:W-:Y:S06]  /*2f90*/  @!P0 BRA `(.L_x_44) ;  /* 0x0000000000ac8947 */ /* 0x000fec0003800000 */
[----:B------:R-:W0:Y:S01]  /*2fa0*/  LDC R7, c[0x0][0x390] ;  /* 0x0000e400ff077b82 */ /* 0x000e220000000800 */
[----:B------:R-:W-:Y:S02]  /*2fb0*/  IADD3 R6, PT, PT, R20, -0x1000, RZ ;  /* 0xfffff00014067810 */ /* 0x000fe40007ffe0ff */
[----:B------:R-:W-:-:S07]  /*2fc0*/  MOV R11, 0x1000 ;  /* 0x00001000000b7802 */ /* 0x000fce0000000f00 */
.L_x_46:
[----:B------:R-:W-:-:S05]  /*2fd0*/  IMAD.WIDE R4, R11, 0x4, R2 ;  /* 0x000000040b047825 */ /* 0x000fca00078e0202 */
[----:B------:R-:W2:Y:S04]  /*2fe0*/  LDG.E.CONSTANT R20, desc[UR6][R4.64+0x400] ;  /* 0x0004000604147981 */ /* 0x000ea8000c1e9900 */
[----:B------:R-:W2:Y:S04]  /*2ff0*/  LDG.E.CONSTANT R21, desc[UR6][R4.64+0x800] ;  /* 0x0008000604157981 */ /* 0x000ea8000c1e9900 */
        /* <DEDUP_REMOVED lines=13> */
[----:B------:R1:W5:Y:S01]  /*30d0*/  LDG.E.CONSTANT R18, desc[UR6][R4.64+0x3c00] ;  /* 0x003c000604127981 */ /* 0x000362000c1e9900 */
[----:B--2---:R-:W-:Y:S01]  /*30e0*/  FADD R21, R20, R21 ;  /* 0x0000001514157221 */ /* 0x004fe20000000000 */
[----:B0-----:R-:W-:-:S05]  /*30f0*/  MOV R20, R7 ;  /* 0x0000000700147202 */ /* 0x001fca0000000f00 */
[----:B-1----:R-:W-:Y:S02]  /*3100*/  IMAD.IADD R4, R20, 0x1, -R11 ;  /* 0x0000000114047824 */ /* 0x002fe400078e0a0b */
[----:B---3--:R-:W-:-:S03]  /*3110*/  FADD R0, R19, R0 ;  /* 0x0000000013007221 */ /* 0x008fc60000000000 */
[----:B------:R-:W-:Y:S01]  /*3120*/  ISETP.GE.AND P0, PT, R4, 0x1000, PT ;  /* 0x000010000400780c */ /* 0x000fe20003f06270 */
[----:B----4-:R-:W-:Y:S01]  /*3130*/  FADD R22, R22, R23 ;  /* 0x0000001716167221 */ /* 0x010fe20000000000 */
[----:B------:R-:W-:Y:S01]  /*3140*/  FADD R0, R0, R21 ;  /* 0x0000001500007221 */ /* 0x000fe20000000000 */
[----:B-----5:R-:W-:-:S04]  /*3150*/  FADD R25, R24, R25 ;  /* 0x0000001918197221 */ /* 0x020fc80000000000 */
[----:B------:R-:W-:Y:S01]  /*3160*/  FADD R25, R22, R25 ;  /* 0x0000001916197221 */ /* 0x000fe20000000000 */
[----:B------:R-:W-:Y:S01]  /*3170*/  FADD R16, R16, R17 ;  /* 0x0000001110107221 */ /* 0x000fe20000000000 */
[----:B------:R-:W-:-:S04]  /*3180*/  FADD R15, R15, R10 ;  /* 0x0000000a0f0f7221 */ /* 0x000fc80000000000 */
[----:B------:R-:W-:Y:S01]  /*3190*/  FADD R15, R16, R15 ;  /* 0x0000000f100f7221 */ /* 0x000fe20000000000 */
[----:B------:R-:W-:Y:S01]  /*31a0*/  FADD R9, R14, R9 ;  /* 0x000000090e097221 */ /* 0x000fe20000000000 */
[----:B------:R-:W-:-:S04]  /*31b0*/  FADD R12, R13, R12 ;  /* 0x0000000c0d0c7221 */ /* 0x000fc80000000000 */
[----:B------:R-:W-:Y:S01]  /*31c0*/  FADD R12, R9, R12 ;  /* 0x0000000c090c7221 */ /* 0x000fe20000000000 */
[----:B------:R-:W-:-:S03]  /*31d0*/  FADD R0, R0, R25 ;  /* 0x0000001900007221 */ /* 0x000fc60000000000 */
[----:B------:R-:W-:-:S04]  /*31e0*/  FADD R15, R15, R12 ;  /* 0x0000000c0f0f7221 */ /* 0x000fc80000000000 */
[----:B------:R-:W-:-:S04]  /*31f0*/  FADD R15, R0, R15 ;  /* 0x0000000f000f7221 */ /* 0x000fc80000000000 */
[----:B------:R-:W-:Y:S01]  /*3200*/  FADD R0, R18, R15 ;  /* 0x0000000f12007221 */ /* 0x000fe20000000000 */
[----:B------:R-:W-:Y:S06]  /*3210*/  @!P0 BRA `(.L_x_45) ;  /* 0x0000000800308947 */ /* 0x000fec0003800000 */
[----:B------:R-:W-:-:S04]  /*3220*/  IADD3 R11, PT, PT, R11, 0x1000, RZ ;  /* 0x000010000b0b7810 */ /* 0x000fc80007ffe0ff */
[----:B------:R-:W-:-:S13]  /*3230*/  ISETP.GT.AND P0, PT, R11, R6, PT ;  /* 0x000000060b00720c */ /* 0x000fda0003f04270 */
[----:B------:R-:W-:Y:S05]  /*3240*/  @!P0 BRA `(.L_x_46) ;  /* 0xfffffffc00608947 */ /* 0x000fea000383ffff */
.L_x_44:
[----:B------:R-:W-:-:S13]  /*3250*/  ISETP.GE.AND P0, PT, R11, R20, PT ;  /* 0x000000140b00720c */ /* 0x000fda0003f06270 */
[----:B------:R-:W-:Y:S05]  /*3260*/  @P0 BRA `(.L_x_45) ;  /* 0x00000008001c0947 */ /* 0x000fea0003800000 */
[----:B------:R-:W-:Y:S01]  /*3270*/  IADD3 R9, PT, PT, -R11, R20, RZ ;  /* 0x000000140b097210 */ /* 0x000fe20007ffe1ff */
[----:B------:R-:W-:Y:S03]  /*3280*/  BSSY.RECONVERGENT B1, `(.L_x_45) ;  /* 0x0000085000017945 */ /* 0x000fe60003800200 */
        /* <DEDUP_REMOVED lines=16> */
.L_x_50:
        /* <DEDUP_REMOVED lines=8> */
.L_x_49:
[----:B------:R-:W-:Y:S05]  /*3410*/  BSYNC.RECONVERGENT B2 ;  /* 0x0000000000027941 */ /* 0x000fea0003800200 */
.L_x_48:
[----:B------:R-:W-:Y:S05]  /*3420*/  @!P1 BRA `(.L_x_47) ;  /* 0x0000000400a89947 */ /* 0x000fea0003800000 */
[----:B------:R-:W0:Y:S01]  /*3430*/  LDCU.64 UR4, c[0x0][0x380] ;  /* 0x00007000ff0477ac */ /* 0x000e220008000a00 */
[----:B------:R-:W-:Y:S01]  /*3440*/  IADD3 R5, PT, PT, R9, -R10, RZ ;  /* 0x8000000a09057210 */ /* 0x000fe20007ffe0ff */
[----:B------:R-:W-:Y:S01]  /*3450*/  BSSY.RECONVERGENT B2, `(.L_x_51) ;  /* 0x000003b000027945 */ /* 0x000fe20003800200 */
[CC--:B------:R-:W-:Y:S02]  /*3460*/  IADD3 R3, P0, PT, R10.reuse, R11.reuse, RZ ;  /* 0x0000000b0a037210 */ /* 0x0c0fe40007f1e0ff */
[----:B------:R-:W-:Y:S02]  /*3470*/  ISETP.GT.AND P1, PT, R5, 0xc00, PT ;  /* 0x00000c000500780c */ /* 0x000fe40003f24270 */
[----:B------:R-:W-:Y:S01]  /*3480*/  IADD3 R11, PT, PT, R10, R11, RZ ;  /* 0x0000000b0a0b7210 */ /* 0x000fe20007ffe0ff */
[----:B------:R-:W-:Y:S01]  /*3490*/  IMAD.X R4, RZ, RZ, RZ, P0 ;  /* 0x000000ffff047224 */ /* 0x000fe200000e06ff */
[----:B0-----:R-:W-:-:S04]  /*34a0*/  LEA R2, P0, R3, UR4, 0x2 ;  /* 0x0000000403027c11 */ /* 0x001fc8000f8010ff */
[----:B------:R-:W-:Y:S02]  /*34b0*/  LEA.HI.X R3, R3, UR5, R4, 0x2, P0 ;  /* 0x0000000503037c11 */ /* 0x000fe400080f1404 */
[----:B------:R-:W-:-:S04]  /*34c0*/  IADD3 R2, P0, PT, R2, 0x800, RZ ;  /* 0x0000080002027810 */ /* 0x000fc80007f1e0ff */
[----:B------:R-:W-:Y:S02]  /*34d0*/  IADD3.X R3, PT, PT, RZ, R3, RZ, P0, !PT ;  /* 0x00000003ff037210 */ /* 0x000fe400007fe4ff */
[----:B------:R-:W-:Y:S01]  /*34e0*/  PLOP3.LUT P0, PT, PT, PT, PT, 0x80, 0x8 ;  /* 0x000000000008781c */ /* 0x000fe20003f0f070 */
[----:B------:R-:W-:-:S12]  /*34f0*/  @!P1 BRA `(.L_x_52) ;  /* 0x0000000000c09947 */ /* 0x000fd80003800000 */
[----:B------:R-:W-:Y:S02]  /*3500*/  PLOP3.LUT P0, PT, PT, PT, PT, 0x8, 0x80 ;  /* 0x000000000080781c */ /* 0x000fe40003f0e170 */
[----:B------:R-:W-:-:S11]  /*3510*/  IADD3 R13, PT, PT, R9, -0xc00, RZ ;  /* 0xfffff400090d7810 */ /* 0x000fd60007ffe0ff */
.L_x_53:
[----:B------:R-:W0:Y:S01]  /*3520*/  LDC.64 R4, c[0x0][0x380] ;  /* 0x0000e000ff047b82 */ /* 0x000e220000000a00 */
[----:B------:R-:W2:Y:S01]  /*3530*/  LDG.E.CONSTANT R12, desc[UR6][R2.64+-0x400] ;  /* 0xfffc0006020c7981 */ /* 0x000ea2000c1e9900 */
[----:B------:R-:W-:-:S03]  /*3540*/  IADD3 R25, PT, PT, R11, 0x400, RZ ;  /* 0x000004000b197810 */ /* 0x000fc60007ffe0ff */
[----:B------:R-:W3:Y:S04]  /*3550*/  LDG.E.CONSTANT R20, desc[UR6][R2.64] ;  /* 0x0000000602147981 */ /* 0x000ee8000c1e9900 */
[----:B------:R-:W4:Y:S01]  /*3560*/  LDG.E.CONSTANT R19, desc[UR6][R2.64+0x400] ;  /* 0x0004000602137981 */ /* 0x000f22000c1e9900 */
[----:B------:R-:W-:-:S03]  /*3570*/  IADD3 R7, PT, PT, R11, 0x800, RZ ;  /* 0x000008000b077810 */ /* 0x000fc60007ffe0ff */
[----:B------:R-:W5:Y:S04]  /*3580*/  LDG.E.CONSTANT R17, desc[UR6][R2.64+0xc00] ;  /* 0x000c000602117981 */ /* 0x000f68000c1e9900 */
[----:B------:R-:W5:Y:S01]  /*3590*/  LDG.E.CONSTANT R16, desc[UR6][R2.64+0x1000] ;  /* 0x0010000602107981 */ /* 0x000f62000c1e9900 */
[----:B------:R-:W-:-:S03]  /*35a0*/  IADD3 R23, PT, PT, R11, 0xc00, RZ ;  /* 0x00000c000b177810 */ /* 0x000fc60007ffe0ff */
[----:B------:R-:W5:Y:S01]  /*35b0*/  LDG.E.CONSTANT R22, desc[UR6][R2.64+0x1c00] ;  /* 0x001c000602167981 */ /* 0x000f62000c1e9900 */
[----:B0-----:R-:W-:-:S03]  /*35c0*/  IMAD.WIDE.U32 R14, R11, 0x4, R4 ;  /* 0x000000040b0e7825 */ /* 0x001fc600078e0004 */
[----:B------:R-:W5:Y:S04]  /*35d0*/  LDG.E.CONSTANT R21, desc[UR6][R2.64+0x2000] ;  /* 0x0020000602157981 */ /* 0x000f68000c1e9900 */
[----:B------:R-:W5:Y:S04]  /*35e0*/  LDG.E.CONSTANT R26, desc[UR6][R2.64+0x3000] ;  /* 0x00300006021a7981 */ /* 0x000f68000c1e9900 */
[----:B------:R-:W2:Y:S01]  /*35f0*/  LDG.E.CONSTANT R15, desc[UR6][R14.64] ;  /* 0x000000060e0f7981 */ /* 0x000ea2000c1e9900 */
[----:B------:R-:W-:-:S05]  /*3600*/  IMAD.WIDE.U32 R24, R25, 0x4, R4 ;  /* 0x0000000419187825 */ /* 0x000fca00078e0004 */
[----:B------:R-:W5:Y:S01]  /*3610*/  LDG.E.CONSTANT R18, desc[UR6][R24.64] ;  /* 0x0000000618127981 */ /* 0x000f62000c1e9900 */
[----:B------:R-:W-:-:S03]  /*3620*/  IMAD.WIDE.U32 R6, R7, 0x4, R4 ;  /* 0x0000000407067825 */ /* 0x000fc600078e0004 */
        /* <DEDUP_REMOVED lines=8> */
[----:B------:R-:W-:Y:S01]  /*36b0*/  ISETP.GE.AND P1, PT, R10, R13, PT ;  /* 0x0000000d0a00720c */ /* 0x000fe20003f26270 */
[----:B------:R-:W-:Y:S01]  /*36c0*/  VIADD R11, R11, 0x1000 ;  /* 0x000010000b0b7836 */ /* 0x000fe20000000000 */
[----:B0-----:R-:W-:-:S04]  /*36d0*/  IADD3 R2, P2, PT, R2, 0x4000, RZ ;  /* 0x0000400002027810 */ /* 0x001fc80007f5e0ff */
        /* <DEDUP_REMOVED lines=18> */
.L_x_52:
[----:B------:R-:W-:Y:S05]  /*3800*/  BSYNC.RECONVERGENT B2 ;  /* 0x0000000000027941 */ /* 0x000fea0003800200 */
.L_x_51:
[----:B------:R-:W-:Y:S01]  /*3810*/  IADD3 R4, PT, PT, R9, -R10, RZ ;  /* 0x8000000a09047210 */ /* 0x000fe20007ffe0ff */
[----:B------:R-:W-:Y:S03]  /*3820*/  BSSY.RECONVERGENT B2, `(.L_x_54) ;  /* 0x000001e000027945 */ /* 0x000fe60003800200 */
[----:B------:R-:W-:-:S13]  /*3830*/  ISETP.GT.AND P1, PT, R4, 0x400, PT ;  /* 0x000004000400780c */ /* 0x000fda0003f24270 */
[----:B------:R-:W-:Y:S05]  /*3840*/  @!P1 BRA `(.L_x_55) ;  /* 0x00000000006c9947 */ /* 0x000fea0003800000 */
[----:B------:R-:W0:Y:S01]  /*3850*/  LDC.64 R6, c[0x0][0x380] ;  /* 0x0000e000ff067b82 */ /* 0x000e220000000a00 */
[----:B------:R-:W2:Y:S01]  /*3860*/  LDG.E.CONSTANT R13, desc[UR6][R2.64+-0x400] ;  /* 0xfffc0006020d7981 */ /* 0x000ea2000c1e9900 */
[----:B------:R-:W-:-:S03]  /*3870*/  IADD3 R17, PT, PT, R11, 0x400, RZ ;  /* 0x000004000b117810 */ /* 0x000fc60007ffe0ff */
[----:B------:R-:W3:Y:S04]  /*3880*/  LDG.E.CONSTANT R15, desc[UR6][R2.64] ;  /* 0x00000006020f7981 */ /* 0x000ee8000c1e9900 */
[----:B------:R-:W4:Y:S04]  /*3890*/  LDG.E.CONSTANT R19, desc[UR6][R2.64+0xc00] ;  /* 0x000c000602137981 */ /* 0x000f28000c1e9900 */
[----:B------:R-:W5:Y:S04]  /*38a0*/  LDG.E.CONSTANT R21, desc[UR6][R2.64+0x1000] ;  /* 0x0010000602157981 */ /* 0x000f68000c1e9900 */
[----:B------:R-:W5:Y:S01]  /*38b0*/  LDG.E.CONSTANT R23, desc[UR6][R2.64+0x1400] ;  /* 0x0014000602177981 */ /* 0x000f62000c1e9900 */
[----:B0-----:R-:W-:-:S06]  /*38c0*/  IMAD.WIDE.U32 R4, R11, 0x4, R6 ;  /* 0x000000040b047825 */ /* 0x001fcc00078e0006 */
[----:B------:R0:W2:Y:S01]  /*38d0*/  LDG.E.CONSTANT R5, desc[UR6][R4.64] ;  /* 0x0000000604057981 */ /* 0x0000a2000c1e9900 */
[----:B------:R-:W-:-:S03]  /*38e0*/  IMAD.WIDE.U32 R6, R17, 0x4, R6 ;  /* 0x0000000411067825 */ /* 0x000fc600078e0006 */
[----:B------:R1:W4:Y:S04]  /*38f0*/  LDG.E.CONSTANT R17, desc[UR6][R2.64+0x400] ;  /* 0x0004000602117981 */ /* 0x000328000c1e9900 */
[----:B------:R-:W5:Y:S01]  /*3900*/  LDG.E.CONSTANT R7, desc[UR6][R6.64] ;  /* 0x0000000606077981 */ /* 0x000f62000c1e9900 */
[----:B0-----:R-:W-:Y:S02]  /*3910*/  IADD3 R4, P1, PT, R2, 0x2000, RZ ;  /* 0x0000200002047810 */ /* 0x001fe40007f3e0ff */
[----:B------:R-:W-:Y:S02]  /*3920*/  PLOP3.LUT P0, PT, PT, PT, PT, 0x8, 0x80 ;  /* 0x000000000080781c */ /* 0x000fe40003f0e170 */
[----:B------:R-:W-:Y:S02]  /*3930*/  IADD3 R10, PT, PT, R10, 0x800, RZ ;  /* 0x000008000a0a7810 */ /* 0x000fe40007ffe0ff */
[----:B------:R-:W-:-:S02]  /*3940*/  IADD3 R11, PT, PT, R11, 0x800, RZ ;  /* 0x000008000b0b7810 */ /* 0x000fc40007ffe0ff */
[----:B-1----:R-:W-:Y:S01]  /*3950*/  MOV R2, R4 ;  /* 0x0000000400027202 */ /* 0x002fe20000000f00 */
[----:B--2---:R-:W-:-:S04]  /*3960*/  FADD R0, R0, R5 ;  /* 0x0000000500007221 */ /* 0x004fc80000000000 */
[----:B------:R-:W-:-:S04]  /*3970*/  FADD R0, R0, R13 ;  /* 0x0000000d00007221 */ /* 0x000fc80000000000 */
[----:B---3--:R-:W-:-:S04]  /*3980*/  FADD R0, R0, R15 ;  /* 0x0000000f00007221 */ /* 0x008fc80000000000 */
[----:B----4-:R-:W-:-:S04]  /*3990*/  FADD R0, R0, R17 ;  /* 0x0000001100007221 */ /* 0x010fc80000000000 */
[----:B-----5:R-:W-:-:S04]  /*39a0*/  FADD R0, R0, R7 ;  /* 0x0000000700007221 */ /* 0x020fc80000000000 */
[----:B------:R-:W-:Y:S01]  /*39b0*/  FADD R0, R0, R19 ;  /* 0x0000001300007221 */ /* 0x000fe20000000000 */
[----:B------:R-:W-:-:S03]  /*39c0*/  IADD3.X R5, PT, PT, RZ, R3, RZ, P1, !PT ;  /* 0x00000003ff057210 */ /* 0x000fc60000ffe4ff */
[----:B------:R-:W-:Y:S01]  /*39d0*/  FADD R0, R0, R21 ;  /* 0x0000001500007221 */ /* 0x000fe20000000000 */
[----:B------:R-:W-:-:S03]  /*39e0*/  MOV R3, R5 ;  /* 0x0000000500037202 */ /* 0x000fc60000000f00 */
[----:B------:R-:W-:-:S07]  /*39f0*/  FADD R0, R0, R23 ;  /* 0x0000001700007221 */ /* 0x000fce0000000000 */
.L_x_55:
[----:B------:R-:W-:Y:S05]  /*3a00*/  BSYNC.RECONVERGENT B2 ;  /* 0x0000000000027941 */ /* 0x000fea0003800200 */
.L_x_54:
[----:B------:R-:W-:-:S13]  /*3a10*/  ISETP.LT.OR P0, PT, R10, R9, P0 ;  /* 0x000000090a00720c */ /* 0x000fda0000701670 */
[----:B------:R-:W-:Y:S05]  /*3a20*/  @!P0 BRA `(.L_x_47) ;  /* 0x0000000000288947 */ /* 0x000fea0003800000 */
[----:B------:R-:W0:Y:S01]  /*3a30*/  LDC.64 R4, c[0x0][0x380] ;  /* 0x0000e000ff047b82 */ /* 0x000e220000000a00 */
[----:B------:R-:W2:Y:S04]  /*3a40*/  LDG.E.CONSTANT R7, desc[UR6][R2.64+-0x400] ;  /* 0xfffc000602077981 */ /* 0x000ea8000c1e9900 */
[----:B------:R-:W3:Y:S01]  /*3a50*/  LDG.E.CONSTANT R9, desc[UR6][R2.64] ;  /* 0x0000000602097981 */ /* 0x000ee2000c1e9900 */
[----:B0-----:R-:W-:-:S03]  /*3a60*/  IMAD.WIDE.U32 R4, R11, 0x4, R4 ;  /* 0x000000040b047825 */ /* 0x001fc600078e0004 */
[----:B------:R-:W4:Y:S04]  /*3a70*/  LDG.E.CONSTANT R11, desc[UR6][R2.64+0x400] ;  /* 0x00040006020b7981 */ /* 0x000f28000c1e9900 */
[----:B------:R-:W5:Y:S02]  /*3a80*/  LDG.E.CONSTANT R5, desc[UR6][R4.64] ;  /* 0x0000000604057981 */ /* 0x000f64000c1e9900 */
[----:B-----5:R-:W-:-:S04]  /*3a90*/  FADD R0, R0, R5 ;  /* 0x0000000500007221 */ /* 0x020fc80000000000 */
[----:B--2---:R-:W-:-:S04]  /*3aa0*/  FADD R0, R0, R7 ;  /* 0x0000000700007221 */ /* 0x004fc80000000000 */
[----:B---3--:R-:W-:-:S04]  /*3ab0*/  FADD R0, R0, R9 ;  /* 0x0000000900007221 */ /* 0x008fc80000000000 */
[----:B----4-:R-:W-:-:S07]  /*3ac0*/  FADD R0, R0, R11 ;  /* 0x0000000b00007221 */ /* 0x010fce0000000000 */
.L_x_47:
[----:B------:R-:W-:Y:S05]  /*3ad0*/  BSYNC.RECONVERGENT B1 ;  /* 0x0000000000017941 */ /* 0x000fea0003800200 */
.L_x_45:
[----:B------:R-:W0:Y:S01]  /*3ae0*/  S2R R6, SR_LANEID ;  /* 0x0000000000067919 */ /* 0x000e220000000000 */
[----:B------:R-:W-:-:S05]  /*3af0*/  MOV R3, R0 ;  /* 0x0000000000037202 */ /* 0x000fca0000000f00 */
        /* <DEDUP_REMOVED lines=30> */
[----:B------:R-:W1:Y:S04]  /*3ce0*/  LDS R3, [UR4+0xc] ;  /* 0x00000c04ff037984 */ /* 0x000e680008000800 */
[----:B0-----:R-:W0:Y:S04]  /*3cf0*/  LDS.128 R4, [UR4+0x10] ;  /* 0x00001004ff047984 */ /* 0x001e280008000c00 */
[----:B------:R-:W2:Y:S01]  /*3d00*/  LDS.64 R8, [UR4+0x20] ;  /* 0x00002004ff087984 */ /* 0x000ea20008000a00 */
[----:B-1----:R-:W-:-:S04]  /*3d10*/  FADD R3, R0, R3 ;  /* 0x0000000300037221 */ /* 0x002fc80000000000 */
[----:B0-----:R-:W-:-:S04]  /*3d20*/  FADD R4, R3, R4 ;  /* 0x0000000403047221 */ /* 0x001fc80000000000 */
[----:B------:R-:W-:-:S04]  /*3d30*/  FADD R5, R4, R5 ;  /* 0x0000000504057221 */ /* 0x000fc80000000000 */
[----:B------:R-:W-:-:S04]  /*3d40*/  FADD R6, R5, R6 ;  /* 0x0000000605067221 */ /* 0x000fc80000000000 */
[----:B------:R-:W-:-:S04]  /*3d50*/  FADD R7, R6, R7 ;  /* 0x0000000706077221 */ /* 0x000fc80000000000 */
[----:B--2---:R-:W-:-:S04]  /*3d60*/  FADD R8, R7, R8 ;  /* 0x0000000807087221 */ /* 0x004fc80000000000 */
[----:B------:R-:W-:-:S07]  /*3d70*/  FADD R0, R8, R9 ;  /* 0x0000000908007221 */ /* 0x000fce0000000000 */
.L_x_17:
[----:B------:R-:W-:Y:S05]  /*3d80*/  BSYNC.RECONVERGENT B0 ;  /* 0x0000000000007941 */ /* 0x000fea0003800200 */
.L_x_1:
[----:B------:R-:W-:Y:S05]  /*3d90*/  @P0 EXIT ;  /* 0x000000000000094d */ /* 0x000fea0003800000 */
[----:B01234-:R-:W0:Y:S01]  /*3da0*/  LDC.64 R2, c[0x0][0x388] ;  /* 0x0000e200ff027b82 */ /* 0x01fe220000000a00 */
[----:B------:R-:W1:Y:S02]  /*3db0*/  LDCU UR4, c[0x0][0x398] ;  /* 0x00007300ff0477ac */ /* 0x000e640008000800 */
[----:B-1----:R-:W-:-:S05]  /*3dc0*/  FADD R5, R0, UR4 ;  /* 0x0000000400057e21 */ /* 0x002fca0008000000 */
[----:B0-----:R-:W-:Y:S01]  /*3dd0*/  STG.E desc[UR6][R2.64], R5 ;  /* 0x0000000502007986 */ /* 0x001fe2000c101906 */
[----:B------:R-:W-:Y:S05]  /*3de0*/  EXIT ;  /* 0x000000000000794d */ /* 0x000fea0003800000 */
.L_x_56:
[----:B------:R-:W-:-:S00]  /*3df0*/  BRA `(.L_x_56) ;  /* 0xfffffffc00fc7947 */ /* 0x000fc0000383ffff */
[----:B------:R-:W-:-:S00]  /*3e00*/  NOP ;  /* 0x0000000000007918 */ /* 0x000fc00000000000 */
[----:B------:R-:W-:-:S00]  /*3e10*/  NOP ;  /* 0x0000000000007918 */ /* 0x000fc00000000000 */
[----:B------:R-:W-:-:S00]  /*3e20*/  NOP ;  /* 0x0000000000007918 */ /* 0x000fc00000000000 */
[----:B------:R-:W-:-:S00]  /*3e30*/  NOP ;  /* 0x0000000000007918 */ /* 0x000fc00000000000 */
[----:B------:R-:W-:-:S00]  /*3e40*/  NOP ;  /* 0x0000000000007918 */ /* 0x000fc00000000000 */
[----:B------:R-:W-:-:S00]  /*3e50*/  NOP ;  /* 0x0000000000007918 */ /* 0x000fc00000000000 */
[----:B------:R-:W-:-:S00]  /*3e60*/  NOP ;  /* 0x0000000000007918 */ /* 0x000fc00000000000 */
[----:B------:R-:W-:-:S00]  /*3e70*/  NOP ;  /* 0x0000000000007918 */ /* 0x000fc00000000000 */
.L_x_274:


//--------------------- .text._ZN3cub18CUB_300001_SM_10006detail6reduce18DeviceReduceKernelINS2_10policy_hubIfyN4cuda3std3__44plusIfEEE10Policy1000EN6thrust24THRUST_300001_SM_1000_NS6detail15normal_iteratorINSD_10device_ptrIfEEEEyS9_fNS7_10__identityEEEvT0_PT3_T1_NS0_13GridEvenShareISN_EET2_T4_ --------------------------
	.section	.text._ZN3cub18CUB_300001_SM_10006detail6reduce18DeviceReduceKernelINS2_10policy_hubIfyN4cuda3std3__44plusIfEEE10Policy1000EN6thrust24THRUST_300001_SM_1000_NS6detail15normal_iteratorINSD_10device_ptrIfEEEEyS9_fNS7_10__identityEEEvT0_PT3_T1_NS0_13GridEvenShareISN_EET2_T4_,"ax",@progbits
	.align	128
        .global         _ZN3cub18CUB_300001_SM_10006detail6reduce18DeviceReduceKernelINS2_10policy_hubIfyN4cuda3std3__44plusIfEEE10Policy1000EN6thrust24THRUST_300001_SM_1000_NS6detail15normal_iteratorINSD_10device_ptrIfEEEEyS9_fNS7_10__identityEEEvT0_PT3_T1_NS0_13GridEvenShareISN_EET2_T4_
        .type           _ZN3cub18CUB_300001_SM_10006detail6reduce18DeviceReduceKernelINS2_10policy_hubIfyN4cuda3std3__44plusIfEEE10Policy1000EN6thrust24THRUST_300001_SM_1000_NS6detail15normal_iteratorINSD_10device_ptrIfEEEEyS9_fNS7_10__identityEEEvT0_PT3_T1_NS0_13GridEvenShareISN_EET2_T4_,@function
        .size           _ZN3cub18CUB_300001_SM_10006detail6reduce18DeviceReduceKernelINS2_10policy_hubIfyN4cuda3std3__44plusIfEEE10Policy1000EN6thrust24THRUST_300001_SM_1000_NS6detail15normal_iteratorINSD_10device_ptrIfEEEEyS9_fNS7_10__identityEEEvT0_PT3_T1_NS0_13GridEvenShareISN_EET2_T4_,(.L_x_275 - _ZN3cub18CUB_300001_SM_10006detail6reduce18DeviceReduceKernelINS2_10policy_hubIfyN4cuda3std3__44plusIfEEE10Policy1000EN6thrust24THRUST_300001_SM_1000_NS6detail15normal_iteratorINSD_10device_ptrIfEEEEyS9_fNS7_10__identityEEEvT0_PT3_T1_NS0_13GridEvenShareISN_EET2_T4_)
        .other          _ZN3cub18CUB_300001_SM_10006detail6reduce18DeviceReduceKernelINS2_10policy_hubIfyN4cuda3std3__44plusIfEEE10Policy1000EN6thrust24THRUST_300001_SM_1000_NS6detail15normal_iteratorINSD_10device_ptrIfEEEEyS9_fNS7_10__identityEEEvT0_PT3_T1_NS0_13GridEvenShareISN_EET2_T4_,@"STO_CUDA_ENTRY STV_DEFAULT"
_ZN3cub18CUB_300001_SM_10006detail6reduce18DeviceReduceKernelINS2_10policy_hubIfyN4cuda3std3__44plusIfEEE10Policy1000EN6thrust24THRUST_300001_SM_1000_NS6detail15normal_iteratorINSD_10device_ptrIfEEEEyS9_fNS7_10__identityEEEvT0_PT3_T1_NS0_13GridEvenShareISN_EET2_T4_:
.text._ZN3cub18CUB_300001_SM_10006detail6reduce18DeviceReduceKernelINS2_10policy_hubIfyN4cuda3std3__44plusIfEEE10Policy1000EN6thrust24THRUST_300001_SM_1000_NS6detail15normal_iteratorINSD_10device_ptrIfEEEEyS9_fNS7_10__identityEEEvT0_PT3_T1_NS0_13GridEvenShareISN_EET2_T4_:
[----:B------:R-:W-:Y:S08]  /*0000*/  LDC R1, c[0x0][0x37c] ;  /* 0x0000df00ff017b82 */ /* 0x000ff00000000800 */
[----:B------:R-:W0:Y:S01]  /*0010*/  S2UR UR16, SR_CTAID.X ;  /* 0x00000000001079c3 */ /* 0x000e220000002500 */
[----:B------:R-:W1:Y:S01]  /*0020*/  LDCU.64 UR8, c[0x0][0x3b8] ;  /* 0x00007700ff0877ac */ /* 0x000e620008000a00 */
[----:B------:R-:W-:Y:S01]  /*0030*/  BSSY.RECONVERGENT B0, `(.L_x_57) ;  /* 0x0000229000007945 */ /* 0x000fe20003800200 */
[----:B------:R-:W2:Y:S01]  /*0040*/  LDCU UR5, c[0x0][0x3c0] ;  /* 0x00007800ff0577ac */ /* 0x000ea20008000800 */
[----:B------:R-:W3:Y:S01]  /*0050*/  LDCU.64 UR14, c[0x0][0x358] ;  /* 0x00006b00ff0e77ac */ /* 0x000ee20008000a00 */
[----:B-1----:R-:W-:-:S02]  /*0060*/  IMAD.U32 R2, RZ, RZ, UR8 ;  /* 0x00000008ff027e24 */ /* 0x002fc4000f8e00ff */
[----:B------:R-:W-:Y:S01]  /*0070*/  IMAD.U32 R3, RZ, RZ, UR9 ;  /* 0x00000009ff037e24 */ /* 0x000fe2000f8e00ff */
[----:B--2---:R-:W-:Y:S02]  /*0080*/  USHF.L.U32 UR5, UR5, 0xc, URZ ;  /* 0x0000000c05057899 */ /* 0x004fe400080006ff */
[----:B0-----:R-:W-:Y:S02]  /*0090*/  USHF.L.U32 UR7, UR16, 0xc, URZ ;  /* 0x0000000c10077899 */ /* 0x001fe400080006ff */
[----:B------:R-:W-:-:S04]  /*00a0*/  USHF.R.S32.HI UR4, URZ, 0x1f, UR5 ;  /* 0x0000001fff047899 */ /* 0x000fc80008011405 */
[----:B------:R-:W-:-:S04]  /*00b0*/  IADD3 R23, P1, PT, R2, -UR7, RZ ;  /* 0x8000000702177c10 */ /* 0x000fc8000ff3e0ff */
[----:B------:R-:W-:Y:S02]  /*00c0*/  ISETP.GT.U32.AND P0, PT, R23, 0xfff, PT ;  /* 0x00000fff1700780c */ /* 0x000fe40003f04070 */
[----:B------:R-:W-:-:S04]  /*00d0*/  IADD3.X R22, PT, PT, R3, -0x1, RZ, P1, !PT ;  /* 0xffffffff03167810 */ /* 0x000fc80000ffe4ff */
[----:B------:R-:W-:-:S13]  /*00e0*/  ISETP.GT.U32.AND.EX P0, PT, R22, RZ, PT, P0 ;  /* 0x000000ff1600720c */ /* 0x000fda0003f04100 */
[----:B---3--:R-:W-:Y:S05]  /*00f0*/  @P0 BRA `(.L_x_58) ;  /* 0x0000000c00c40947 */ /* 0x008fea0003800000 */
[----:B------:R-:W0:Y:S01]  /*0100*/  S2R R0, SR_TID.X ;  /* 0x0000000000007919 */ /* 0x000e220000002100 */
[----:B------:R-:W-:Y:S01]  /*0110*/  IADD3 R5, PT, PT, R2, -UR7, RZ ;  /* 0x8000000702057c10 */ /* 0x000fe2000fffe0ff */
[----:B------:R-:W-:Y:S01]  /*0120*/  BSSY.RECONVERGENT B1, `(.L_x_59) ;  /* 0x000000a000017945 */ /* 0x000fe20003800200 */
[----:B------:R-:W-:Y:S02]  /*0130*/  IMAD.MOV.U32 R4, RZ, RZ, RZ ;  /* 0x000000ffff047224 */ /* 0x000fe400078e00ff */
[----:B0-----:R-:W-:Y:S02]  /*0140*/  ISETP.GE.AND P0, PT, R0, R5, PT ;  /* 0x000000050000720c */ /* 0x001fe40003f06270 */
[----:B------:R-:W-:-:S11]  /*0150*/  MOV R6, R0 ;  /* 0x0000000000067202 */ /* 0x000fd60000000f00 */
[----:B------:R-:W-:Y:S05]  /*0160*/  @P0 BRA `(.L_x_60) ;  /* 0x0000000000140947 */ /* 0x000fea0003800000 */
[----:B------:R-:W0:Y:S01]  /*0170*/  LDC.64 R8, c[0x0][0x380] ;  /* 0x0000e000ff087b82 */ /* 0x000e220000000a00 */
[----:B------:R-:W-:-:S04]  /*0180*/  VIADD R3, R0, UR7 ;  /* 0x0000000700037c36 */ /* 0x000fc80008000000 */
[----:B0-----:R-:W-:-:S05]  /*0190*/  IMAD.WIDE.U32 R8, R3, 0x4, R8 ;  /* 0x0000000403087825 */ /* 0x001fca00078e0008 */
[----:B------:R0:W5:Y:S01]  /*01a0*/  LDG.E R4, desc[UR14][R8.64] ;  /* 0x0000000e08047981 */ /* 0x000162000c1e1900 */
[----:B------:R-:W-:-:S07]  /*01b0*/  IADD3 R6, PT, PT, R0, 0x100, RZ ;  /* 0x0000010000067810 */ /* 0x000fce0007ffe0ff */
.L_x_60:
[----:B------:R-:W-:Y:S05]  /*01c0*/  BSYNC.RECONVERGENT B1 ;  /* 0x0000000000017941 */ /* 0x000fea0003800200 */
.L_x_59:
[----:B------:R-:W-:Y:S01]  /*01d0*/  ISETP.GE.AND P0, PT, R6, R5, PT ;  /* 0x000000050600720c */ /* 0x000fe20003f06270 */
[----:B------:R-:W-:-:S12]  /*01e0*/  BSSY.RECONVERGENT B1, `(.L_x_61) ;  /* 0x0000079000017945 */ /* 0x000fd80003800200 */
[----:B------:R-:W-:Y:S05]  /*01f0*/  @P0 BRA `(.L_x_62) ;  /* 0x0000000400dc0947 */ /* 0x000fea0003800000 */
[----:B------:R-:W-:Y:S01]  /*0200*/  LOP3.LUT R3, RZ, R6, RZ, 0x33, !PT ;  /* 0x00000006ff037212 */ /* 0x000fe200078e33ff */
[----:B------:R-:W-:Y:S03]  /*0210*/  BSSY.RECONVERGENT B2, `(.L_x_63) ;  /* 0x0000037000027945 */ /* 0x000fe60003800200 */
[----:B------:R-:W-:-:S04]  /*0220*/  IADD3 R3, PT, PT, R2, -UR7, R3 ;  /* 0x8000000702037c10 */ /* 0x000fc8000fffe003 */
[C---:B------:R-:W-:Y:S02]  /*0230*/  ISETP.GE.U32.AND P1, PT, R3.reuse, 0xf00, PT ;  /* 0x00000f000300780c */ /* 0x040fe40003f26070 */
[----:B------:R-:W-:-:S04]  /*0240*/  LEA.HI R7, R3, 0x1, RZ, 0x18 ;  /* 0x0000000103077811 */ /* 0x000fc800078fc0ff */
[----:B------:R-:W-:-:S04]  /*0250*/  LOP3.LUT R22, R7, 0xf, RZ, 0xc0, !PT ;  /* 0x0000000f07167812 */ /* 0x000fc800078ec0ff */
[----:B------:R-:W-:-:S03]  /*0260*/  ISETP.NE.AND P0, PT, R22, RZ, PT ;  /* 0x000000ff1600720c */ /* 0x000fc60003f05270 */
[----:B------:R-:W-:Y:S10]  /*0270*/  @!P1 BRA `(.L_x_64) ;  /* 0x0000000000c09947 */ /* 0x000ff40003800000 */
[----:B------:R-:W1:Y:S01]  /*0280*/  LDCU.64 UR8, c[0x0][0x380] ;  /* 0x00007000ff0877ac */ /* 0x000e620008000a00 */
[----:B------:R-:W-:Y:S01]  /*0290*/  IMAD.WIDE.U32 R2, R6, 0x4, RZ ;  /* 0x0000000406027825 */ /* 0x000fe200078e00ff */
[----:B------:R-:W-:Y:S01]  /*02a0*/  LOP3.LUT R11, R7, 0x1fffff0, RZ, 0xc0, !PT ;  /* 0x01fffff0070b7812 */ /* 0x000fe200078ec0ff */
[----:B------:R-:W-:-:S04]  /*02b0*/  UIMAD.WIDE.U32 UR4, UR16, 0x4000, URZ ;  /* 0x00004000100478a5 */ /* 0x000fc8000f8e00ff */
[----:B------:R-:W-:Y:S02]  /*02c0*/  IMAD.MOV R11, RZ, RZ, -R11 ;  /* 0x000000ffff0b7224 */ /* 0x000fe400078e0a0b */
[----:B------:R-:W-:Y:S02]  /*02d0*/  LOP3.LUT R2, R2, UR4, RZ, 0xfc, !PT ;  /* 0x0000000402027c12 */ /* 0x000fe4000f8efcff */
[----:B------:R-:W-:Y:S02]  /*02e0*/  LOP3.LUT R3, R3, UR5, RZ, 0xfc, !PT ;  /* 0x0000000503037c12 */ /* 0x000fe4000f8efcff */
[----:B-1----:R-:W-:-:S04]  /*02f0*/  IADD3 R2, P1, PT, R2, UR8, RZ ;  /* 0x0000000802027c10 */ /* 0x002fc8000ff3e0ff */
[----:B------:R-:W-:-:S04]  /*0300*/  IADD3 R2, P2, PT, R2, 0x2000, RZ ;  /* 0x0000200002027810 */ /* 0x000fc80007f5e0ff */
[----:B------:R-:W-:-:S09]  /*0310*/  IADD3.X R3, PT, PT, RZ, UR9, R3, P2, P1 ;  /* 0x00000009ff037c10 */ /* 0x000fd200097e2403 */
.L_x_65:
[----:B------:R-:W2:Y:S04]  /*0320*/  LDG.E R21, desc[UR14][R2.64+-0x2000] ;  /* 0xffe0000e02157981 */ /* 0x000ea8000c1e1900 */
[----:B------:R-:W3:Y:S04]  /*0330*/  LDG.E R20, desc[UR14][R2.64+-0x1c00] ;  /* 0xffe4000e02147981 */ /* 0x000ee8000c1e1900 */
[----:B------:R-:W4:Y:S04]  /*0340*/  LDG.E R23, desc[UR14][R2.64+-0x1800] ;  /* 0xffe8000e02177981 */ /* 0x000f28000c1e1900 */
        /* <DEDUP_REMOVED lines=11> */
[----:B0-----:R-:W4:Y:S04]  /*0400*/  LDG.E R9, desc[UR14][R2.64+0x1800] ;  /* 0x0018000e02097981 */ /* 0x001f28000c1e1900 */
[----:B------:R0:W4:Y:S01]  /*0410*/  LDG.E R8, desc[UR14][R2.64+0x1c00] ;  /* 0x001c000e02087981 */ /* 0x000122000c1e1900 */
[----:B------:R-:W-:-:S02]  /*0420*/  IADD3 R11, PT, PT, R11, 0x10, RZ ;  /* 0x000000100b0b7810 */ /* 0x000fc40007ffe0ff */
[----:B------:R-:W-:Y:S02]  /*0430*/  IADD3 R6, PT, PT, R6, 0x1000, RZ ;  /* 0x0000100006067810 */ /* 0x000fe40007ffe0ff */
[----:B------:R-:W-:Y:S02]  /*0440*/  ISETP.NE.AND P1, PT, R11, RZ, PT ;  /* 0x000000ff0b00720c */ /* 0x000fe40003f25270 */
[----:B0-----:R-:W-:-:S05]  /*0450*/  IADD3 R2, P2, PT, R2, 0x4000, RZ ;  /* 0x0000400002027810 */ /* 0x001fca0007f5e0ff */
[----:B------:R-:W-:Y:S02]  /*0460*/  IMAD.X R3, RZ, RZ, R3, P2 ;  /* 0x000000ffff037224 */ /* 0x000fe400010e0603 */
        /* <DEDUP_REMOVED lines=16> */
[----:B------:R-:W-:Y:S06]  /*0570*/  @P1 BRA `(.L_x_65) ;  /* 0xfffffffc00681947 */ /* 0x000fec000383ffff */
.L_x_64:
[----:B------:R-:W-:Y:S05]  /*0580*/  BSYNC.RECONVERGENT B2 ;  /* 0x0000000000027941 */ /* 0x000fea0003800200 */
.L_x_63:
[----:B------:R-:W-:Y:S05]  /*0590*/  @!P0 BRA `(.L_x_62) ;  /* 0x0000000000f48947 */ /* 0x000fea0003800000 */
[----:B------:R-:W-:Y:S01]  /*05a0*/  ISETP.GE.U32.AND P0, PT, R22, 0x8, PT ;  /* 0x000000081600780c */ /* 0x000fe20003f06070 */
[----:B------:R-:W-:Y:S01]  /*05b0*/  BSSY.RECONVERGENT B2, `(.L_x_66) ;  /* 0x000001a000027945 */ /* 0x000fe20003800200 */
[----:B------:R-:W-:-:S04]  /*05c0*/  LOP3.LUT R10, R7, 0x7, RZ, 0xc0, !PT ;  /* 0x00000007070a7812 */ /* 0x000fc800078ec0ff */
[----:B------:R-:W-:-:S07]  /*05d0*/  ISETP.NE.AND P1, PT, R10, RZ, PT ;  /* 0x000000ff0a00720c */ /* 0x000fce0003f25270 */
[----:B------:R-:W-:Y:S06]  /*05e0*/  @!P0 BRA `(.L_x_67) ;  /* 0x0000000000588947 */ /* 0x000fec0003800000 */
[----:B------:R-:W1:Y:S01]  /*05f0*/  LDCU.64 UR4, c[0x0][0x380] ;  /* 0x00007000ff0477ac */ /* 0x000e620008000a00 */
[----:B------:R-:W-:-:S04]  /*0600*/  IADD3 R3, P0, PT, R6, UR7, RZ ;  /* 0x0000000706037c10 */ /* 0x000fc8000ff1e0ff */
[----:B0-----:R-:W-:Y:S02]  /*0610*/  LEA.HI.X.SX32 R8, R6, RZ, 0x1, P0 ;  /* 0x000000ff06087211 */ /* 0x001fe400000f0eff */
[----:B-1----:R-:W-:-:S04]  /*0620*/  LEA R2, P0, R3, UR4, 0x2 ;  /* 0x0000000403027c11 */ /* 0x002fc8000f8010ff */
[----:B------:R-:W-:-:S05]  /*0630*/  LEA.HI.X R3, R3, UR5, R8, 0x2, P0 ;  /* 0x0000000503037c11 */ /* 0x000fca00080f1408 */
[----:B------:R-:W2:Y:S04]  /*0640*/  LDG.E R9, desc[UR14][R2.64] ;  /* 0x0000000e02097981 */ /* 0x000ea8000c1e1900 */
[----:B------:R-:W3:Y:S04]  /*0650*/  LDG.E R8, desc[UR14][R2.64+0x400] ;  /* 0x0004000e02087981 */ /* 0x000ee8000c1e1900 */
[----:B------:R-:W4:Y:S04]  /*0660*/  LDG.E R11, desc[UR14][R2.64+0x800] ;  /* 0x0008000e020b7981 */ /* 0x000f28000c1e1900 */
[----:B------:R-:W4:Y:S04]  /*0670*/  LDG.E R13, desc[UR14][R2.64+0xc00] ;  /* 0x000c000e020d7981 */ /* 0x000f28000c1e1900 */
[----:B------:R-:W4:Y:S04]  /*0680*/  LDG.E R15, desc[UR14][R2.64+0x1000] ;  /* 0x0010000e020f7981 */ /* 0x000f28000c1e1900 */
[----:B------:R-:W4:Y:S04]  /*0690*/  LDG.E R17, desc[UR14][R2.64+0x1400] ;  /* 0x0014000e02117981 */ /* 0x000f28000c1e1900 */
[----:B------:R-:W4:Y:S04]  /*06a0*/  LDG.E R19, desc[UR14][R2.64+0x1800] ;  /* 0x0018000e02137981 */ /* 0x000f28000c1e1900 */
[----:B------:R-:W4:Y:S01]  /*06b0*/  LDG.E R21, desc[UR14][R2.64+0x1c00] ;  /* 0x001c000e02157981 */ /* 0x000f22000c1e1900 */
[----:B------:R-:W-:-:S02]  /*06c0*/  VIADD R6, R6, 0x800 ;  /* 0x0000080006067836 */ /* 0x000fc40000000000 */
        /* <DEDUP_REMOVED lines=8> */
.L_x_67:
[----:B------:R-:W-:Y:S05]  /*0750*/  BSYNC.RECONVERGENT B2 ;  /* 0x0000000000027941 */ /* 0x000fea0003800200 */
.L_x_66:
        /* <DEDUP_REMOVED lines=14> */
[----:B------:R-:W4:Y:S01]  /*0840*/  LDG.E R13, desc[UR14][R2.64+0xc00] ;  /* 0x000c000e020d7981 */ /* 0x000f22000c1e1900 */
[----:B------:R-:W-:Y:S01]  /*0850*/  IADD3 R6, PT, PT, R6, 0x400, RZ ;  /* 0x0000040006067810 */ /* 0x000fe20007ffe0ff */
[----:B--2--5:R-:W-:-:S04]  /*0860*/  FADD R9, R4, R9 ;  /* 0x0000000904097221 */ /* 0x024fc80000000000 */
[----:B---3--:R-:W-:-:S04]  /*0870*/  FADD R8, R9, R8 ;  /* 0x0000000809087221 */ /* 0x008fc80000000000 */
[----:B----4-:R-:W-:-:S04]  /*0880*/  FADD R8, R8, R11 ;  /* 0x0000000b08087221 */ /* 0x010fc80000000000 */
[----:B------:R-:W-:-:S07]  /*0890*/  FADD R4, R8, R13 ;  /* 0x0000000d08047221 */ /* 0x000fce0000000000 */
.L_x_69:
[----:B------:R-:W-:Y:S05]  /*08a0*/  BSYNC.RECONVERGENT B2 ;  /* 0x0000000000027941 */ /* 0x000fea0003800200 */
.L_x_68:
[----:B------:R-:W-:Y:S05]  /*08b0*/  @!P1 BRA `(.L_x_62) ;  /* 0x00000000002c9947 */ /* 0x000fea0003800000 */
[----:B------:R-:W1:Y:S01]  /*08c0*/  LDC.64 R2, c[0x0][0x380] ;  /* 0x0000e000ff027b82 */ /* 0x000e620000000a00 */
[----:B0-----:R-:W-:Y:S01]  /*08d0*/  IMAD.U32 R9, RZ, RZ, UR16 ;  /* 0x00000010ff097e24 */ /* 0x001fe2000f8e00ff */
[----:B------:R-:W-:-:S03]  /*08e0*/  IADD3 R7, PT, PT, -R7, RZ, RZ ;  /* 0x000000ff07077210 */ /* 0x000fc60007ffe1ff */
[----:B-1----:R-:W-:-:S07]  /*08f0*/  IMAD.WIDE.U32 R2, R9, 0x4000, R2 ;  /* 0x0000400009027825 */ /* 0x002fce00078e0002 */
.L_x_70:
[----:B------:R-:W-:-:S06]  /*0900*/  IMAD.WIDE R8, R6, 0x4, R2 ;  /* 0x0000000406087825 */ /* 0x000fcc00078e0202 */
[----:B------:R-:W2:Y:S01]  /*0910*/  LDG.E R9, desc[UR14][R8.64] ;  /* 0x0000000e08097981 */ /* 0x000ea2000c1e1900 */
[----:B------:R-:W-:Y:S01]  /*0920*/  VIADD R7, R7, 0x1 ;  /* 0x0000000107077836 */ /* 0x000fe20000000000 */
[----:B------:R-:W-:-:S04]  /*0930*/  IADD3 R6, PT, PT, R6, 0x100, RZ ;  /* 0x0000010006067810 */ /* 0x000fc80007ffe0ff */
[----:B------:R-:W-:Y:S01]  /*0940*/  ISETP.NE.AND P0, PT, R7, RZ, PT ;  /* 0x000000ff0700720c */ /* 0x000fe20003f05270 */
[----:B--2--5:R-:W-:-:S12]  /*0950*/  FADD R4, R9, R4 ;  /* 0x0000000409047221 */ /* 0x024fd80000000000 */
[----:B------:R-:W-:Y:S05]  /*0960*/  @P0 BRA `(.L_x_70) ;  /* 0xfffffffc00e40947 */ /* 0x000fea000383ffff */
.L_x_62:
[----:B------:R-:W-:Y:S05]  /*0970*/  BSYNC.RECONVERGENT B1 ;  /* 0x0000000000017941 */ /* 0x000fea0003800200 */
.L_x_61:
[----:B------:R-:W-:Y:S01]  /*0980*/  ISETP.GE.AND P0, PT, R5, 0x100, PT ;  /* 0x000001000500780c */ /* 0x000fe20003f06270 */
[----:B-----5:R-:W-:-:S12]  /*0990*/  IMAD.MOV.U32 R11, RZ, RZ, R4 ;  /* 0x000000ffff0b7224 */ /* 0x020fd800078e0004 */
[----:B------:R-:W-:Y:S05]  /*09a0*/  @!P0 BRA `(.L_x_71) ;  /* 0x0000000000ac8947 */ /* 0x000fea0003800000 */
[----:B------:R-:W1:Y:S01]  /*09b0*/  S2R R7, SR_LANEID ;  /* 0x0000000000077919 */ /* 0x000e620000000000 */
[----:B------:R-:W2:Y:S02]  /*09c0*/  SHFL.DOWN PT, R2, R11, 0x1, 0x1f ;  /* 0x08201f000b027f89 */ /* 0x000ea400000e0000 */
[----:B--2---:R-:W-:Y:S01]  /*09d0*/  FADD R2, R2, R11 ;  /* 0x0000000b02027221 */ /* 0x004fe20000000000 */
[C---:B-1----:R-:W-:Y:S02]  /*09e0*/  ISETP.GT.AND P0, PT, R7.reuse, 0x1e, PT ;  /* 0x0000001e0700780c */ /* 0x042fe40003f04270 */
[----:B------:R-:W-:Y:S02]  /*09f0*/  ISETP.NE.AND P1, PT, R7, RZ, PT ;  /* 0x000000ff0700720c */ /* 0x000fe40003f25270 */
[----:B------:R-:W-:Y:S02]  /*0a00*/  FSEL R2, R11, R2, P0 ;  /* 0x000000020b027208 */ /* 0x000fe40000000000 */
[----:B------:R-:W-:-:S03]  /*0a10*/  ISETP.GT.AND P0, PT, R7, 0x1d, PT ;  /* 0x0000001d0700780c */ /* 0x000fc60003f04270 */
[----:B------:R-:W1:Y:S06]  /*0a20*/  SHFL.DOWN PT, R3, R2, 0x2, 0x1f ;  /* 0x08401f0002037f89 */ /* 0x000e6c00000e0000 */
[----:B------:R-:W2:Y:S01]  /*0a30*/  @!P1 S2R R6, SR_CgaCtaId ;  /* 0x0000000000069919 */ /* 0x000ea20000008800 */
[----:B------:R-:W-:Y:S02]  /*0a40*/  @!P1 MOV R5, 0x400 ;  /* 0x0000040000059802 */ /* 0x000fe40000000f00 */
[----:B------:R-:W-:-:S04]  /*0a50*/  @!P1 SHF.R.U32.HI R4, RZ, 0x3, R0 ;  /* 0x00000003ff049819 */ /* 0x000fc80000011600 */
[----:B------:R-:W-:Y:S01]  /*0a60*/  @!P1 LOP3.LUT R4, R4, 0x7c, RZ, 0xc0, !PT ;  /* 0x0000007c04049812 */ /* 0x000fe200078ec0ff */
[----:B-1----:R-:W-:Y:S01]  /*0a70*/  @!P0 FADD R2, R2, R3 ;  /* 0x0000000302028221 */ /* 0x002fe20000000000 */
[----:B------:R-:W-:-:S04]  /*0a80*/  ISETP.GT.AND P0, PT, R7, 0x1b, PT ;  /* 0x0000001b0700780c */ /* 0x000fc80003f04270 */
[----:B------:R-:W1:Y:S01]  /*0a90*/  SHFL.DOWN PT, R3, R2, 0x4, 0x1f ;  /* 0x08801f0002037f89 */ /* 0x000e6200000e0000 */
[----:B--2---:R-:W-:-:S04]  /*0aa0*/  @!P1 LEA R5, R6, R5, 0x18 ;  /* 0x0000000506059211 */ /* 0x004fc800078ec0ff */
[----:B------:R-:W-:-:S04]  /*0ab0*/  @!P1 IADD3 R4, PT, PT, R4, R5, RZ ;  /* 0x0000000504049210 */ /* 0x000fc80007ffe0ff */
[----:B-1----:R-:W-:Y:S01]  /*0ac0*/  @!P0 FADD R2, R2, R3 ;  /* 0x0000000302028221 */ /* 0x002fe20000000000 */
[----:B------:R-:W-:-:S04]  /*0ad0*/  ISETP.GT.AND P0, PT, R7, 0x17, PT ;  /* 0x000000170700780c */ /* 0x000fc80003f04270 */
[----:B------:R-:W1:Y:S09]  /*0ae0*/  SHFL.DOWN PT, R3, R2, 0x8, 0x1f ;  /* 0x09001f0002037f89 */ /* 0x000e7200000e0000 */
[----:B-1----:R-:W-:Y:S01]  /*0af0*/  @!P0 FADD R2, R2, R3 ;  /* 0x0000000302028221 */ /* 0x002fe20000000000 */
[----:B------:R-:W-:-:S04]  /*0b00*/  ISETP.NE.AND P0, PT, R0, RZ, PT ;  /* 0x000000ff0000720c */ /* 0x000fc80003f05270 */
[----:B------:R-:W1:Y:S02]  /*0b10*/  SHFL.DOWN PT, R3, R2, 0x10, 0x1f ;  /* 0x0a001f0002037f89 */ /* 0x000e6400000e0000 */
[----:B-1----:R-:W-:-:S05]  /*0b20*/  FADD R3, R2, R3 ;  /* 0x0000000302037221 */ /* 0x002fca0000000000 */
[----:B------:R2:W-:Y:S01]  /*0b30*/  @!P1 STS [R4+0x8], R3 ;  /* 0x0000080304009388 */ /* 0x0005e20000000800 */
[----:B------:R-:W-:Y:S01]  /*0b40*/  BAR.SYNC.DEFER_BLOCKING 0x0 ;  /* 0x0000000000007b1d */ /* 0x000fe20000010000 */
[----:B------:R-:W-:-:S04]  /*0b50*/  ISETP.GT.AND P1, PT, R7, 0xf, PT ;  /* 0x0000000f0700780c */ /* 0x000fc80003f24270 */
[----:B0-----:R-:W-:Y:S01]  /*0b60*/  FSEL R9, R2, R3, P1 ;  /* 0x0000000302097208 */ /* 0x001fe20000800000 */
[----:B------:R-:W-:Y:S08]  /*0b70*/  @P0 BRA `(.L_x_72) ;  /* 0x0000001400d00947 */ /* 0x000ff00003800000 */
[----:B------:R-:W0:Y:S01]  /*0b80*/  S2UR UR5, SR_CgaCtaId ;  /* 0x00000000000579c3 */ /* 0x000e220000008800 */
[----:B------:R-:W-:Y:S02]  /*0b90*/  UMOV UR4, 0x400 ;  /* 0x0000040000047882 */ /* 0x000fe40000000000 */
[----:B0-----:R-:W-:-:S09]  /*0ba0*/  ULEA UR4, UR5, UR4, 0x18 ;  /* 0x0000000405047291 */ /* 0x001fd2000f8ec0ff */
[----:B------:R-:W0:Y:S04]  /*0bb0*/  LDS R0, [UR4+0xc] ;  /* 0x00000c04ff007984 */ /* 0x000e280008000800 */
[----:B--2---:R-:W1:Y:S04]  /*0bc0*/  LDS.128 R4, [UR4+0x10] ;  /* 0x00001004ff047984 */ /* 0x004e680008000c00 */
        /* <DEDUP_REMOVED lines=9> */
.L_x_71:
[----:B0-----:R-:W0:Y:S01]  /*0c60*/  S2R R9, SR_LANEID ;  /* 0x0000000000097919 */ /* 0x001e220000000000 */
[----:B------:R-:W-:-:S05]  /*0c70*/  LOP3.LUT R2, R0, 0x3e0, RZ, 0xc0, !PT ;  /* 0x000003e000027812 */ /* 0x000fca00078ec0ff */
[----:B------:R-:W-:Y:S01]  /*0c80*/  VIADD R4, R2, 0x20 ;  /* 0x0000002002047836 */ /* 0x000fe20000000000 */
[----:B------:R-:W-:-:S04]  /*0c90*/  LOP3.LUT R2, RZ, R2, RZ, 0x33, !PT ;  /* 0x00000002ff027212 */ /* 0x000fc800078e33ff */
[----:B------:R-:W-:Y:S02]  /*0ca0*/  ISETP.GT.AND P0, PT, R4, R5, PT ;  /* 0x000000050400720c */ /* 0x000fe40003f04270 */
[----:B------:R-:W-:-:S04]  /*0cb0*/  IADD3 R2, PT, PT, R5, R2, RZ ;  /* 0x0000000205027210 */ /* 0x000fc80007ffe0ff */
[----:B------:R-:W-:-:S05]  /*0cc0*/  SEL R2, R2, 0x1f, P0 ;  /* 0x0000001f02027807 */ /* 0x000fca0000000000 */
[----:B------:R-:W1:Y:S01]  /*0cd0*/  SHFL.DOWN PT, R3, R11, 0x1, R2 ;  /* 0x082000000b037989 */ /* 0x000e6200000e0002 */
[C---:B0-----:R-:W-:Y:S01]  /*0ce0*/  ISETP.GE.AND P0, PT, R9.reuse, R2, PT ;  /* 0x000000020900720c */ /* 0x041fe20003f06270 */
[C---:B------:R-:W-:Y:S01]  /*0cf0*/  VIADD R7, R9.reuse, 0x2 ;  /* 0x0000000209077836 */ /* 0x040fe20000000000 */
[----:B------:R-:W-:-:S11]  /*0d00*/  ISETP.NE.AND P1, PT, R9, RZ, PT ;  /* 0x000000ff0900720c */ /* 0x000fd60003f25270 */
[----:B-1----:R-:W-:Y:S01]  /*0d10*/  @!P0 FADD R11, R3, R11 ;  /* 0x0000000b030b8221 */ /* 0x002fe20000000000 */
[----:B------:R-:W-:Y:S01]  /*0d20*/  ISETP.GT.AND P0, PT, R7, R2, PT ;  /* 0x000000020700720c */ /* 0x000fe20003f04270 */
[----:B------:R-:W0:Y:S01]  /*0d30*/  @!P1 S2R R13, SR_CgaCtaId ;  /* 0x00000000000d9919 */ /* 0x000e220000008800 */
[----:B------:R-:W-:Y:S02]  /*0d40*/  IADD3 R7, PT, PT, R9, 0x4, RZ ;  /* 0x0000000409077810 */ /* 0x000fe40007ffe0ff */
[----:B------:R-:W-:Y:S01]  /*0d50*/  @!P1 MOV R6, 0x400 ;  /* 0x0000040000069802 */ /* 0x000fe20000000f00 */
[----:B------:R-:W1:Y:S01]  /*0d60*/  SHFL.DOWN PT, R3, R11, 0x2, R2 ;  /* 0x084000000b037989 */ /* 0x000e6200000e0002 */
[----:B------:R-:W-:-:S04]  /*0d70*/  @!P1 SHF.R.U32.HI R4, RZ, 0x3, R0 ;  /* 0x00000003ff049819 */ /* 0x000fc80000011600 */
[----:B------:R-:W-:-:S03]  /*0d80*/  @!P1 LOP3.LUT R4, R4, 0x7c, RZ, 0xc0, !PT ;  /* 0x0000007c04049812 */ /* 0x000fc600078ec0ff */
[----:B-1----:R-:W-:Y:S01]  /*0d90*/  @!P0 FADD R11, R11, R3 ;  /* 0x000000030b0b8221 */ /* 0x002fe20000000000 */
[----:B------:R-:W-:Y:S01]  /*0da0*/  ISETP.GT.AND P0, PT, R7, R2, PT ;  /* 0x000000020700720c */ /* 0x000fe20003f04270 */
[----:B------:R-:W-:Y:S01]  /*0db0*/  VIADD R7, R9, 0x8 ;  /* 0x0000000809077836 */ /* 0x000fe20000000000 */
[----:B0-----:R-:W-:Y:S02]  /*0dc0*/  @!P1 LEA R13, R13, R6, 0x18 ;  /* 0x000000060d0d9211 */ /* 0x001fe400078ec0ff */
[----:B------:R-:W0:Y:S03]  /*0dd0*/  SHFL.DOWN PT, R3, R11, 0x4, R2 ;  /* 0x088000000b037989 */ /* 0x000e2600000e0002 */
[----:B------:R-:W-:-:S06]  /*0de0*/  @!P1 IMAD.IADD R4, R4, 0x1, R13 ;  /* 0x0000000104049824 */ /* 0x000fcc00078e020d */
[----:B0-----:R-:W-:Y:S01]  /*0df0*/  @!P0 FADD R11, R11, R3 ;  /* 0x000000030b0b8221 */ /* 0x001fe20000000000 */
[-C--:B------:R-:W-:Y:S02]  /*0e00*/  ISETP.GT.AND P0, PT, R7, R2.reuse, PT ;  /* 0x000000020700720c */ /* 0x080fe40003f04270 */
[----:B------:R-:W-:Y:S02]  /*0e10*/  IADD3 R7, PT, PT, R9, 0x10, RZ ;  /* 0x0000001009077810 */ /* 0x000fe40007ffe0ff */
[----:B------:R-:W0:Y:S09]  /*0e20*/  SHFL.DOWN PT, R3, R11, 0x8, R2 ;  /* 0x090000000b037989 */ /* 0x000e3200000e0002 */
[----:B0-----:R-:W-:Y:S01]  /*0e30*/  @!P0 FADD R11, R11, R3 ;  /* 0x000000030b0b8221 */ /* 0x001fe20000000000 */
[----:B------:R-:W-:-:S04]  /*0e40*/  ISETP.GT.AND P0, PT, R7, R2, PT ;  /* 0x000000020700720c */ /* 0x000fc80003f04270 */
[----:B------:R-:W0:Y:S09]  /*0e50*/  SHFL.DOWN PT, R3, R11, 0x10, R2 ;  /* 0x0a0000000b037989 */ /* 0x000e3200000e0002 */
        /* <DEDUP_REMOVED lines=13> */
[----:B------:R-:W1:Y:S04]  /*0f30*/  LDS R0, [UR4+0xc] ;  /* 0x00000c04ff007984 */ /* 0x000e680008000800 */
[----:B------:R-:W0:Y:S04]  /*0f40*/  LDS.128 R12, [UR4+0x10] ;  /* 0x00001004ff0c7984 */ /* 0x000e280008000c00 */
[----:B------:R-:W2:Y:S01]  /*0f50*/  LDS.64 R2, [UR4+0x20] ;  /* 0x00002004ff027984 */ /* 0x000ea20008000a00 */
[----:B-1----:R-:W-:Y:S01]  /*0f60*/  @P2 FADD R9, R9, R0 ;  /* 0x0000000009092221 */ /* 0x002fe20000000000 */
[----:B------:R-:W-:-:S03]  /*0f70*/  ISETP.GT.AND P2, PT, R5, 0xa0, PT ;  /* 0x000000a00500780c */ /* 0x000fc60003f44270 */
[----:B0-----:R-:W-:Y:S01]  /*0f80*/  @P4 FADD R9, R9, R12 ;  /* 0x0000000c09094221 */ /* 0x001fe20000000000 */
        /* <DEDUP_REMOVED lines=8> */
.L_x_58:
[----:B------:R-:W0:Y:S01]  /*1010*/  S2R R0, SR_TID.X ;  /* 0x0000000000007919 */ /* 0x000e220000002100 */
[----:B------:R-:W1:Y:S01]  /*1020*/  LDC.64 R4, c[0x0][0x380] ;  /* 0x0000e000ff047b82 */ /* 0x000e620000000a00 */
[----:B0-----:R-:W-:-:S04]  /*1030*/  VIADD R7, R0, UR7 ;  /* 0x0000000700077c36 */ /* 0x001fc80008000000 */
[----:B-1----:R-:W-:-:S05]  /*1040*/  IMAD.WIDE.U32 R4, R7, 0x4, R4 ;  /* 0x0000000407047825 */ /* 0x002fca00078e0004 */
[----:B------:R-:W2:Y:S04]  /*1050*/  LDG.E R7, desc[UR14][R4.64] ;  /* 0x0000000e04077981 */ /* 0x000ea8000c1e1900 */
[----:B------:R-:W2:Y:S04]  /*1060*/  LDG.E R8, desc[UR14][R4.64+0x400] ;  /* 0x0004000e04087981 */ /* 0x000ea8000c1e1900 */
[----:B------:R-:W3:Y:S04]  /*1070*/  LDG.E R9, desc[UR14][R4.64+0x800] ;  /* 0x0008000e04097981 */ /* 0x000ee8000c1e1900 */
[----:B------:R-:W3:Y:S04]  /*1080*/  LDG.E R10, desc[UR14][R4.64+0xc00] ;  /* 0x000c000e040a7981 */ /* 0x000ee8000c1e1900 */
[----:B------:R-:W4:Y:S04]  /*1090*/  LDG.E R11, desc[UR14][R4.64+0x1000] ;  /* 0x0010000e040b7981 */ /* 0x000f28000c1e1900 */
[----:B------:R-:W4:Y:S04]  /*10a0*/  LDG.E R12, desc[UR14][R4.64+0x1400] ;  /* 0x0014000e040c7981 */ /* 0x000f28000c1e1900 */
[----:B------:R-:W5:Y:S04]  /*10b0*/  LDG.E R13, desc[UR14][R4.64+0x1800] ;  /* 0x0018000e040d7981 */ /* 0x000f68000c1e1900 */
        /* <DEDUP_REMOVED lines=8> */
[----:B------:R-:W5:Y:S01]  /*1140*/  LDG.E R21, desc[UR14][R4.64+0x3c00] ;  /* 0x003c000e04157981 */ /* 0x000f62000c1e1900 */
[----:B------:R-:W-:-:S04]  /*1150*/  ISETP.GE.U32.AND P0, PT, R23, UR5, PT ;  /* 0x0000000517007c0c */ /* 0x000fc8000bf06070 */
[----:B------:R-:W-:Y:S01]  /*1160*/  ISETP.GE.U32.AND.EX P0, PT, R22, UR4, PT, P0 ;  /* 0x0000000416007c0c */ /* 0x000fe2000bf06100 */
        /* <DEDUP_REMOVED lines=13> */
[----:B------:R-:W-:-:S04]  /*1240*/  FADD R6, R15, R6 ;  /* 0x000000060f067221 */ /* 0x000fc80000000000 */
[----:B------:R-:W-:Y:S01]  /*1250*/  FADD R7, R7, R6 ;  /* 0x0000000607077221 */ /* 0x000fe20000000000 */
[----:B------:R-:W-:Y:S06]  /*1260*/  @!P0 BRA `(.L_x_73) ;  /* 0x0000000c006c8947 */ /* 0x000fec0003800000 */
[----:B------:R-:W-:Y:S01]  /*1270*/  UIADD3 UR8, UP0, UPT, UR5, UR7, URZ ;  /* 0x0000000705087290 */ /* 0x000fe2000ff1e0ff */
[----:B------:R-:W-:Y:S01]  /*1280*/  IADD3 R23, P2, PT, R2, -0x1000, RZ ;  /* 0xfffff00002177810 */ /* 0x000fe20007f5e0ff */
[----:B------:R-:W0:Y:S01]  /*1290*/  LDCU.64 UR12, c[0x0][0x380] ;  /* 0x00007000ff0c77ac */ /* 0x000e220008000a00 */
[----:B------:R-:W-:Y:S02]  /*12a0*/  LOP3.LUT R5, RZ, R0, RZ, 0x33, !PT ;  /* 0x00000000ff057212 */ /* 0x000fe400078e33ff */
[----:B------:R-:W-:Y:S01]  /*12b0*/  IADD3.X R8, PT, PT, R3, -0x1, RZ, P2, !PT ;  /* 0xffffffff03087810 */ /* 0x000fe200017fe4ff */
[----:B------:R-:W-:Y:S01]  /*12c0*/  UIADD3.X UR9, UPT, UPT, URZ, UR4, URZ, UP0, !UPT ;  /* 0x00000004ff097290 */ /* 0x000fe200087fe4ff */
[----:B------:R-:W-:Y:S01]  /*12d0*/  ISETP.LT.U32.AND P0, PT, R23, UR8, PT ;  /* 0x0000000817007c0c */ /* 0x000fe2000bf01070 */
[----:B------:R-:W-:Y:S01]  /*12e0*/  UMOV UR6, UR5 ;  /* 0x0000000500067c82 */ /* 0x000fe20008000000 */
[----:B------:R-:W-:Y:S01]  /*12f0*/  IADD3 R9, P1, PT, R0, UR8, RZ ;  /* 0x0000000800097c10 */ /* 0x000fe2000ff3e0ff */
[----:B------:R-:W-:Y:S01]  /*1300*/  UMOV UR4, URZ ;  /* 0x000000ff00047c82 */ /* 0x000fe20008000000 */
[----:B------:R-:W-:Y:S01]  /*1310*/  IADD3 R5, PT, PT, R2, -UR5, R5 ;  /* 0x8000000502057c10 */ /* 0x000fe2000fffe005 */
[----:B------:R-:W-:Y:S01]  /*1320*/  UMOV UR10, UR8 ;  /* 0x00000008000a7c82 */ /* 0x000fe20008000000 */
[----:B------:R-:W-:Y:S01]  /*1330*/  MOV R11, UR9 ;  /* 0x00000009000b7c02 */ /* 0x000fe20008000f00 */
[----:B------:R-:W-:-:S03]  /*1340*/  IMAD.X R0, RZ, RZ, UR9, P1 ;  /* 0x00000009ff007e24 */ /* 0x000fc600088e06ff */
[----:B------:R-:W-:Y:S02]  /*1350*/  ISETP.GT.U32.AND.EX P0, PT, R11, R8, PT, P0 ;  /* 0x000000080b00720c */ /* 0x000fe40003f04100 */
[----:B0-----:R-:W-:-:S04]  /*1360*/  LEA R6, P2, R9, UR12, 0x2 ;  /* 0x0000000c09067c11 */ /* 0x001fc8000f8410ff */
[----:B------:R-:W-:Y:S02]  /*1370*/  IADD3 R6, P1, PT, R6, 0x2000, RZ ;  /* 0x0000200006067810 */ /* 0x000fe40007f3e0ff */
[----:B------:R-:W-:Y:S02]  /*1380*/  LEA.HI.X R9, R9, UR13, R0, 0x2, P2 ;  /* 0x0000000d09097c11 */ /* 0x000fe400090f1400 */
[----:B------:R-:W-:Y:S01]  /*1390*/  IADD3 R0, PT, PT, R5, -UR7, RZ ;  /* 0x8000000705007c10 */ /* 0x000fe2000fffe0ff */
[----:B------:R-:W-:Y:S02]  /*13a0*/  UMOV UR7, UR9 ;  /* 0x0000000900077c82 */ /* 0x000fe40008000000 */
[----:B------:R-:W-:Y:S01]  /*13b0*/  IMAD.X R9, RZ, RZ, R9, P1 ;  /* 0x000000ffff097224 */ /* 0x000fe200008e0609 */
[----:B------:R-:W-:Y:S06]  /*13c0*/  @P0 BRA `(.L_x_74) ;  /* 0x0000000400000947 */ /* 0x000fec0003800000 */
[----:B------:R-:W0:Y:S01]  /*13d0*/  LDC.64 R2, c[0x0][0x3b8] ;  /* 0x0000ee00ff027b82 */ /* 0x000e220000000a00 */
[----:B------:R-:W1:Y:S01]  /*13e0*/  LDCU.64 UR12, c[0x0][0x380] ;  /* 0x00007000ff0c77ac */ /* 0x000e620008000a00 */
[----:B------:R-:W-:Y:S01]  /*13f0*/  NOP ;  /* 0x0000000000007918 */ /* 0x000fe20000000000 */
.L_x_75:
[----:B------:R-:W2:Y:S02]  /*1400*/  S2R R5, SR_TID.X ;  /* 0x0000000000057919 */ /* 0x000ea40000002100 */
[----:B--2---:R-:W-:-:S04]  /*1410*/  IADD3 R5, P0, PT, R5, UR8, RZ ;  /* 0x0000000805057c10 */ /* 0x004fc8000ff1e0ff */
[----:B------:R-:W-:Y:S02]  /*1420*/  IADD3.X R10, PT, PT, RZ, UR9, RZ, P0, !PT ;  /* 0x00000009ff0a7c10 */ /* 0x000fe400087fe4ff */
[----:B-1----:R-:W-:-:S04]  /*1430*/  LEA R4, P0, R5, UR12, 0x2 ;  /* 0x0000000c05047c11 */ /* 0x002fc8000f8010ff */
[----:B------:R-:W-:-:S05]  /*1440*/  LEA.HI.X R5, R5, UR13, R10, 0x2, P0 ;  /* 0x0000000d05057c11 */ /* 0x000fca00080f140a */
        /* <DEDUP_REMOVED lines=15> */
[----:B------:R1:W5:Y:S01]  /*1540*/  LDG.E R22, desc[UR14][R4.64+0x3c00] ;  /* 0x003c000e04167981 */ /* 0x000362000c1e1900 */
[----:B------:R-:W-:-:S02]  /*1550*/  USHF.R.S32.HI UR11, URZ, 0x1f, UR5 ;  /* 0x0000001fff0b7899 */ /* 0x000fc40008011405 */
[----:B------:R-:W-:-:S04]  /*1560*/  UIADD3 UR6, UP0, UPT, UR5, UR10, URZ ;  /* 0x0000000a05067290 */ /* 0x000fc8000ff1e0ff */
[----:B------:R-:W-:Y:S01]  /*1570*/  UIADD3.X UR7, UPT, UPT, UR11, UR7, URZ, UP0, !UPT ;  /* 0x000000070b077290 */ /* 0x000fe200087fe4ff */
[----:B--2---:R-:W-:Y:S01]  /*1580*/  FADD R7, R24, R7 ;  /* 0x0000000718077221 */ /* 0x004fe20000000000 */
[----:B0-----:R-:W-:-:S04]  /*1590*/  IADD3 R24, P1, PT, R2, -UR8, RZ ;  /* 0x8000000802187c10 */ /* 0x001fc8000ff3e0ff */
[----:B------:R-:W-:Y:S02]  /*15a0*/  ISETP.GE.U32.AND P0, PT, R24, UR5, PT ;  /* 0x0000000518007c0c */ /* 0x000fe4000bf06070 */
[----:B-1----:R-:W-:Y:S01]  /*15b0*/  IADD3.X R4, PT, PT, R3, ~UR9, RZ, P1, !PT ;  /* 0x8000000903047c10 */ /* 0x002fe20008ffe4ff */
[----:B---3--:R-:W-:-:S03]  /*15c0*/  FADD R26, R25, R26 ;  /* 0x0000001a191a7221 */ /* 0x008fc60000000000 */
[----:B------:R-:W-:Y:S01]  /*15d0*/  ISETP.GE.U32.AND.EX P0, PT, R4, UR11, PT, P0 ;  /* 0x0000000b04007c0c */ /* 0x000fe2000bf06100 */
        /* <DEDUP_REMOVED lines=12> */
[----:B------:R-:W-:-:S04]  /*16a0*/  FADD R7, R7, R10 ;  /* 0x0000000a07077221 */ /* 0x000fc80000000000 */
[----:B------:R-:W-:Y:S01]  /*16b0*/  FADD R7, R22, R7 ;  /* 0x0000000716077221 */ /* 0x000fe20000000000 */
[----:B------:R-:W-:Y:S06]  /*16c0*/  @!P0 BRA `(.L_x_73) ;  /* 0x0000000800548947 */ /* 0x000fec0003800000 */
[----:B------:R-:W-:Y:S01]  /*16d0*/  UIADD3 UR8, UP0, UPT, UR5, UR8, URZ ;  /* 0x0000000805087290 */ /* 0x000fe2000ff1e0ff */
[----:B------:R-:W-:Y:S01]  /*16e0*/  MOV R5, R9 ;  /* 0x0000000900057202 */ /* 0x000fe20000000f00 */
[----:B------:R-:W-:Y:S01]  /*16f0*/  IMAD.U32 R11, RZ, RZ, UR5 ;  /* 0x00000005ff0b7e24 */ /* 0x000fe2000f8e00ff */
[----:B------:R-:W-:Y:S01]  /*1700*/  UIADD3 UR4, UPT, UPT, UR4, 0x1, URZ ;  /* 0x0000000104047890 */ /* 0x000fe2000fffe0ff */
[----:B------:R-:W-:Y:S01]  /*1710*/  IMAD.MOV.U32 R4, RZ, RZ, R6 ;  /* 0x000000ffff047224 */ /* 0x000fe200078e0006 */
[----:B------:R-:W-:Y:S01]  /*1720*/  UIADD3.X UR9, UPT, UPT, UR11, UR9, URZ, UP0, !UPT ;  /* 0x000000090b097290 */ /* 0x000fe200087fe4ff */
[----:B------:R-:W-:Y:S01]  /*1730*/  ISETP.LT.U32.AND P0, PT, R23, UR8, PT ;  /* 0x0000000817007c0c */ /* 0x000fe2000bf01070 */
[----:B------:R-:W-:Y:S01]  /*1740*/  VIADD R0, R0, -UR5 ;  /* 0x8000000500007c36 */ /* 0x000fe20008000000 */
[----:B------:R-:W-:Y:S01]  /*1750*/  UMOV UR10, UR6 ;  /* 0x00000006000a7c82 */ /* 0x000fe20008000000 */
[----:B------:R-:W-:Y:S02]  /*1760*/  IMAD.WIDE R4, R11, 0x4, R4 ;  /* 0x000000040b047825 */ /* 0x000fe400078e0204 */
[----:B------:R-:W-:-:S02]  /*1770*/  MOV R13, UR9 ;  /* 0x00000009000d7c02 */ /* 0x000fc40008000f00 */
[----:B------:R-:W-:Y:S01]  /*1780*/  IMAD.MOV.U32 R6, RZ, RZ, R4 ;  /* 0x000000ffff067224 */ /* 0x000fe200078e0004 */
[----:B------:R-:W-:Y:S02]  /*1790*/  MOV R9, R5 ;  /* 0x0000000500097202 */ /* 0x000fe40000000f00 */
[----:B------:R-:W-:-:S13]  /*17a0*/  ISETP.GT.U32.AND.EX P0, PT, R13, R8, PT, P0 ;  /* 0x000000080d00720c */ /* 0x000fda0003f04100 */
[----:B------:R-:W-:Y:S05]  /*17b0*/  @!P0 BRA `(.L_x_75) ;  /* 0xfffffffc00108947 */ /* 0x000fea000383ffff */
[----:B------:R-:W-:-:S05]  /*17c0*/  UMOV UR6, UR5 ;  /* 0x0000000500067c82 */ /* 0x000fca0008000000 */
.L_x_74:
[----:B------:R-:W0:Y:S01]  /*17d0*/  S2R R5, SR_TID.X ;  /* 0x0000000000057919 */ /* 0x000e220000002100 */
[C---:B------:R-:W-:Y:S01]  /*17e0*/  IADD3 R4, PT, PT, R2.reuse, -UR8, RZ ;  /* 0x8000000802047c10 */ /* 0x040fe2000fffe0ff */
[----:B------:R-:W-:Y:S01]  /*17f0*/  IMAD.U32 R8, RZ, RZ, UR9 ;  /* 0x00000009ff087e24 */ /* 0x000fe2000f8e00ff */
[----:B------:R-:W-:Y:S01]  /*1800*/  ISETP.LE.U32.AND P1, PT, R2, UR8, PT ;  /* 0x0000000802007c0c */ /* 0x000fe2000bf23070 */
[----:B------:R-:W-:Y:S01]  /*1810*/  BSSY.RECONVERGENT B1, `(.L_x_73) ;  /* 0x0000080000017945 */ /* 0x000fe20003800200 */
[----:B0-----:R-:W-:-:S04]  /*1820*/  ISETP.GE.AND P0, PT, R5, R4, PT ;  /* 0x000000040500720c */ /* 0x001fc80003f06270 */
[----:B------:R-:W-:-:S13]  /*1830*/  ISETP.GE.U32.OR.EX P0, PT, R8, R3, P0, P1 ;  /* 0x000000030800720c */ /* 0x000fda0000706510 */
[----:B------:R-:W-:Y:S05]  /*1840*/  @P0 BRA `(.L_x_76) ;  /* 0x0000000400f00947 */ /* 0x000fea0003800000 */
[----:B------:R-:W0:Y:S01]  /*1850*/  LDC R4, c[0x0][0x3c0] ;  /* 0x0000f000ff047b82 */ /* 0x000e220000000800 */
[----:B------:R-:W-:Y:S01]  /*1860*/  USHF.L.U32 UR5, UR16, 0xc, URZ ;  /* 0x0000000c10057899 */ /* 0x000fe200080006ff */
[----:B------:R-:W-:Y:S01]  /*1870*/  LOP3.LUT R3, RZ, R5, RZ, 0x33, !PT ;  /* 0x00000005ff037212 */ /* 0x000fe200078e33ff */
[----:B------:R-:W-:Y:S02]  /*1880*/  BSSY.RECONVERGENT B2, `(.L_x_77) ;  /* 0x0000037000027945 */ /* 0x000fe40003800200 */
[----:B------:R-:W-:-:S06]  /*1890*/  UIADD3 UR5, UPT, UPT, UR5, UR6, URZ ;  /* 0x0000000605057290 */ /* 0x000fcc000fffe0ff */
[----:B------:R-:W-:Y:S01]  /*18a0*/  IADD3 R2, PT, PT, R2, -UR5, R3 ;  /* 0x8000000502027c10 */ /* 0x000fe2000fffe003 */
[----:B0-----:R-:W-:Y:S01]  /*18b0*/  IMAD R3, R4, UR4, RZ ;  /* 0x0000000404037c24 */ /* 0x001fe2000f8e02ff */
[----:B------:R-:W-:-:S03]  /*18c0*/  MOV R4, R5 ;  /* 0x0000000500047202 */ /* 0x000fc60000000f00 */
[----:B------:R-:W-:-:S05]  /*18d0*/  IMAD R2, R3, -0x1000, R2 ;  /* 0xfffff00003027824 */ /* 0x000fca00078e0202 */
[C---:B------:R-:W-:Y:S02]  /*18e0*/  ISETP.GE.U32.AND P0, PT, R2.reuse, 0xf00, PT ;  /* 0x00000f000200780c */ /* 0x040fe40003f06070 */
[----:B------:R-:W-:-:S04]  /*18f0*/  LEA.HI R19, R2, 0x1, RZ, 0x18 ;  /* 0x0000000102137811 */ /* 0x000fc800078fc0ff */
[----:B------:R-:W-:-:S04]  /*1900*/  LOP3.LUT R21, R19, 0xf, RZ, 0xc0, !PT ;  /* 0x0000000f13157812 */ /* 0x000fc800078ec0ff */
[----:B------:R-:W-:-:S03]  /*1910*/  ISETP.NE.AND P1, PT, R21, RZ, PT ;  /* 0x000000ff1500720c */ /* 0x000fc60003f25270 */
[----:B------:R-:W-:Y:S10]  /*1920*/  @!P0 BRA `(.L_x_78) ;  /* 0x0000000000b08947 */ /* 0x000ff40003800000 */
[----:B------:R-:W-:Y:S01]  /*1930*/  LEA.HI R2, R0, 0x1, RZ, 0x18 ;  /* 0x0000000100027811 */ /* 0x000fe200078fc0ff */
[----:B------:R-:W-:-:S03]  /*1940*/  IMAD.MOV.U32 R4, RZ, RZ, R5 ;  /* 0x000000ffff047224 */ /* 0x000fc600078e0005 */
[----:B------:R-:W-:-:S04]  /*1950*/  LOP3.LUT R2, R2, 0x1fffff0, RZ, 0xc0, !PT ;  /* 0x01fffff002027812 */ /* 0x000fc800078ec0ff */
[----:B------:R-:W-:-:S07]  /*1960*/  IADD3 R8, PT, PT, -R2, RZ, RZ ;  /* 0x000000ff02087210 */ /* 0x000fce0007ffe1ff */
.L_x_79:
[----:B------:R-:W-:Y:S01]  /*1970*/  IMAD.MOV.U32 R2, RZ, RZ, R6 ;  /* 0x000000ffff027224 */ /* 0x000fe200078e0006 */
[----:B------:R-:W-:-:S05]  /*1980*/  MOV R3, R9 ;  /* 0x0000000900037202 */ /* 0x000fca0000000f00 */
[----:B------:R-:W2:Y:S04]  /*1990*/  LDG.E R18, desc[UR14][R2.64+-0x2000] ;  /* 0xffe0000e02127981 */ /* 0x000ea8000c1e1900 */
[----:B------:R-:W3:Y:S04]  /*19a0*/  LDG.E R17, desc[UR14][R2.64+-0x1c00] ;  /* 0xffe4000e02117981 */ /* 0x000ee8000c1e1900 */
        /* <DEDUP_REMOVED lines=14> */
[----:B------:R-:W-:-:S02]  /*1a90*/  VIADD R8, R8, 0x10 ;  /* 0x0000001008087836 */ /* 0x000fc40000000000 */
[----:B------:R-:W-:-:S03]  /*1aa0*/  VIADD R4, R4, 0x1000 ;  /* 0x0000100004047836 */ /* 0x000fc60000000000 */
[----:B------:R-:W-:Y:S01]  /*1ab0*/  ISETP.NE.AND P0, PT, R8, RZ, PT ;  /* 0x000000ff0800720c */ /* 0x000fe20003f05270 */
[----:B--2---:R-:W-:-:S04]  /*1ac0*/  FADD R18, R18, R7 ;  /* 0x0000000712127221 */ /* 0x004fc80000000000 */
        /* <DEDUP_REMOVED lines=13> */
[----:B------:R-:W-:-:S03]  /*1ba0*/  IADD3 R6, P2, PT, R2, 0x4000, RZ ;  /* 0x0000400002067810 */ /* 0x000fc60007f5e0ff */
[----:B------:R-:W-:Y:S01]  /*1bb0*/  FADD R10, R10, R9 ;  /* 0x000000090a0a7221 */ /* 0x000fe20000000000 */
[----:B------:R-:W-:-:S03]  /*1bc0*/  IADD3.X R9, PT, PT, RZ, R3, RZ, P2, !PT ;  /* 0x00000003ff097210 */ /* 0x000fc600017fe4ff */
[----:B------:R-:W-:Y:S01]  /*1bd0*/  FADD R7, R10, R5 ;  /* 0x000000050a077221 */ /* 0x000fe20000000000 */
[----:B------:R-:W-:Y:S06]  /*1be0*/  @P0 BRA `(.L_x_79) ;  /* 0xfffffffc00600947 */ /* 0x000fec000383ffff */
.L_x_78:
[----:B------:R-:W-:Y:S05]  /*1bf0*/  BSYNC.RECONVERGENT B2 ;  /* 0x0000000000027941 */ /* 0x000fea0003800200 */
.L_x_77:
[----:B------:R-:W-:Y:S05]  /*1c00*/  @!P1 BRA `(.L_x_76) ;  /* 0x0000000400009947 */ /* 0x000fea0003800000 */
[----:B------:R-:W-:Y:S01]  /*1c10*/  ISETP.GE.U32.AND P0, PT, R21, 0x8, PT ;  /* 0x000000081500780c */ /* 0x000fe20003f06070 */
[----:B------:R-:W-:Y:S01]  /*1c20*/  BSSY.RECONVERGENT B2, `(.L_x_80) ;  /* 0x0000019000027945 */ /* 0x000fe20003800200 */
[----:B------:R-:W-:-:S04]  /*1c30*/  LOP3.LUT R9, R19, 0x7, RZ, 0xc0, !PT ;  /* 0x0000000713097812 */ /* 0x000fc800078ec0ff */
[----:B------:R-:W-:-:S07]  /*1c40*/  ISETP.NE.AND P1, PT, R9, RZ, PT ;  /* 0x000000ff0900720c */ /* 0x000fce0003f25270 */
[----:B------:R-:W-:Y:S06]  /*1c50*/  @!P0 BRA `(.L_x_81) ;  /* 0x0000000000548947 */ /* 0x000fec0003800000 */
[----:B------:R-:W-:-:S04]  /*1c60*/  IADD3 R3, P0, PT, R4, UR8, RZ ;  /* 0x0000000804037c10 */ /* 0x000fc8000ff1e0ff */
[----:B------:R-:W-:Y:S02]  /*1c70*/  IADD3.X R6, PT, PT, RZ, UR9, RZ, P0, !PT ;  /* 0x00000009ff067c10 */ /* 0x000fe400087fe4ff */
[----:B------:R-:W-:-:S04]  /*1c80*/  LEA R2, P0, R3, UR12, 0x2 ;  /* 0x0000000c03027c11 */ /* 0x000fc8000f8010ff */
[----:B------:R-:W-:-:S05]  /*1c90*/  LEA.HI.X R3, R3, UR13, R6, 0x2, P0 ;  /* 0x0000000d03037c11 */ /* 0x000fca00080f1406 */
[----:B------:R-:W2:Y:S04]  /*1ca0*/  LDG.E R6, desc[UR14][R2.64] ;  /* 0x0000000e02067981 */ /* 0x000ea8000c1e1900 */
[----:B------:R-:W3:Y:S04]  /*1cb0*/  LDG.E R5, desc[UR14][R2.64+0x400] ;  /* 0x0004000e02057981 */ /* 0x000ee8000c1e1900 */
[----:B------:R-:W4:Y:S04]  /*1cc0*/  LDG.E R8, desc[UR14][R2.64+0x800] ;  /* 0x0008000e02087981 */ /* 0x000f28000c1e1900 */
[----:B------:R-:W5:Y:S04]  /*1cd0*/  LDG.E R10, desc[UR14][R2.64+0xc00] ;  /* 0x000c000e020a7981 */ /* 0x000f68000c1e1900 */
[----:B------:R-:W5:Y:S04]  /*1ce0*/  LDG.E R12, desc[UR14][R2.64+0x1000] ;  /* 0x0010000e020c7981 */ /* 0x000f68000c1e1900 */
[----:B------:R-:W5:Y:S04]  /*1cf0*/  LDG.E R14, desc[UR14][R2.64+0x1400] ;  /* 0x0014000e020e7981 */ /* 0x000f68000c1e1900 */
[----:B------:R-:W5:Y:S04]  /*1d00*/  LDG.E R16, desc[UR14][R2.64+0x1800] ;  /* 0x0018000e02107981 */ /* 0x000f68000c1e1900 */
[----:B------:R-:W5:Y:S01]  /*1d10*/  LDG.E R18, desc[UR14][R2.64+0x1c00] ;  /* 0x001c000e02127981 */ /* 0x000f62000c1e1900 */
[----:B------:R-:W-:-:S02]  /*1d20*/  VIADD R4, R4, 0x800 ;  /* 0x0000080004047836 */ /* 0x000fc40000000000 */
[----:B--2---:R-:W-:-:S04]  /*1d30*/  FADD R6, R7, R6 ;  /* 0x0000000607067221 */ /* 0x004fc80000000000 */
[----:B---3--:R-:W-:-:S04]  /*1d40*/  FADD R5, R6, R5 ;  /* 0x0000000506057221 */ /* 0x008fc80000000000 */
[----:B----4-:R-:W-:-:S04]  /*1d50*/  FADD R5, R5, R8 ;  /* 0x0000000805057221 */ /* 0x010fc80000000000 */
[----:B-----5:R-:W-:-:S04]  /*1d60*/  FADD R5, R5, R10 ;  /* 0x0000000a05057221 */ /* 0x020fc80000000000 */
[----:B------:R-:W-:-:S04]  /*1d70*/  FADD R5, R5, R12 ;  /* 0x0000000c05057221 */ /* 0x000fc80000000000 */
[----:B------:R-:W-:-:S04]  /*1d80*/  FADD R5, R5, R14 ;  /* 0x0000000e05057221 */ /* 0x000fc80000000000 */
[----:B------:R-:W-:-:S04]  /*1d90*/  FADD R5, R5, R16 ;  /* 0x0000001005057221 */ /* 0x000fc80000000000 */
[----:B------:R-:W-:-:S07]  /*1da0*/  FADD R7, R5, R18 ;  /* 0x0000001205077221 */ /* 0x000fce0000000000 */
.L_x_81:
[----:B------:R-:W-:Y:S05]  /*1db0*/  BSYNC.RECONVERGENT B2 ;  /* 0x0000000000027941 */ /* 0x000fea0003800200 */
.L_x_80:
[----:B------:R-:W-:Y:S05]  /*1dc0*/  @!P1 BRA `(.L_x_76) ;  /* 0x0000000000909947 */ /* 0x000fea0003800000 */
[----:B------:R-:W-:Y:S01]  /*1dd0*/  ISETP.GE.U32.AND P0, PT, R9, 0x4, PT ;  /* 0x000000040900780c */ /* 0x000fe20003f06070 */
[----:B------:R-:W-:Y:S01]  /*1de0*/  BSSY.RECONVERGENT B2, `(.L_x_82) ;  /* 0x0000010000027945 */ /* 0x000fe20003800200 */
[----:B------:R-:W-:-:S11]  /*1df0*/  LOP3.LUT P1, RZ, R19, 0x3, RZ, 0xc0, !PT ;  /* 0x0000000313ff7812 */ /* 0x000fd6000782c0ff */
[----:B------:R-:W-:Y:S05]  /*1e00*/  @!P0 BRA `(.L_x_83) ;  /* 0x0000000000348947 */ /* 0x000fea0003800000 */
[----:B------:R-:W-:-:S04]  /*1e10*/  IADD3 R3, P0, PT, R4, UR8, RZ ;  /* 0x0000000804037c10 */ /* 0x000fc8000ff1e0ff */
[----:B------:R-:W-:Y:S02]  /*1e20*/  IADD3.X R6, PT, PT, RZ, UR9, RZ, P0, !PT ;  /* 0x00000009ff067c10 */ /* 0x000fe400087fe4ff */
[----:B------:R-:W-:-:S04]  /*1e30*/  LEA R2, P0, R3, UR12, 0x2 ;  /* 0x0000000c03027c11 */ /* 0x000fc8000f8010ff */
[----:B------:R-:W-:-:S05]  /*1e40*/  LEA.HI.X R3, R3, UR13, R6, 0x2, P0 ;  /* 0x0000000d03037c11 */ /* 0x000fca00080f1406 */
[----:B------:R-:W2:Y:S04]  /*1e50*/  LDG.E R6, desc[UR14][R2.64] ;  /* 0x0000000e02067981 */ /* 0x000ea8000c1e1900 */
[----:B------:R-:W3:Y:S04]  /*1e60*/  LDG.E R5, desc[UR14][R2.64+0x400] ;  /* 0x0004000e02057981 */ /* 0x000ee8000c1e1900 */
[----:B------:R-:W4:Y:S04]  /*1e70*/  LDG.E R8, desc[UR14][R2.64+0x800] ;  /* 0x0008000e02087981 */ /* 0x000f28000c1e1900 */
[----:B------:R-:W5:Y:S01]  /*1e80*/  LDG.E R10, desc[UR14][R2.64+0xc00] ;  /* 0x000c000e020a7981 */ /* 0x000f62000c1e1900 */
[----:B------:R-:W-:-:S02]  /*1e90*/  VIADD R4, R4, 0x400 ;  /* 0x0000040004047836 */ /* 0x000fc40000000000 */
[----:B--2---:R-:W-:-:S04]  /*1ea0*/  FADD R6, R7, R6 ;  /* 0x0000000607067221 */ /* 0x004fc80000000000 */
[----:B---3--:R-:W-:-:S04]  /*1eb0*/  FADD R5, R6, R5 ;  /* 0x0000000506057221 */ /* 0x008fc80000000000 */
[----:B----4-:R-:W-:-:S04]  /*1ec0*/  FADD R5, R5, R8 ;  /* 0x0000000805057221 */ /* 0x010fc80000000000 */
[----:B-----5:R-:W-:-:S07]  /*1ed0*/  FADD R7, R5, R10 ;  /* 0x0000000a05077221 */ /* 0x020fce0000000000 */
.L_x_83:
[----:B------:R-:W-:Y:S05]  /*1ee0*/  BSYNC.RECONVERGENT B2 ;  /* 0x0000000000027941 */ /* 0x000fea0003800200 */
.L_x_82:
[----:B------:R-:W-:Y:S05]  /*1ef0*/  @!P1 BRA `(.L_x_76) ;  /* 0x0000000000449947 */ /* 0x000fea0003800000 */
[----:B------:R-:W-:Y:S02]  /*1f00*/  LOP3.LUT R0, R0, 0xffff, RZ, 0xc0, !PT ;  /* 0x0000ffff00007812 */ /* 0x000fe400078ec0ff */
[----:B------:R-:W-:Y:S02]  /*1f10*/  IADD3 R5, P0, PT, R4, UR10, RZ ;  /* 0x0000000a04057c10 */ /* 0x000fe4000ff1e0ff */
[----:B------:R-:W-:Y:S02]  /*1f20*/  LEA.HI R0, R0, 0x1, RZ, 0x18 ;  /* 0x0000000100007811 */ /* 0x000fe400078fc0ff */
[----:B------:R-:W-:Y:S02]  /*1f30*/  LEA R4, P1, R5, UR12, 0x2 ;  /* 0x0000000c05047c11 */ /* 0x000fe4000f8210ff */
[----:B------:R-:W-:Y:S02]  /*1f40*/  LOP3.LUT R0, R0, 0x3, RZ, 0xc0, !PT ;  /* 0x0000000300007812 */ /* 0x000fe400078ec0ff */
[----:B------:R-:W-:-:S03]  /*1f50*/  IADD3.X R2, PT, PT, RZ, UR7, RZ, P0, !PT ;  /* 0x00000007ff027c10 */ /* 0x000fc600087fe4ff */
[----:B------:R-:W-:Y:S01]  /*1f60*/  IMAD.MOV R0, RZ, RZ, -R0 ;  /* 0x000000ffff007224 */ /* 0x000fe200078e0a00 */
[----:B------:R-:W-:-:S07]  /*1f70*/  LEA.HI.X R5, R5, UR13, R2, 0x2, P1 ;  /* 0x0000000d05057c11 */ /* 0x000fce00088f1402 */
.L_x_84:
[----:B------:R-:W-:Y:S01]  /*1f80*/  MOV R2, R4 ;  /* 0x0000000400027202 */ /* 0x000fe20000000f00 */
[----:B------:R-:W-:-:S05]  /*1f90*/  IMAD.MOV.U32 R3, RZ, RZ, R5 ;  /* 0x000000ffff037224 */ /* 0x000fca00078e0005 */
[----:B------:R-:W2:Y:S01]  /*1fa0*/  LDG.E R2, desc[UR14][R2.64] ;  /* 0x0000000e02027981 */ /* 0x000ea2000c1e1900 */
[----:B------:R-:W-:Y:S02]  /*1fb0*/  IADD3 R0, PT, PT, R0, 0x1, RZ ;  /* 0x0000000100007810 */ /* 0x000fe40007ffe0ff */
[----:B------:R-:W-:Y:S02]  /*1fc0*/  IADD3 R4, P1, PT, R4, 0x400, RZ ;  /* 0x0000040004047810 */ /* 0x000fe40007f3e0ff */
[----:B------:R-:W-:-:S03]  /*1fd0*/  ISETP.NE.AND P0, PT, R0, RZ, PT ;  /* 0x000000ff0000720c */ /* 0x000fc60003f05270 */
[----:B------:R-:W-:Y:S02]  /*1fe0*/  IMAD.X R5, RZ, RZ, R5, P1 ;  /* 0x000000ffff057224 */ /* 0x000fe400008e0605 */
[----:B--2---:R-:W-:-:S08]  /*1ff0*/  FADD R7, R2, R7 ;  /* 0x0000000702077221 */ /* 0x004fd00000000000 */
[----:B------:R-:W-:Y:S05]  /*2000*/  @P0 BRA `(.L_x_84) ;  /* 0xfffffffc00dc0947 */ /* 0x000fea000383ffff */
.L_x_76:
[----:B------:R-:W-:Y:S05]  /*2010*/  BSYNC.RECONVERGENT B1 ;  /* 0x0000000000017941 */ /* 0x000fea0003800200 */
.L_x_73:
[----:B------:R-:W0:Y:S01]  /*2020*/  S2R R6, SR_LANEID ;  /* 0x0000000000067919 */ /* 0x000e220000000000 */
[----:B------:R-:W1:Y:S01]  /*2030*/  SHFL.DOWN PT, R0, R7, 0x1, 0x1f ;  /* 0x08201f0007007f89 */ /* 0x000e6200000e0000 */
[----:B------:R-:W2:Y:S01]  /*2040*/  S2R R5, SR_TID.X ;  /* 0x0000000000057919 */ /* 0x000ea20000002100 */
[C---:B0-----:R-:W-:Y:S02]  /*2050*/  ISETP.GT.AND P0, PT, R6.reuse, 0x1e, PT ;  /* 0x0000001e0600780c */ /* 0x041fe40003f04270 */
[----:B------:R-:W-:-:S11]  /*2060*/  ISETP.NE.AND P1, PT, R6, RZ, PT ;  /* 0x000000ff0600720c */ /* 0x000fd60003f25270 */
[----:B-1----:R-:W-:Y:S01]  /*2070*/  @!P0 FADD R7, R0, R7 ;  /* 0x0000000700078221 */ /* 0x002fe20000000000 */
[----:B------:R-:W-:Y:S01]  /*2080*/  ISETP.GT.AND P0, PT, R6, 0x1d, PT ;  /* 0x0000001d0600780c */ /* 0x000fe20003f04270 */
[----:B------:R-:W0:Y:S01]  /*2090*/  @!P1 S2R R4, SR_CgaCtaId ;  /* 0x0000000000049919 */ /* 0x000e220000008800 */
[----:B------:R-:W-:Y:S02]  /*20a0*/  @!P1 MOV R3, 0x400 ;  /* 0x0000040000039802 */ /* 0x000fe40000000f00 */
[----:B--2---:R-:W-:Y:S01]  /*20b0*/  @!P1 SHF.R.U32.HI R2, RZ, 0x3, R5 ;  /* 0x00000003ff029819 */ /* 0x004fe20000011605 */
        /* <DEDUP_REMOVED lines=31> */
[----:B------:R-:W-:-:S07]  /*22b0*/  FADD R9, R2, R3 ;  /* 0x0000000302097221 */ /* 0x000fce0000000000 */
.L_x_72:
[----:B------:R-:W-:Y:S05]  /*22c0*/  BSYNC.RECONVERGENT B0 ;  /* 0x0000000000007941 */ /* 0x000fea0003800200 */
.L_x_57:
[----:B------:R-:W-:Y:S05]  /*22d0*/  @P0 EXIT ;  /* 0x000000000000094d */ /* 0x000fea0003800000 */
[----:B------:R-:W3:Y:S02]  /*22e0*/  LDCU.64 UR4, c[0x0][0x388] ;  /* 0x00007100ff0477ac */ /* 0x000ee40008000a00 */
[----:B---3--:R-:W-:-:S06]  /*22f0*/  UIMAD.WIDE.U32 UR4, UR16, 0x4, UR4 ;  /* 0x00000004100478a5 */ /* 0x008fcc000f8e0004 */
[----:B------:R-:W-:Y:S01]  /*2300*/  IMAD.U32 R2, RZ, RZ, UR4 ;  /* 0x00000004ff027e24 */ /* 0x000fe2000f8e00ff */
[----:B0-2---:R-:W-:-:S05]  /*2310*/  MOV R3, UR5 ;  /* 0x0000000500037c02 */ /* 0x005fca0008000f00 */
[----:B------:R-:W-:Y:S01]  /*2320*/  STG.E desc[UR14][R2.64], R9 ;  /* 0x0000000902007986 */ /* 0x000fe2000c10190e */
[----:B------:R-:W-:Y:S05]  /*2330*/  EXIT ;  /* 0x000000000000794d */ /* 0x000fea0003800000 */
.L_x_85:
        /* <DEDUP_REMOVED lines=12> */
.L_x_275:


//--------------------- .text._ZN3cub18CUB_300001_SM_10006detail6reduce28DeviceReduceSingleTileKernelINS2_10policy_hubIfyN4cuda3std3__44plusIfEEE10Policy1000EN6thrust24THRUST_300001_SM_1000_NS6detail15normal_iteratorINSD_10device_ptrIfEEEEPfyS9_ffNS7_10__identityEEEvT0_T1_T2_T3_T4_T6_ --------------------------
	.section	.text._ZN3cub18CUB_300001_SM_10006detail6reduce28DeviceReduceSingleTileKernelINS2_10policy_hubIfyN4cuda3std3__44plusIfEEE10Policy1000EN6thrust24THRUST_300001_SM_1000_NS6detail15normal_iteratorINSD_10device_ptrIfEEEEPfyS9_ffNS7_10__identityEEEvT0_T1_T2_T3_T4_T6_,"ax",@progbits
	.align	128
        .global         _ZN3cub18CUB_300001_SM_10006detail6reduce28DeviceReduceSingleTileKernelINS2_10policy_hubIfyN4cuda3std3__44plusIfEEE10Policy1000EN6thrust24THRUST_300001_SM_1000_NS6detail15normal_iteratorINSD_10device_ptrIfEEEEPfyS9_ffNS7_10__identityEEEvT0_T1_T2_T3_T4_T6_
        .type           _ZN3cub18CUB_300001_SM_10006detail6reduce28DeviceReduceSingleTileKernelINS2_10policy_hubIfyN4cuda3std3__44plusIfEEE10Policy1000EN6thrust24THRUST_300001_SM_1000_NS6detail15normal_iteratorINSD_10device_ptrIfEEEEPfyS9_ffNS7_10__identityEEEvT0_T1_T2_T3_T4_T6_,@function
        .size           _ZN3cub18CUB_300001_SM_10006detail6reduce28DeviceReduceSingleTileKernelINS2_10policy_hubIfyN4cuda3std3__44plusIfEEE10Policy1000EN6thrust24THRUST_300001_SM_1000_NS6detail15normal_iteratorINSD_10device_ptrIfEEEEPfyS9_ffNS7_10__identityEEEvT0_T1_T2_T3_T4_T6_,(.L_x_276 - _ZN3cub18CUB_300001_SM_10006detail6reduce28DeviceReduceSingleTileKernelINS2_10policy_hubIfyN4cuda3std3__44plusIfEEE10Policy1000EN6thrust24THRUST_300001_SM_1000_NS6detail15normal_iteratorINSD_10device_ptrIfEEEEPfyS9_ffNS7_10__identityEEEvT0_T1_T2_T3_T4_T6_)
        .other          _ZN3cub18CUB_300001_SM_10006detail6reduce28DeviceReduceSingleTileKernelINS2_10policy_hubIfyN4cuda3std3__44plusIfEEE10Policy1000EN6thrust24THRUST_300001_SM_1000_NS6detail15normal_iteratorINSD_10device_ptrIfEEEEPfyS9_ffNS7_10__identityEEEvT0_T1_T2_T3_T4_T6_,@"STO_CUDA_ENTRY STV_DEFAULT"
_ZN3cub18CUB_300001_SM_10006detail6reduce28DeviceReduceSingleTileKernelINS2_10policy_hubIfyN4cuda3std3__44plusIfEEE10Policy1000EN6thrust24THRUST_300001_SM_1000_NS6detail15normal_iteratorINSD_10device_ptrIfEEEEPfyS9_ffNS7_10__identityEEEvT0_T1_T2_T3_T4_T6_:
.text._ZN3cub18CUB_300001_SM_10006detail6reduce28DeviceReduceSingleTileKernelINS2_10policy_hubIfyN4cuda3std3__44plusIfEEE10Policy1000EN6thrust24THRUST_300001_SM_1000_NS6detail15normal_iteratorINSD_10device_ptrIfEEEEPfyS9_ffNS7_10__identityEEEvT0_T1_T2_T3_T4_T6_:
[----:B------:R-:W-:Y:S01]  /*0000*/  LDC R1, c[0x0][0x37c] ;  /* 0x0000df00ff017b82 */ /* 0x000fe20000000800 */
[----:B------:R-:W0:Y:S01]  /*0010*/  LDCU.64 UR4, c[0x0][0x390] ;  /* 0x00007200ff0477ac */ /* 0x000e220008000a00 */
[----:B------:R-:W1:Y:S01]  /*0020*/  LDCU.64 UR6, c[0x0][0x358] ;  /* 0x00006b00ff0677ac */ /* 0x000e620008000a00 */
[----:B0-----:R-:W-:Y:S01]  /*0030*/  MOV R4, UR4 ;  /* 0x0000000400047c02 */ /* 0x001fe20008000f00 */
[----:B------:R-:W-:-:S03]  /*0040*/  IMAD.U32 R0, RZ, RZ, UR5 ;  /* 0x00000005ff007e24 */ /* 0x000fc6000f8e00ff */
[----:B------:R-:W-:-:S04]  /*0050*/  ISETP.NE.U32.AND P0, PT, R4, RZ, PT ;  /* 0x000000ff0400720c */ /* 0x000fc80003f05070 */
[----:B------:R-:W-:-:S13]  /*0060*/  ISETP.NE.AND.EX P0, PT, R0, RZ, PT, P0 ;  /* 0x000000ff0000720c */ /* 0x000fda0003f05300 */
        /* <DEDUP_REMOVED lines=8> */
.L_x_86:
[----:B------:R-:W-:Y:S01]  /*00f0*/  ISETP.GT.U32.AND P0, PT, R4, 0xfff, PT ;  /* 0x00000fff0400780c */ /* 0x000fe20003f04070 */
[----:B------:R-:W-:Y:S03]  /*0100*/  BSSY.RECONVERGENT B0, `(.L_x_87) ;  /* 0x00001f3000007945 */ /* 0x000fe60003800200 */
[----:B------:R-:W-:-:S13]  /*0110*/  ISETP.GT.U32.AND.EX P0, PT, R0, RZ, PT, P0 ;  /* 0x000000ff0000720c */ /* 0x000fda0003f04100 */
[----:B------:R-:W-:Y:S05]  /*0120*/  @P0 BRA `(.L_x_88) ;  /* 0x0000000c00ac0947 */ /* 0x000fea0003800000 */
[----:B------:R-:W0:Y:S01]  /*0130*/  S2R R5, SR_TID.X ;  /* 0x0000000000057919 */ /* 0x000e220000002100 */
[----:B------:R-:W-:Y:S01]  /*0140*/  BSSY.RECONVERGENT B1, `(.L_x_89) ;  /* 0x0000009000017945 */ /* 0x000fe20003800200 */
[----:B------:R-:W-:Y:S01]  /*0150*/  HFMA2 R6, -RZ, RZ, 0, 0 ;  /* 0x00000000ff067431 */ /* 0x000fe200000001ff */
[----:B0-----:R-:W-:Y:S01]  /*0160*/  ISETP.GE.U32.AND P0, PT, R5, R4, PT ;  /* 0x000000040500720c */ /* 0x001fe20003f06070 */
[----:B------:R-:W-:-:S12]  /*0170*/  IMAD.MOV.U32 R7, RZ, RZ, R5 ;  /* 0x000000ffff077224 */ /* 0x000fd800078e0005 */
[----:B------:R-:W-:Y:S05]  /*0180*/  @P0 BRA `(.L_x_90) ;  /* 0x0000000000100947 */ /* 0x000fea0003800000 */
[----:B------:R-:W0:Y:S02]  /*0190*/  LDC.64 R2, c[0x0][0x380] ;  /* 0x0000e000ff027b82 */ /* 0x000e240000000a00 */
[----:B0-----:R-:W-:-:S05]  /*01a0*/  IMAD.WIDE.U32 R2, R5, 0x4, R2 ;  /* 0x0000000405027825 */ /* 0x001fca00078e0002 */
[----:B------:R0:W5:Y:S01]  /*01b0*/  LDG.E R6, desc[UR6][R2.64] ;  /* 0x0000000602067981 */ /* 0x000162000c1e1900 */
[----:B------:R-:W-:-:S07]  /*01c0*/  IADD3 R7, PT, PT, R5, 0x100, RZ ;  /* 0x0000010005077810 */ /* 0x000fce0007ffe0ff */
.L_x_90:
[----:B------:R-:W-:Y:S05]  /*01d0*/  BSYNC.RECONVERGENT B1 ;  /* 0x0000000000017941 */ /* 0x000fea0003800200 */
.L_x_89:
[----:B------:R-:W-:Y:S01]  /*01e0*/  ISETP.GE.U32.AND P0, PT, R7, R4, PT ;  /* 0x000000040700720c */ /* 0x000fe20003f06070 */
[----:B------:R-:W-:-:S12]  /*01f0*/  BSSY.RECONVERGENT B1, `(.L_x_91) ;  /* 0x000006d000017945 */ /* 0x000fd80003800200 */
[----:B------:R-:W-:Y:S05]  /*0200*/  @P0 BRA `(.L_x_92) ;  /* 0x0000000400ac0947 */ /* 0x000fea0003800000 */
[----:B0-----:R-:W-:Y:S01]  /*0210*/  LOP3.LUT R3, RZ, R7, RZ, 0x33, !PT ;  /* 0x00000007ff037212 */ /* 0x001fe200078e33ff */
[----:B------:R-:W-:Y:S04]  /*0220*/  BSSY.RECONVERGENT B2, `(.L_x_93) ;  /* 0x0000033000027945 */ /* 0x000fe80003800200 */
[----:B------:R-:W-:-:S05]  /*0230*/  IMAD.IADD R3, R3, 0x1, R4 ;  /* 0x0000000103037824 */ /* 0x000fca00078e0204 */
[C---:B------:R-:W-:Y:S02]  /*0240*/  ISETP.GE.U32.AND P0, PT, R3.reuse, 0xf00, PT ;  /* 0x00000f000300780c */ /* 0x040fe40003f06070 */
[----:B------:R-:W-:-:S04]  /*0250*/  LEA.HI R8, R3, 0x1, RZ, 0x18 ;  /* 0x0000000103087811 */ /* 0x000fc800078fc0ff */
[----:B------:R-:W-:-:S04]  /*0260*/  LOP3.LUT R22, R8, 0xf, RZ, 0xc0, !PT ;  /* 0x0000000f08167812 */ /* 0x000fc800078ec0ff */
[----:B------:R-:W-:-:S03]  /*0270*/  ISETP.NE.AND P1, PT, R22, RZ, PT ;  /* 0x000000ff1600720c */ /* 0x000fc60003f25270 */
[----:B------:R-:W-:Y:S10]  /*0280*/  @!P0 BRA `(.L_x_94) ;  /* 0x0000000000b08947 */ /* 0x000ff40003800000 */
[----:B------:R-:W0:Y:S01]  /*0290*/  LDC.64 R2, c[0x0][0x380] ;  /* 0x0000e000ff027b82 */ /* 0x000e220000000a00 */
[----:B------:R-:W-:-:S04]  /*02a0*/  LOP3.LUT R9, R8, 0x1fffff0, RZ, 0xc0, !PT ;  /* 0x01fffff008097812 */ /* 0x000fc800078ec0ff */
[----:B------:R-:W-:Y:S01]  /*02b0*/  IADD3 R9, PT, PT, -R9, RZ, RZ ;  /* 0x000000ff09097210 */ /* 0x000fe20007ffe1ff */
[----:B0-----:R-:W-:-:S03]  /*02c0*/  IMAD.WIDE.U32 R2, R7, 0x4, R2 ;  /* 0x0000000407027825 */ /* 0x001fc600078e0002 */
[----:B------:R-:W-:-:S05]  /*02d0*/  IADD3 R2, P0, PT, R2, 0x2000, RZ ;  /* 0x0000200002027810 */ /* 0x000fca0007f1e0ff */
[----:B------:R-:W-:-:S08]  /*02e0*/  IMAD.X R3, RZ, RZ, R3, P0 ;  /* 0x000000ffff037224 */ /* 0x000fd000000e0603 */
.L_x_95:
        /* <DEDUP_REMOVED lines=38> */
.L_x_94:
[----:B------:R-:W-:Y:S05]  /*0550*/  BSYNC.RECONVERGENT B2 ;  /* 0x0000000000027941 */ /* 0x000fea0003800200 */
.L_x_93:
[----:B------:R-:W-:Y:S05]  /*0560*/  @!P1 BRA `(.L_x_92) ;  /* 0x0000000000d49947 */ /* 0x000fea0003800000 */
[----:B------:R-:W-:Y:S01]  /*0570*/  ISETP.GE.U32.AND P0, PT, R22, 0x8, PT ;  /* 0x000000081600780c */ /* 0x000fe20003f06070 */
[----:B------:R-:W-:Y:S01]  /*0580*/  BSSY.RECONVERGENT B2, `(.L_x_96) ;  /* 0x0000017000027945 */ /* 0x000fe20003800200 */
[----:B------:R-:W-:-:S04]  /*0590*/  LOP3.LUT R11, R8, 0x7, RZ, 0xc0, !PT ;  /* 0x00000007080b7812 */ /* 0x000fc800078ec0ff */
[----:B------:R-:W-:-:S07]  /*05a0*/  ISETP.NE.AND P1, PT, R11, RZ, PT ;  /* 0x000000ff0b00720c */ /* 0x000fce0003f25270 */
[----:B------:R-:W-:Y:S06]  /*05b0*/  @!P0 BRA `(.L_x_97) ;  /* 0x00000000004c8947 */ /* 0x000fec0003800000 */
[----:B------:R-:W0:Y:S02]  /*05c0*/  LDC.64 R2, c[0x0][0x380] ;  /* 0x0000e000ff027b82 */ /* 0x000e240000000a00 */
[----:B0-----:R-:W-:-:S05]  /*05d0*/  IMAD.WIDE R2, R7, 0x4, R2 ;  /* 0x0000000407027825 */ /* 0x001fca00078e0202 */
        /* <DEDUP_REMOVED lines=17> */
.L_x_97:
[----:B------:R-:W-:Y:S05]  /*06f0*/  BSYNC.RECONVERGENT B2 ;  /* 0x0000000000027941 */ /* 0x000fea0003800200 */
.L_x_96:
        /* <DEDUP_REMOVED lines=17> */
.L_x_99:
[----:B------:R-:W-:Y:S05]  /*0810*/  BSYNC.RECONVERGENT B2 ;  /* 0x0000000000027941 */ /* 0x000fea0003800200 */
.L_x_98:
[----:B------:R-:W-:Y:S05]  /*0820*/  @!P1 BRA `(.L_x_92) ;  /* 0x0000000000249947 */ /* 0x000fea0003800000 */
[----:B------:R-:W0:Y:S01]  /*0830*/  LDC.64 R8, c[0x0][0x380] ;  /* 0x0000e000ff087b82 */ /* 0x000e220000000a00 */
[----:B------:R-:W-:-:S07]  /*0840*/  IMAD.MOV R10, RZ, RZ, -R10 ;  /* 0x000000ffff0a7224 */ /* 0x000fce00078e0a0a */
.L_x_100:
[----:B0-----:R-:W-:-:S06]  /*0850*/  IMAD.WIDE R2, R7, 0x4, R8 ;  /* 0x0000000407027825 */ /* 0x001fcc00078e0208 */
[----:B------:R-:W2:Y:S01]  /*0860*/  LDG.E R3, desc[UR6][R2.64] ;  /* 0x0000000602037981 */ /* 0x000ea2000c1e1900 */
[----:B------:R-:W-:Y:S01]  /*0870*/  IADD3 R10, PT, PT, R10, 0x1, RZ ;  /* 0x000000010a0a7810 */ /* 0x000fe20007ffe0ff */
[----:B------:R-:W-:-:S03]  /*0880*/  VIADD R7, R7, 0x100 ;  /* 0x0000010007077836 */ /* 0x000fc60000000000 */
[----:B------:R-:W-:Y:S01]  /*0890*/  ISETP.NE.AND P0, PT, R10, RZ, PT ;  /* 0x000000ff0a00720c */ /* 0x000fe20003f05270 */
[----:B--2--5:R-:W-:-:S12]  /*08a0*/  FADD R6, R3, R6 ;  /* 0x0000000603067221 */ /* 0x024fd80000000000 */
[----:B------:R-:W-:Y:S05]  /*08b0*/  @P0 BRA `(.L_x_100) ;  /* 0xfffffffc00e40947 */ /* 0x000fea000383ffff */
.L_x_92:
[----:B------:R-:W-:Y:S05]  /*08c0*/  BSYNC.RECONVERGENT B1 ;  /* 0x0000000000017941 */ /* 0x000fea0003800200 */
.L_x_91:
[----:B------:R-:W-:Y:S02]  /*08d0*/  ISETP.GE.U32.AND P0, PT, R4, 0x100, PT ;  /* 0x000001000400780c */ /* 0x000fe40003f06070 */
[----:B-----5:R-:W-:Y:S02]  /*08e0*/  MOV R9, R6 ;  /* 0x0000000600097202 */ /* 0x020fe40000000f00 */
[----:B------:R-:W-:-:S13]  /*08f0*/  ISETP.GE.U32.AND.EX P0, PT, R0, RZ, PT, P0 ;  /* 0x000000ff0000720c */ /* 0x000fda0003f06100 */
[----:B------:R-:W-:Y:S05]  /*0900*/  @!P0 BRA `(.L_x_101) ;  /* 0x0000000000ac8947 */ /* 0x000fea0003800000 */
[----:B------:R-:W1:Y:S01]  /*0910*/  S2R R6, SR_LANEID ;  /* 0x0000000000067919 */ /* 0x000e620000000000 */
[----:B------:R-:W-:Y:S01]  /*0920*/  ISETP.NE.AND P5, PT, R5, RZ, PT ;  /* 0x000000ff0500720c */ /* 0x000fe20003fa5270 */
        /* <DEDUP_REMOVED lines=14> */
[----:B-1----:R-:W-:-:S05]  /*0a10*/  @!P1 LEA R7, R7, R4, 0x18 ;  /* 0x0000000407079211 */ /* 0x002fca00078ec0ff */
[----:B------:R-:W-:-:S03]  /*0a20*/  @!P1 IMAD.IADD R2, R2, 0x1, R7 ;  /* 0x0000000102029824 */ /* 0x000fc600078e0207 */
[----:B0-----:R-:W-:Y:S01]  /*0a30*/  @!P0 FADD R0, R0, R3 ;  /* 0x0000000300008221 */ /* 0x001fe20000000000 */
[----:B------:R-:W-:-:S04]  /*0a40*/  ISETP.GT.AND P0, PT, R6, 0x17, PT ;  /* 0x000000170600780c */ /* 0x000fc80003f04270 */
[----:B------:R-:W0:Y:S09]  /*0a50*/  SHFL.DOWN PT, R3, R0, 0x8, 0x1f ;  /* 0x09001f0000037f89 */ /* 0x000e3200000e0000 */
[----:B0-----:R-:W-:Y:S01]  /*0a60*/  @!P0 FADD R0, R0, R3 ;  /* 0x0000000300008221 */ /* 0x001fe20000000000 */
[----:B------:R-:W-:-:S04]  /*0a70*/  ISETP.GT.AND P0, PT, R6, 0xf, PT ;  /* 0x0000000f0600780c */ /* 0x000fc80003f04270 */
[----:B------:R-:W0:Y:S02]  /*0a80*/  SHFL.DOWN PT, R3, R0, 0x10, 0x1f ;  /* 0x0a001f0000037f89 */ /* 0x000e2400000e0000 */
[----:B0-----:R-:W-:-:S05]  /*0a90*/  FADD R3, R0, R3 ;  /* 0x0000000300037221 */ /* 0x001fca0000000000 */
[----:B------:R1:W-:Y:S01]  /*0aa0*/  @!P1 STS [R2+0x8], R3 ;  /* 0x0000080302009388 */ /* 0x0003e20000000800 */
[----:B------:R-:W-:Y:S01]  /*0ab0*/  FSEL R8, R0, R3, P0 ;  /* 0x0000000300087208 */ /* 0x000fe20000000000 */
[----:B------:R-:W-:Y:S06]  /*0ac0*/  BAR.SYNC.DEFER_BLOCKING 0x0 ;  /* 0x0000000000007b1d */ /* 0x000fec0000010000 */
[----:B------:R-:W-:Y:S05]  /*0ad0*/  @P5 BRA `(.L_x_102) ;  /* 0x0000001400545947 */ /* 0x000fea0003800000 */
[----:B------:R-:W0:Y:S01]  /*0ae0*/  S2UR UR5, SR_CgaCtaId ;  /* 0x00000000000579c3 */ /* 0x000e220000008800 */
[----:B------:R-:W-:Y:S02]  /*0af0*/  UMOV UR4, 0x400 ;  /* 0x0000040000047882 */ /* 0x000fe40000000000 */
[----:B0-----:R-:W-:-:S09]  /*0b00*/  ULEA UR4, UR5, UR4, 0x18 ;  /* 0x0000000405047291 */ /* 0x001fd2000f8ec0ff */
[----:B-1----:R-:W0:Y:S04]  /*0b10*/  LDS R3, [UR4+0xc] ;  /* 0x00000c04ff037984 */ /* 0x002e280008000800 */
        /* <DEDUP_REMOVED lines=10> */
.L_x_101:
[----:B------:R-:W1:Y:S01]  /*0bc0*/  S2R R8, SR_LANEID ;  /* 0x0000000000087919 */ /* 0x000e620000000000 */
[C---:B0-----:R-:W-:Y:S02]  /*0bd0*/  LOP3.LUT R2, R5.reuse, 0x3e0, RZ, 0xc0, !PT ;  /* 0x000003e005027812 */ /* 0x041fe400078ec0ff */
[----:B------:R-:W-:Y:S02]  /*0be0*/  ISETP.NE.AND P5, PT, R5, RZ, PT ;  /* 0x000000ff0500720c */ /* 0x000fe40003fa5270 */
[----:B------:R-:W-:Y:S02]  /*0bf0*/  LOP3.LUT R7, RZ, R2, RZ, 0x33, !PT ;  /* 0x00000002ff077212 */ /* 0x000fe400078e33ff */
[----:B------:R-:W-:-:S03]  /*0c00*/  IADD3 R3, PT, PT, R2, 0x20, RZ ;  /* 0x0000002002037810 */ /* 0x000fc60007ffe0ff */
[----:B------:R-:W-:Y:S01]  /*0c10*/  IMAD.IADD R7, R7, 0x1, R4 ;  /* 0x0000000107077824 */ /* 0x000fe200078e0204 */
[----:B------:R-:W-:-:S04]  /*0c20*/  ISETP.GT.U32.AND P0, PT, R3, R4, PT ;  /* 0x000000040300720c */ /* 0x000fc80003f04070 */
[----:B------:R-:W-:-:S05]  /*0c30*/  SEL R7, R7, 0x1f, P0 ;  /* 0x0000001f07077807 */ /* 0x000fca0000000000 */
[----:B------:R-:W0:Y:S01]  /*0c40*/  SHFL.DOWN PT, R2, R9, 0x1, R7 ;  /* 0x0820000009027989 */ /* 0x000e2200000e0007 */
[C---:B-1----:R-:W-:Y:S02]  /*0c50*/  ISETP.GE.AND P0, PT, R8.reuse, R7, PT ;  /* 0x000000070800720c */ /* 0x042fe40003f06270 */
[C---:B------:R-:W-:Y:S02]  /*0c60*/  IADD3 R6, PT, PT, R8.reuse, 0x2, RZ ;  /* 0x0000000208067810 */ /* 0x040fe40007ffe0ff */
[----:B------:R-:W-:-:S09]  /*0c70*/  ISETP.NE.AND P1, PT, R8, RZ, PT ;  /* 0x000000ff0800720c */ /* 0x000fd20003f25270 */
[----:B0-----:R-:W-:Y:S01]  /*0c80*/  @!P0 FADD R9, R2, R9 ;  /* 0x0000000902098221 */ /* 0x001fe20000000000 */
[----:B------:R-:W-:Y:S01]  /*0c90*/  ISETP.GT.AND P0, PT, R6, R7, PT ;  /* 0x000000070600720c */ /* 0x000fe20003f04270 */
[----:B------:R-:W-:Y:S02]  /*0ca0*/  VIADD R6, R8, 0x4 ;  /* 0x0000000408067836 */ /* 0x000fe40000000000 */
[----:B------:R-:W0:Y:S01]  /*0cb0*/  @!P1 S2R R11, SR_CgaCtaId ;  /* 0x00000000000b9919 */ /* 0x000e220000008800 */
[----:B------:R-:W-:Y:S01]  /*0cc0*/  @!P1 SHF.R.U32.HI R3, RZ, 0x3, R5 ;  /* 0x00000003ff039819 */ /* 0x000fe20000011605 */
[----:B------:R-:W1:Y:S03]  /*0cd0*/  SHFL.DOWN PT, R2, R9, 0x2, R7 ;  /* 0x0840000009027989 */ /* 0x000e6600000e0007 */
[----:B------:R-:W-:-:S05]  /*0ce0*/  @!P1 LOP3.LUT R3, R3, 0x7c, RZ, 0xc0, !PT ;  /* 0x0000007c03039812 */ /* 0x000fca00078ec0ff */
[----:B-1----:R-:W-:Y:S01]  /*0cf0*/  @!P0 FADD R9, R9, R2 ;  /* 0x0000000209098221 */ /* 0x002fe20000000000 */
[-C--:B------:R-:W-:Y:S02]  /*0d00*/  ISETP.GT.AND P0, PT, R6, R7.reuse, PT ;  /* 0x000000070600720c */ /* 0x080fe40003f04270 */
[----:B------:R-:W-:Y:S02]  /*0d10*/  IADD3 R6, PT, PT, R8, 0x8, RZ ;  /* 0x0000000808067810 */ /* 0x000fe40007ffe0ff */
[----:B------:R-:W1:Y:S09]  /*0d20*/  SHFL.DOWN PT, R2, R9, 0x4, R7 ;  /* 0x0880000009027989 */ /* 0x000e7200000e0007 */
[----:B-1----:R-:W-:Y:S01]  /*0d30*/  @!P0 FADD R9, R9, R2 ;  /* 0x0000000209098221 */ /* 0x002fe20000000000 */
[----:B------:R-:W-:Y:S01]  /*0d40*/  ISETP.GT.AND P0, PT, R6, R7, PT ;  /* 0x000000070600720c */ /* 0x000fe20003f04270 */
[----:B------:R-:W-:-:S03]  /*0d50*/  VIADD R6, R8, 0x10 ;  /* 0x0000001008067836 */ /* 0x000fc60000000000 */
[----:B------:R-:W1:Y:S09]  /*0d60*/  SHFL.DOWN PT, R2, R9, 0x8, R7 ;  /* 0x0900000009027989 */ /* 0x000e7200000e0007 */
[----:B-1----:R-:W-:Y:S01]  /*0d70*/  @!P0 FADD R9, R9, R2 ;  /* 0x0000000209098221 */ /* 0x002fe20000000000 */
[----:B------:R-:W-:-:S02]  /*0d80*/  ISETP.GT.AND P0, PT, R6, R7, PT ;  /* 0x000000070600720c */ /* 0x000fc40003f04270 */
[----:B------:R-:W-:Y:S02]  /*0d90*/  @!P1 MOV R6, 0x400 ;  /* 0x0000040000069802 */ /* 0x000fe40000000f00 */
[----:B------:R-:W1:Y:S02]  /*0da0*/  SHFL.DOWN PT, R2, R9, 0x10, R7 ;  /* 0x0a00000009027989 */ /* 0x000e6400000e0007 */
[----:B0-----:R-:W-:-:S04]  /*0db0*/  @!P1 LEA R6, R11, R6, 0x18 ;  /* 0x000000060b069211 */ /* 0x001fc800078ec0ff */
[----:B------:R-:W-:-:S03]  /*0dc0*/  @!P1 IADD3 R3, PT, PT, R3, R6, RZ ;  /* 0x0000000603039210 */ /* 0x000fc60007ffe0ff */
[----:B-1----:R-:W-:-:S04]  /*0dd0*/  @!P0 FADD R9, R9, R2 ;  /* 0x0000000209098221 */ /* 0x002fc80000000000 */
[----:B------:R-:W-:-:S05]  /*0de0*/  IMAD.MOV.U32 R8, RZ, RZ, R9 ;  /* 0x000000ffff087224 */ /* 0x000fca00078e0009 */
[----:B------:R0:W-:Y:S01]  /*0df0*/  @!P1 STS [R3+0x8], R8 ;  /* 0x0000080803009388 */ /* 0x0001e20000000800 */
[----:B------:R-:W-:Y:S06]  /*0e00*/  BAR.SYNC.DEFER_BLOCKING 0x0 ;  /* 0x0000000000007b1d */ /* 0x000fec0000010000 */
[----:B------:R-:W-:Y:S05]  /*0e10*/  @P5 BRA `(.L_x_102) ;  /* 0x0000001000845947 */ /* 0x000fea0003800000 */
[----:B------:R-:W1:Y:S01]  /*0e20*/  S2UR UR5, SR_CgaCtaId ;  /* 0x00000000000579c3 */ /* 0x000e620000008800 */
[----:B------:R-:W-:Y:S01]  /*0e30*/  UMOV UR4, 0x400 ;  /* 0x0000040000047882 */ /* 0x000fe20000000000 */
[C---:B------:R-:W-:Y:S02]  /*0e40*/  ISETP.GT.U32.AND P3, PT, R4.reuse, 0x20, PT ;  /* 0x000000200400780c */ /* 0x040fe40003f64070 */
[----:B------:R-:W-:Y:S02]  /*0e50*/  ISETP.GT.U32.AND P1, PT, R4, 0x40, PT ;  /* 0x000000400400780c */ /* 0x000fe40003f24070 */
[----:B------:R-:W-:Y:S02]  /*0e60*/  ISETP.GT.U32.AND.EX P3, PT, R0, RZ, PT, P3 ;  /* 0x000000ff0000720c */ /* 0x000fe40003f64130 */
[----:B------:R-:W-:Y:S02]  /*0e70*/  ISETP.GT.U32.AND P0, PT, R4, 0x60, PT ;  /* 0x000000600400780c */ /* 0x000fe40003f04070 */
[----:B------:R-:W-:-:S02]  /*0e80*/  ISETP.GT.U32.AND.EX P1, PT, R0, RZ, PT, P1 ;  /* 0x000000ff0000720c */ /* 0x000fc40003f24110 */
[----:B------:R-:W-:Y:S02]  /*0e90*/  ISETP.GT.U32.AND P2, PT, R4, 0x80, PT ;  /* 0x000000800400780c */ /* 0x000fe40003f44070 */
[----:B------:R-:W-:Y:S02]  /*0ea0*/  ISETP.GT.U32.AND.EX P0, PT, R0, RZ, PT, P0 ;  /* 0x000000ff0000720c */ /* 0x000fe40003f04100 */
[----:B------:R-:W-:Y:S02]  /*0eb0*/  ISETP.GT.U32.AND P4, PT, R4, 0xa0, PT ;  /* 0x000000a00400780c */ /* 0x000fe40003f84070 */
[C---:B------:R-:W-:Y:S02]  /*0ec0*/  ISETP.GT.U32.AND.EX P2, PT, R0.reuse, RZ, PT, P2 ;  /* 0x000000ff0000720c */ /* 0x040fe40003f44120 */
[----:B------:R-:W-:Y:S01]  /*0ed0*/  ISETP.GT.U32.AND.EX P4, PT, R0, RZ, PT, P4 ;  /* 0x000000ff0000720c */ /* 0x000fe20003f84140 */
[----:B-1----:R-:W-:-:S09]  /*0ee0*/  ULEA UR4, UR5, UR4, 0x18 ;  /* 0x0000000405047291 */ /* 0x002fd2000f8ec0ff */
[----:B0-----:R-:W0:Y:S04]  /*0ef0*/  LDS R3, [UR4+0xc] ;  /* 0x00000c04ff037984 */ /* 0x001e280008000800 */
[----:B------:R-:W1:Y:S04]  /*0f00*/  LDS.128 R12, [UR4+0x10] ;  /* 0x00001004ff0c7984 */ /* 0x000e680008000c00 */
[----:B------:R-:W2:Y:S01]  /*0f10*/  LDS.64 R6, [UR4+0x20] ;  /* 0x00002004ff067984 */ /* 0x000ea20008000a00 */
[----:B0-----:R-:W-:Y:S01]  /*0f20*/  @P3 FADD R8, R8, R3 ;  /* 0x0000000308083221 */ /* 0x001fe20000000000 */
[----:B------:R-:W-:-:S03]  /*0f30*/  ISETP.GT.U32.AND P3, PT, R4, 0xc0, PT ;  /* 0x000000c00400780c */ /* 0x000fc60003f64070 */
[----:B-1----:R-:W-:Y:S01]  /*0f40*/  @P1 FADD R8, R8, R12 ;  /* 0x0000000c08081221 */ /* 0x002fe20000000000 */
[----:B------:R-:W-:Y:S02]  /*0f50*/  ISETP.GT.U32.AND P1, PT, R4, 0xe0, PT ;  /* 0x000000e00400780c */ /* 0x000fe40003f24070 */
[----:B------:R-:W-:Y:S01]  /*0f60*/  ISETP.GT.U32.AND.EX P3, PT, R0, RZ, PT, P3 ;  /* 0x000000ff0000720c */ /* 0x000fe20003f64130 */
[----:B------:R-:W-:Y:S01]  /*0f70*/  @P0 FADD R8, R8, R13 ;  /* 0x0000000d08080221 */ /* 0x000fe20000000000 */
[----:B------:R-:W-:-:S03]  /*0f80*/  ISETP.GT.U32.AND.EX P1, PT, R0, RZ, PT, P1 ;  /* 0x000000ff0000720c */ /* 0x000fc60003f24110 */
[----:B------:R-:W-:-:S04]  /*0f90*/  @P2 FADD R8, R8, R14 ;  /* 0x0000000e08082221 */ /* 0x000fc80000000000 */
[----:B------:R-:W-:-:S04]  /*0fa0*/  @P4 FADD R8, R8, R15 ;  /* 0x0000000f08084221 */ /* 0x000fc80000000000 */
[----:B--2---:R-:W-:-:S04]  /*0fb0*/  @P3 FADD R8, R8, R6 ;  /* 0x0000000608083221 */ /* 0x004fc80000000000 */
[----:B------:R-:W-:Y:S01]  /*0fc0*/  @P1 FADD R8, R8, R7 ;  /* 0x0000000708081221 */ /* 0x000fe20000000000 */
[----:B------:R-:W-:Y:S06]  /*0fd0*/  BRA `(.L_x_102) ;  /* 0x0000001000147947 */ /* 0x000fec0003800000 */
.L_x_88:
[----:B------:R-:W0:Y:S01]  /*0fe0*/  S2R R8, SR_TID.X ;  /* 0x0000000000087919 */ /* 0x000e220000002100 */
[----:B------:R-:W0:Y:S02]  /*0ff0*/  LDC.64 R2, c[0x0][0x380] ;  /* 0x0000e000ff027b82 */ /* 0x000e240000000a00 */
[----:B0-----:R-:W-:-:S05]  /*1000*/  IMAD.WIDE.U32 R2, R8, 0x4, R2 ;  /* 0x0000000408027825 */ /* 0x001fca00078e0002 */
        /* <DEDUP_REMOVED lines=16> */
[----:B--2---:R-:W-:Y:S01]  /*1110*/  FADD R9, R9, R12 ;  /* 0x0000000c09097221 */ /* 0x004fe20000000000 */
[----:B---3--:R-:W-:Y:S01]  /*1120*/  FADD R14, R11, R14 ;  /* 0x0000000e0b0e7221 */ /* 0x008fe20000000000 */
[----:B------:R-:W-:-:S03]  /*1130*/  HFMA2 R11, -RZ, RZ, 0, 0.00048828125 ;  /* 0x00001000ff0b7431 */ /* 0x000fc600000001ff */
[----:B------:R-:W-:Y:S01]  /*1140*/  FADD R14, R9, R14 ;  /* 0x0000000e090e7221 */ /* 0x000fe20000000000 */
[----:B------:R-:W-:Y:S01]  /*1150*/  IADD3 R9, P1, PT, R4, -0x1000, RZ ;  /* 0xfffff00004097810 */ /* 0x000fe20007f3e0ff */
[----:B----4-:R-:W-:-:S03]  /*1160*/  FADD R13, R13, R16 ;  /* 0x000000100d0d7221 */ /* 0x010fc60000000000 */
[----:B------:R-:W-:Y:S02]  /*1170*/  ISETP.GE.U32.AND P0, PT, R9, 0x1000, PT ;  /* 0x000010000900780c */ /* 0x000fe40003f06070 */
[----:B------:R-:W-:-:S04]  /*1180*/  IADD3.X R12, PT, PT, R0, -0x1, RZ, P1, !PT ;  /* 0xffffffff000c7810 */ /* 0x000fc80000ffe4ff */
[----:B------:R-:W-:Y:S01]  /*1190*/  ISETP.GE.U32.AND.EX P0, PT, R12, RZ, PT, P0 ;  /* 0x000000ff0c00720c */ /* 0x000fe20003f06100 */
        /* <DEDUP_REMOVED lines=11> */
[----:B------:R-:W-:Y:S01]  /*1250*/  IMAD.MOV.U32 R13, RZ, RZ, RZ ;  /* 0x000000ffff0d7224 */ /* 0x000fe200078e00ff */
[----:B------:R-:W-:Y:S06]  /*1260*/  @!P0 BRA `(.L_x_103) ;  /* 0x0000000000c08947 */ /* 0x000fec0003800000 */
[----:B------:R-:W0:Y:S01]  /*1270*/  LDC.64 R4, c[0x0][0x390] ;  /* 0x0000e400ff047b82 */ /* 0x000e220000000a00 */
[----:B------:R-:W-:Y:S01]  /*1280*/  MOV R11, 0x1000 ;  /* 0x00001000000b7802 */ /* 0x000fe20000000f00 */
[----:B------:R-:W-:-:S07]  /*1290*/  IMAD.MOV.U32 R13, RZ, RZ, RZ ;  /* 0x000000ffff0d7224 */ /* 0x000fce00078e00ff */
.L_x_105:
[----:B------:R-:W-:-:S04]  /*12a0*/  LEA R6, P0, R11, R2, 0x2 ;  /* 0x000000020b067211 */ /* 0x000fc800078010ff */
[----:B------:R-:W-:-:S05]  /*12b0*/  LEA.HI.X R7, R11, R3, R13, 0x2, P0 ;  /* 0x000000030b077211 */ /* 0x000fca00000f140d */
[----:B------:R-:W2:Y:S04]  /*12c0*/  LDG.E R0, desc[UR6][R6.64+0x2400] ;  /* 0x0024000606007981 */ /* 0x000ea8000c1e1900 */
[----:B------:R-:W2:Y:S04]  /*12d0*/  LDG.E R15, desc[UR6][R6.64+0x2800] ;  /* 0x00280006060f7981 */ /* 0x000ea8000c1e1900 */
        /* <DEDUP_REMOVED lines=13> */
[----:B------:R0:W5:Y:S02]  /*13b0*/  LDG.E R20, desc[UR6][R6.64+0x3c00] ;  /* 0x003c000606147981 */ /* 0x000164000c1e1900 */
[----:B0-----:R-:W-:-:S04]  /*13c0*/  IADD3 R6, P1, PT, -R11, R4, RZ ;  /* 0x000000040b067210 */ /* 0x001fc80007f3e1ff */
[----:B------:R-:W-:Y:S01]  /*13d0*/  ISETP.GE.U32.AND P0, PT, R6, 0x1000, PT ;  /* 0x000010000600780c */ /* 0x000fe20003f06070 */
[----:B--2---:R-:W-:Y:S01]  /*13e0*/  FADD R15, R0, R15 ;  /* 0x0000000f000f7221 */ /* 0x004fe20000000000 */
[----:B------:R-:W-:-:S04]  /*13f0*/  MOV R0, R5 ;  /* 0x0000000500007202 */ /* 0x000fc80000000f00 */
[----:B------:R-:W-:Y:S01]  /*1400*/  IADD3.X R6, PT, PT, ~R13, R0, RZ, P1, !PT ;  /* 0x000000000d067210 */ /* 0x000fe20000ffe5ff */
[----:B---3--:R-:W-:-:S03]  /*1410*/  FADD R10, R27, R10 ;  /* 0x0000000a1b0a7221 */ /* 0x008fc60000000000 */
[----:B------:R-:W-:Y:S01]  /*1420*/  ISETP.GE.U32.AND.EX P0, PT, R6, RZ, PT, P0 ;  /* 0x000000ff0600720c */ /* 0x000fe20003f06100 */
[----:B----4-:R-:W-:-:S04]  /*1430*/  FADD R29, R26, R29 ;  /* 0x0000001d1a1d7221 */ /* 0x010fc80000000000 */
[----:B------:R-:W-:Y:S01]  /*1440*/  FADD R10, R10, R29 ;  /* 0x0000001d0a0a7221 */ /* 0x000fe20000000000 */
[----:B-----5:R-:W-:Y:S01]  /*1450*/  FADD R24, R24, R25 ;  /* 0x0000001918187221 */ /* 0x020fe20000000000 */
[----:B------:R-:W-:-:S04]  /*1460*/  FADD R23, R23, R22 ;  /* 0x0000001617177221 */ /* 0x000fc80000000000 */
        /* <DEDUP_REMOVED lines=11> */
[----:B------:R-:W-:-:S05]  /*1520*/  IADD3 R11, P0, PT, R11, 0x1000, RZ ;  /* 0x000010000b0b7810 */ /* 0x000fca0007f1e0ff */
[----:B------:R-:W-:Y:S01]  /*1530*/  IMAD.X R13, RZ, RZ, R13, P0 ;  /* 0x000000ffff0d7224 */ /* 0x000fe200000e060d */
[----:B------:R-:W-:-:S04]  /*1540*/  ISETP.GT.U32.AND P0, PT, R11, R9, PT ;  /* 0x000000090b00720c */ /* 0x000fc80003f04070 */
[----:B------:R-:W-:-:S13]  /*1550*/  ISETP.GT.U32.AND.EX P0, PT, R13, R12, PT, P0 ;  /* 0x0000000c0d00720c */ /* 0x000fda0003f04100 */
[----:B------:R-:W-:Y:S05]  /*1560*/  @!P0 BRA `(.L_x_105) ;  /* 0xfffffffc004c8947 */ /* 0x000fea000383ffff */
.L_x_103:
[CC--:B------:R-:W-:Y:S01]  /*1570*/  IADD3 R3, PT, PT, -R11.reuse, R4.reuse, RZ ;  /* 0x000000040b037210 */ /* 0x0c0fe20007ffe1ff */
[----:B------:R-:W-:Y:S01]  /*1580*/  BSSY.RECONVERGENT B1, `(.L_x_104) ;  /* 0x0000080000017945 */ /* 0x000fe20003800200 */
[----:B------:R-:W-:Y:S02]  /*1590*/  ISETP.GE.U32.AND P1, PT, R11, R4, PT ;  /* 0x000000040b00720c */ /* 0x000fe40003f26070 */
[----:B------:R-:W-:-:S04]  /*15a0*/  ISETP.GE.AND P0, PT, R8, R3, PT ;  /* 0x000000030800720c */ /* 0x000fc80003f06270 */
[----:B------:R-:W-:-:S13]  /*15b0*/  ISETP.GE.U32.OR.EX P0, PT, R13, R0, P0, P1 ;  /* 0x000000000d00720c */ /* 0x000fda0000706510 */
[----:B------:R-:W-:Y:S05]  /*15c0*/  @P0 BRA `(.L_x_106) ;  /* 0x0000000400ec0947 */ /* 0x000fea0003800000 */
[----:B------:R-:W-:Y:S01]  /*15d0*/  LOP3.LUT R0, RZ, R8, RZ, 0x33, !PT ;  /* 0x00000008ff007212 */ /* 0x000fe200078e33ff */
[----:B------:R-:W-:Y:S03]  /*15e0*/  BSSY.RECONVERGENT B2, `(.L_x_107) ;  /* 0x0000038000027945 */ /* 0x000fe60003800200 */
[----:B------:R-:W-:-:S04]  /*15f0*/  IADD3 R0, PT, PT, -R11, R4, R0 ;  /* 0x000000040b007210 */ /* 0x000fc80007ffe100 */
[C---:B------:R-:W-:Y:S02]  /*1600*/  ISETP.GE.U32.AND P1, PT, R0.reuse, 0xf00, PT ;  /* 0x00000f000000780c */ /* 0x040fe40003f26070 */
[----:B------:R-:W-:Y:S02]  /*1610*/  LEA.HI R4, R0, 0x1, RZ, 0x18 ;  /* 0x0000000100047811 */ /* 0x000fe400078fc0ff */
[----:B------:R-:W-:Y:S02]  /*1620*/  MOV R0, R8 ;  /* 0x0000000800007202 */ /* 0x000fe40000000f00 */
[----:B------:R-:W-:-:S04]  /*1630*/  LOP3.LUT R24, R4, 0xf, RZ, 0xc0, !PT ;  /* 0x0000000f04187812 */ /* 0x000fc800078ec0ff */
[----:B------:R-:W-:-:S03]  /*1640*/  ISETP.NE.AND P0, PT, R24, RZ, PT ;  /* 0x000000ff1800720c */ /* 0x000fc60003f05270 */
[----:B------:R-:W-:Y:S10]  /*1650*/  @!P1 BRA `(.L_x_108) ;  /* 0x0000000000c09947 */ /* 0x000ff40003800000 */
[----:B------:R-:W0:Y:S01]  /*1660*/  LDCU.64 UR4, c[0x0][0x380] ;  /* 0x00007000ff0477ac */ /* 0x000e220008000a00 */
[----:B------:R-:W-:Y:S02]  /*1670*/  IADD3 R3, P1, PT, R8, R11, RZ ;  /* 0x0000000b08037210 */ /* 0x000fe40007f3e0ff */
[----:B------:R-:W-:-:S03]  /*1680*/  LOP3.LUT R9, R4, 0x1fffff0, RZ, 0xc0, !PT ;  /* 0x01fffff004097812 */ /* 0x000fc600078ec0ff */
[----:B------:R-:W-:Y:S01]  /*1690*/  IMAD.X R0, RZ, RZ, R13, P1 ;  /* 0x000000ffff007224 */ /* 0x000fe200008e060d */
[----:B------:R-:W-:Y:S02]  /*16a0*/  IADD3 R9, PT, PT, -R9, RZ, RZ ;  /* 0x000000ff09097210 */ /* 0x000fe40007ffe1ff */
[----:B0-----:R-:W-:-:S04]  /*16b0*/  LEA R2, P2, R3, UR4, 0x2 ;  /* 0x0000000403027c11 */ /* 0x001fc8000f8410ff */
[----:B------:R-:W-:Y:S02]  /*16c0*/  IADD3 R2, P1, PT, R2, 0x2000, RZ ;  /* 0x0000200002027810 */ /* 0x000fe40007f3e0ff */
[----:B------:R-:W-:Y:S02]  /*16d0*/  LEA.HI.X R3, R3, UR5, R0, 0x2, P2 ;  /* 0x0000000503037c11 */ /* 0x000fe400090f1400 */
[----:B------:R-:W-:-:S03]  /*16e0*/  MOV R0, R8 ;  /* 0x0000000800007202 */ /* 0x000fc60000000f00 */
[----:B------:R-:W-:-:S07]  /*16f0*/  IMAD.X R3, RZ, RZ, R3, P1 ;  /* 0x000000ffff037224 */ /* 0x000fce00008e0603 */
.L_x_109:
        /* <DEDUP_REMOVED lines=16> */
[----:B------:R-:W-:Y:S01]  /*1800*/  IADD3 R9, PT, PT, R9, 0x10, RZ ;  /* 0x0000001009097810 */ /* 0x000fe20007ffe0ff */
[----:B------:R-:W-:-:S03]  /*1810*/  VIADD R0, R0, 0x1000 ;  /* 0x0000100000007836 */ /* 0x000fc60000000000 */
[----:B------:R-:W-:Y:S02]  /*1820*/  ISETP.NE.AND P1, PT, R9, RZ, PT ;  /* 0x000000ff0900720c */ /* 0x000fe40003f25270 */
[----:B0-----:R-:W-:-:S04]  /*1830*/  IADD3 R2, P2, PT, R2, 0x4000, RZ ;  /* 0x0000400002027810 */ /* 0x001fc80007f5e0ff */
[----:B------:R-:W-:Y:S01]  /*1840*/  IADD3.X R3, PT, PT, RZ, R3, RZ, P2, !PT ;  /* 0x00000003ff037210 */ /* 0x000fe200017fe4ff */
        /* <DEDUP_REMOVED lines=17> */
.L_x_108:
[----:B------:R-:W-:Y:S05]  /*1960*/  BSYNC.RECONVERGENT B2 ;  /* 0x0000000000027941 */ /* 0x000fea0003800200 */
.L_x_107:
[----:B------:R-:W-:Y:S05]  /*1970*/  @!P0 BRA `(.L_x_106) ;  /* 0x0000000400008947 */ /* 0x000fea0003800000 */
[----:B------:R-:W-:Y:S01]  /*1980*/  ISETP.GE.U32.AND P0, PT, R24, 0x8, PT ;  /* 0x000000081800780c */ /* 0x000fe20003f06070 */
[----:B------:R-:W-:Y:S01]  /*1990*/  BSSY.RECONVERGENT B2, `(.L_x_110) ;  /* 0x000001a000027945 */ /* 0x000fe20003800200 */
[----:B------:R-:W-:-:S04]  /*19a0*/  LOP3.LUT R7, R4, 0x7, RZ, 0xc0, !PT ;  /* 0x0000000704077812 */ /* 0x000fc800078ec0ff */
[----:B------:R-:W-:-:S07]  /*19b0*/  ISETP.NE.AND P1, PT, R7, RZ, PT ;  /* 0x000000ff0700720c */ /* 0x000fce0003f25270 */
[----:B------:R-:W-:Y:S06]  /*19c0*/  @!P0 BRA `(.L_x_111) ;  /* 0x0000000000588947 */ /* 0x000fec0003800000 */
[----:B------:R-:W0:Y:S01]  /*19d0*/  LDCU.64 UR4, c[0x0][0x380] ;  /* 0x00007000ff0477ac */ /* 0x000e220008000a00 */
[----:B------:R-:W-:-:S04]  /*19e0*/  IADD3 R3, P0, PT, R0, R11, RZ ;  /* 0x0000000b00037210 */ /* 0x000fc80007f1e0ff */
[----:B------:R-:W-:Y:S02]  /*19f0*/  IADD3.X R6, PT, PT, RZ, R13, RZ, P0, !PT ;  /* 0x0000000dff067210 */ /* 0x000fe400007fe4ff */
[----:B0-----:R-:W-:-:S04]  /*1a00*/  LEA R2, P0, R3, UR4, 0x2 ;  /* 0x0000000403027c11 */ /* 0x001fc8000f8010ff */
        /* <DEDUP_REMOVED lines=9> */
[----:B------:R-:W-:Y:S01]  /*1aa0*/  IADD3 R0, PT, PT, R0, 0x800, RZ ;  /* 0x0000080000007810 */ /* 0x000fe20007ffe0ff */
        /* <DEDUP_REMOVED lines=8> */
.L_x_111:
[----:B------:R-:W-:Y:S05]  /*1b30*/  BSYNC.RECONVERGENT B2 ;  /* 0x0000000000027941 */ /* 0x000fea0003800200 */
.L_x_110:
[----:B------:R-:W-:Y:S05]  /*1b40*/  @!P1 BRA `(.L_x_106) ;  /* 0x00000000008c9947 */ /* 0x000fea0003800000 */
[----:B------:R-:W-:Y:S01]  /*1b50*/  ISETP.GE.U32.AND P0, PT, R7, 0x4, PT ;  /* 0x000000040700780c */ /* 0x000fe20003f06070 */
[----:B------:R-:W-:Y:S01]  /*1b60*/  BSSY.RECONVERGENT B2, `(.L_x_112) ;  /* 0x0000012000027945 */ /* 0x000fe20003800200 */
[----:B------:R-:W-:-:S04]  /*1b70*/  LOP3.LUT R6, R4, 0x3, RZ, 0xc0, !PT ;  /* 0x0000000304067812 */ /* 0x000fc800078ec0ff */
[----:B------:R-:W-:-:S07]  /*1b80*/  ISETP.NE.AND P1, PT, R6, RZ, PT ;  /* 0x000000ff0600720c */ /* 0x000fce0003f25270 */
[----:B------:R-:W-:Y:S06]  /*1b90*/  @!P0 BRA `(.L_x_113) ;  /* 0x0000000000388947 */ /* 0x000fec0003800000 */
[----:B------:R-:W0:Y:S01]  /*1ba0*/  LDCU.64 UR4, c[0x0][0x380] ;  /* 0x00007000ff0477ac */ /* 0x000e220008000a00 */
[----:B------:R-:W-:-:S05]  /*1bb0*/  IADD3 R3, P0, PT, R0, R11, RZ ;  /* 0x0000000b00037210 */ /* 0x000fca0007f1e0ff */
[----:B------:R-:W-:Y:S01]  /*1bc0*/  IMAD.X R4, RZ, RZ, R13, P0 ;  /* 0x000000ffff047224 */ /* 0x000fe200000e060d */
[----:B0-----:R-:W-:-:S04]  /*1bd0*/  LEA R2, P0, R3, UR4, 0x2 ;  /* 0x0000000403027c11 */ /* 0x001fc8000f8010ff */
[----:B------:R-:W-:-:S05]  /*1be0*/  LEA.HI.X R3, R3, UR5, R4, 0x2, P0 ;  /* 0x0000000503037c11 */ /* 0x000fca00080f1404 */
[----:B------:R-:W2:Y:S04]  /*1bf0*/  LDG.E R5, desc[UR6][R2.64] ;  /* 0x0000000602057981 */ /* 0x000ea8000c1e1900 */
[----:B------:R-:W3:Y:S04]  /*1c00*/  LDG.E R4, desc[UR6][R2.64+0x400] ;  /* 0x0004000602047981 */ /* 0x000ee8000c1e1900 */
[----:B------:R-:W4:Y:S04]  /*1c10*/  LDG.E R7, desc[UR6][R2.64+0x800] ;  /* 0x0008000602077981 */ /* 0x000f28000c1e1900 */
[----:B------:R-:W5:Y:S01]  /*1c20*/  LDG.E R9, desc[UR6][R2.64+0xc00] ;  /* 0x000c000602097981 */ /* 0x000f62000c1e1900 */
[----:B------:R-:W-:Y:S01]  /*1c30*/  IADD3 R0, PT, PT, R0, 0x400, RZ ;  /* 0x0000040000007810 */ /* 0x000fe20007ffe0ff */
[----:B--2---:R-:W-:-:S04]  /*1c40*/  FADD R5, R10, R5 ;  /* 0x000000050a057221 */ /* 0x004fc80000000000 */
[----:B---3--:R-:W-:-:S04]  /*1c50*/  FADD R4, R5, R4 ;  /* 0x0000000405047221 */ /* 0x008fc80000000000 */
[----:B----4-:R-:W-:-:S04]  /*1c60*/  FADD R4, R4, R7 ;  /* 0x0000000704047221 */ /* 0x010fc80000000000 */
[----:B-----5:R-:W-:-:S07]  /*1c70*/  FADD R10, R4, R9 ;  /* 0x00000009040a7221 */ /* 0x020fce0000000000 */
.L_x_113:
[----:B------:R-:W-:Y:S05]  /*1c80*/  BSYNC.RECONVERGENT B2 ;  /* 0x0000000000027941 */ /* 0x000fea0003800200 */
.L_x_112:
[----:B------:R-:W-:Y:S05]  /*1c90*/  @!P1 BRA `(.L_x_106) ;  /* 0x0000000000389947 */ /* 0x000fea0003800000 */
[----:B------:R-:W0:Y:S01]  /*1ca0*/  LDCU.64 UR4, c[0x0][0x380] ;  /* 0x00007000ff0477ac */ /* 0x000e220008000a00 */
[----:B------:R-:W-:Y:S01]  /*1cb0*/  IADD3 R5, P0, PT, R0, R11, RZ ;  /* 0x0000000b00057210 */ /* 0x000fe20007f1e0ff */
[----:B------:R-:W-:-:S03]  /*1cc0*/  IMAD.MOV R0, RZ, RZ, -R6 ;  /* 0x000000ffff007224 */ /* 0x000fc600078e0a06 */
[----:B------:R-:W-:Y:S02]  /*1cd0*/  IADD3.X R4, PT, PT, RZ, R13, RZ, P0, !PT ;  /* 0x0000000dff047210 */ /* 0x000fe400007fe4ff */
[----:B0-----:R-:W-:-:S04]  /*1ce0*/  LEA R2, P1, R5, UR4, 0x2 ;  /* 0x0000000405027c11 */ /* 0x001fc8000f8210ff */
[----:B------:R-:W-:-:S09]  /*1cf0*/  LEA.HI.X R5, R5, UR5, R4, 0x2, P1 ;  /* 0x0000000505057c11 */ /* 0x000fd200088f1404 */
.L_x_114:
[----:B------:R-:W-:-:S06]  /*1d00*/  MOV R3, R5 ;  /* 0x0000000500037202 */ /* 0x000fcc0000000f00 */
[----:B------:R0:W2:Y:S01]  /*1d10*/  LDG.E R3, desc[UR6][R2.64] ;  /* 0x0000000602037981 */ /* 0x0000a2000c1e1900 */
[----:B------:R-:W-:-:S04]  /*1d20*/  IADD3 R0, PT, PT, R0, 0x1, RZ ;  /* 0x0000000100007810 */ /* 0x000fc80007ffe0ff */
[----:B------:R-:W-:Y:S02]  /*1d30*/  ISETP.NE.AND P0, PT, R0, RZ, PT ;  /* 0x000000ff0000720c */ /* 0x000fe40003f05270 */
[----:B0-----:R-:W-:-:S05]  /*1d40*/  IADD3 R2, P1, PT, R2, 0x400, RZ ;  /* 0x0000040002027810 */ /* 0x001fca0007f3e0ff */
[----:B------:R-:W-:Y:S02]  /*1d50*/  IMAD.X R5, RZ, RZ, R5, P1 ;  /* 0x000000ffff057224 */ /* 0x000fe400008e0605 */
[----:B--2---:R-:W-:-:S04]  /*1d60*/  FADD R10, R3, R10 ;  /* 0x0000000a030a7221 */ /* 0x004fc80000000000 */
[----:B------:R-:W-:Y:S05]  /*1d70*/  @P0 BRA `(.L_x_114) ;  /* 0xfffffffc00e00947 */ /* 0x000fea000383ffff */
.L_x_106:
[----:B------:R-:W-:Y:S05]  /*1d80*/  BSYNC.RECONVERGENT B1 ;  /* 0x0000000000017941 */ /* 0x000fea0003800200 */
.L_x_104:
[----:B------:R-:W0:Y:S01]  /*1d90*/  S2R R6, SR_LANEID ;  /* 0x0000000000067919 */ /* 0x000e220000000000 */
[----:B------:R-:W-:Y:S02]  /*1da0*/  MOV R3, R10 ;  /* 0x0000000a00037202 */ /* 0x000fe40000000f00 */
[----:B------:R-:W-:-:S03]  /*1db0*/  ISETP.NE.AND P5, PT, R8, RZ, PT ;  /* 0x000000ff0800720c */ /* 0x000fc60003fa5270 */
        /* <DEDUP_REMOVED lines=39> */
.L_x_102:
[----:B------:R-:W-:Y:S05]  /*2030*/  BSYNC.RECONVERGENT B0 ;  /* 0x0000000000007941 */ /* 0x000fea0003800200 */
.L_x_87:
[----:B------:R-:W-:Y:S05]  /*2040*/  @P5 EXIT ;  /* 0x000000000000594d */ /* 0x000fea0003800000 */
[----:B01----:R-:W0:Y:S01]  /*2050*/  LDC.64 R2, c[0x0][0x388] ;  /* 0x0000e200ff027b82 */ /* 0x003e220000000a00 */
[----:B------:R-:W2:Y:S02]  /*2060*/  LDCU UR4, c[0x0][0x39c] ;  /* 0x00007380ff0477ac */ /* 0x000ea40008000800 */
[----:B--2---:R-:W-:-:S05]  /*2070*/  FADD R5, R8, UR4 ;  /* 0x0000000408057e21 */ /* 0x004fca0008000000 */
[----:B0-----:R-:W-:Y:S01]  /*2080*/  STG.E desc[UR6][R2.64], R5 ;  /* 0x0000000502007986 */ /* 0x001fe2000c101906 */
[----:B------:R-:W-:Y:S05]  /*2090*/  EXIT ;  /* 0x000000000000794d */ /* 0x000fea0003800000 */
.L_x_115:
        /* <DEDUP_REMOVED lines=14> */
.L_x_276:


//--------------------- .text._ZN3cub18CUB_300001_SM_10006detail6reduce28DeviceReduceSingleTileKernelINS2_10policy_hubIfjN4cuda3std3__44plusIfEEE10Policy1000EPfSC_iS9_ffNS7_10__identityEEEvT0_T1_T2_T3_T4_T6_ --------------------------
	.section	.text._ZN3cub18CUB_300001_SM_10006detail6reduce28DeviceReduceSingleTileKernelINS2_10policy_hubIfjN4cuda3std3__44plusIfEEE10Policy1000EPfSC_iS9_ffNS7_10__identityEEEvT0_T1_T2_T3_T4_T6_,"ax",@progbits
	.align	128
        .global         _ZN3cub18CUB_300001_SM_10006detail6reduce28DeviceReduceSingleTileKernelINS2_10policy_hubIfjN4cuda3std3__44plusIfEEE10Policy1000EPfSC_iS9_ffNS7_10__identityEEEvT0_T1_T2_T3_T4_T6_
        .type           _ZN3cub18CUB_300001_SM_10006detail6reduce28DeviceReduceSingleTileKernelINS2_10policy_hubIfjN4cuda3std3__44plusIfEEE10Policy1000EPfSC_iS9_ffNS7_10__identityEEEvT0_T1_T2_T3_T4_T6_,@function
        .size           _ZN3cub18CUB_300001_SM_10006detail6reduce28DeviceReduceSingleTileKernelINS2_10policy_hubIfjN4cuda3std3__44plusIfEEE10Policy1000EPfSC_iS9_ffNS7_10__identityEEEvT0_T1_T2_T3_T4_T6_,(.L_x_277 - _ZN3cub18CUB_300001_SM_10006detail6reduce28DeviceReduceSingleTileKernelINS2_10policy_hubIfjN4cuda3std3__44plusIfEEE10Policy1000EPfSC_iS9_ffNS7_10__identityEEEvT0_T1_T2_T3_T4_T6_)
        .other          _ZN3cub18CUB_300001_SM_10006detail6reduce28DeviceReduceSingleTileKernelINS2_10policy_hubIfjN4cuda3std3__44plusIfEEE10Policy1000EPfSC_iS9_ffNS7_10__identityEEEvT0_T1_T2_T3_T4_T6_,@"STO_CUDA_ENTRY STV_DEFAULT"
_ZN3cub18CUB_300001_SM_10006detail6reduce28DeviceReduceSingleTileKernelINS2_10policy_hubIfjN4cuda3std3__44plusIfEEE10Policy1000EPfSC_iS9_ffNS7_10__identityEEEvT0_T1_T2_T3_T4_T6_:
.text._ZN3cub18CUB_300001_SM_10006detail6reduce28DeviceReduceSingleTileKernelINS2_10policy_hubIfjN4cuda3std3__44plusIfEEE10Policy1000EPfSC_iS9_ffNS7_10__identityEEEvT0_T1_T2_T3_T4_T6_:
        /* <DEDUP_REMOVED lines=13> */
.L_x_116:
        /* <DEDUP_REMOVED lines=16> */
.L_x_121:
[----:B------:R-:W-:Y:S05]  /*01d0*/  BSYNC.RECONVERGENT B1 ;  /* 0x0000000000017941 */ /* 0x000fea0003800200 */
.L_x_120:
        /* <DEDUP_REMOVED lines=16> */
.L_x_126:
        /* <DEDUP_REMOVED lines=9> */
.L_x_125:
[----:B------:R-:W-:Y:S05]  /*0370*/  BSYNC.RECONVERGENT B2 ;  /* 0x0000000000027941 */ /* 0x000fea0003800200 */
.L_x_124:
        /* <DEDUP_REMOVED lines=8> */
.L_x_129:
        /* <DEDUP_REMOVED lines=43> */
.L_x_128:
[----:B------:R-:W-:Y:S05]  /*06b0*/  BSYNC.RECONVERGENT B2 ;  /* 0x0000000000027941 */ /* 0x000fea0003800200 */
.L_x_127:
        /* <DEDUP_REMOVED lines=26> */
.L_x_131:
[----:B------:R-:W-:Y:S05]  /*0860*/  BSYNC.RECONVERGENT B2 ;  /* 0x0000000000027941 */ /* 0x000fea0003800200 */
.L_x_130:
        /* <DEDUP_REMOVED lines=12> */
.L_x_123:
[----:B------:R-:W-:Y:S05]  /*0930*/  BSYNC.RECONVERGENT B1 ;  /* 0x0000000000017941 */ /* 0x000fea0003800200 */
.L_x_122:
        /* <DEDUP_REMOVED lines=10> */
[----:B------:R-:W1:Y:S06]  /*09e0*/  SHFL.DOWN PT, R3, R0, 0x2, 0x1f ;  /* 0x08401f0000037f89 */ /* 0x000e6c00000e0000 */
[----:B------:R-:W2:Y:S01]  /*09f0*/  @!P1 S2R R6, SR_CgaCtaId ;  /* 0x0000000000069919 */ /* 0x000ea20000008800 */
[----:B0-----:R-:W-:Y:S02]  /*0a00*/  @!P1 MOV R5, 0x400 ;  /* 0x0000040000059802 */ /* 0x001fe40000000f00 */
[----:B------:R-:W-:-:S04]  /*0a10*/  @!P1 SHF.R.U32.HI R4, RZ, 0x3, R2 ;  /* 0x00000003ff049819 */ /* 0x000fc80000011602 */
[----:B------:R-:W-:Y:S01]  /*0a20*/  @!P1 LOP3.LUT R4, R4, 0x7c, RZ, 0xc0, !PT ;  /* 0x0000007c04049812 */ /* 0x000fe200078ec0ff */
[----:B-1----:R-:W-:Y:S01]  /*0a30*/  @!P0 FADD R0, R0, R3 ;  /* 0x0000000300008221 */ /* 0x002fe20000000000 */
[----:B------:R-:W-:-:S04]  /*0a40*/  ISETP.GT.AND P0, PT, R8, 0x1b, PT ;  /* 0x0000001b0800780c */ /* 0x000fc80003f04270 */
[----:B------:R-:W0:Y:S01]  /*0a50*/  SHFL.DOWN PT, R3, R0, 0x4, 0x1f ;  /* 0x08801f0000037f89 */ /* 0x000e2200000e0000 */
[----:B--2---:R-:W-:-:S04]  /*0a60*/  @!P1 LEA R5, R6, R5, 0x18 ;  /* 0x0000000506059211 */ /* 0x004fc800078ec0ff */
        /* <DEDUP_REMOVED lines=16> */
[----:B0-----:R-:W0:Y:S04]  /*0b70*/  LDS.128 R4, [UR4+0x10] ;  /* 0x00001004ff047984 */ /* 0x001e280008000c00 */
[----:B------:R-:W1:Y:S04]  /*0b80*/  LDS.128 R12, [UR4+0x20] ;  /* 0x00002004ff0c7984 */ /* 0x000e680008000c00 */
[----:B------:R-:W2:Y:S04]  /*0b90*/  LDS.128 R8, [UR4+0x30] ;  /* 0x00003004ff087984 */ /* 0x000ea80008000c00 */
[----:B------:R-:W3:Y:S01]  /*0ba0*/  LDS.128 R16, [UR4+0x40] ;  /* 0x00004004ff107984 */ /* 0x000ee20008000c00 */
[----:B0-----:R-:W-:-:S04]  /*0bb0*/  FADD R5, R0, R5 ;  /* 0x0000000500057221 */ /* 0x001fc80000000000 */
[----:B------:R-:W-:-:S04]  /*0bc0*/  FADD R6, R5, R6 ;  /* 0x0000000605067221 */ /* 0x000fc80000000000 */
[----:B------:R-:W-:-:S04]  /*0bd0*/  FADD R7, R6, R7 ;  /* 0x0000000706077221 */ /* 0x000fc80000000000 */
[----:B-1----:R-:W-:-:S04]  /*0be0*/  FADD R12, R7, R12 ;  /* 0x0000000c070c7221 */ /* 0x002fc80000000000 */
[----:B------:R-:W-:-:S04]  /*0bf0*/  FADD R13, R12, R13 ;  /* 0x0000000d0c0d7221 */ /* 0x000fc80000000000 */
[----:B------:R-:W-:-:S04]  /*0c00*/  FADD R14, R13, R14 ;  /* 0x0000000e0d0e7221 */ /* 0x000fc80000000000 */
[----:B------:R-:W-:-:S04]  /*0c10*/  FADD R15, R14, R15 ;  /* 0x0000000f0e0f7221 */ /* 0x000fc80000000000 */
[----:B--2---:R-:W-:-:S04]  /*0c20*/  FADD R8, R15, R8 ;  /* 0x000000080f087221 */ /* 0x004fc80000000000 */
[----:B------:R-:W-:-:S04]  /*0c30*/  FADD R9, R8, R9 ;  /* 0x0000000908097221 */ /* 0x000fc80000000000 */
[----:B------:R-:W-:-:S04]  /*0c40*/  FADD R10, R9, R10 ;  /* 0x0000000a090a7221 */ /* 0x000fc80000000000 */
[----:B------:R-:W-:-:S04]  /*0c50*/  FADD R11, R10, R11 ;  /* 0x0000000b0a0b7221 */ /* 0x000fc80000000000 */
[----:B---3--:R-:W-:-:S04]  /*0c60*/  FADD R16, R11, R16 ;  /* 0x000000100b107221 */ /* 0x008fc80000000000 */
[----:B------:R-:W-:-:S04]  /*0c70*/  FADD R17, R16, R17 ;  /* 0x0000001110117221 */ /* 0x000fc80000000000 */
[----:B------:R-:W-:-:S04]  /*0c80*/  FADD R18, R17, R18 ;  /* 0x0000001211127221 */ /* 0x000fc80000000000 */
[----:B------:R-:W-:Y:S01]  /*0c90*/  FADD R0, R18, R19 ;  /* 0x0000001312007221 */ /* 0x000fe20000000000 */
[----:B------:R-:W-:Y:S06]  /*0ca0*/  BRA `(.L_x_133) ;  /* 0x0000003400707947 */ /* 0x000fec0003800000 */
.L_x_132:
        /* <DEDUP_REMOVED lines=23> */
[-C--:B------:R-:W-:Y:S02]  /*0e20*/  ISETP.GT.AND P0, PT, R5, R4.reuse, PT ;  /* 0x000000040500720c */ /* 0x080fe40003f04270 */
[----:B------:R-:W-:Y:S02]  /*0e30*/  IADD3 R5, PT, PT, R9, 0x10, RZ ;  /* 0x0000001009057810 */ /* 0x000fe40007ffe0ff */
        /* <DEDUP_REMOVED lines=20> */
[----:B------:R-:W0:Y:S04]  /*0f80*/  LDS.128 R16, [UR4+0x10] ;  /* 0x00001004ff107984 */ /* 0x000e280008000c00 */
[----:B----4-:R-:W1:Y:S04]  /*0f90*/  LDS.128 R4, [UR4+0x20] ;  /* 0x00002004ff047984 */ /* 0x010e680008000c00 */
[----:B------:R-:W2:Y:S04]  /*0fa0*/  LDS.128 R8, [UR4+0x30] ;  /* 0x00003004ff087984 */ /* 0x000ea80008000c00 */
[----:B------:R-:W3:Y:S01]  /*0fb0*/  LDS.128 R12, [UR4+0x40] ;  /* 0x00004004ff0c7984 */ /* 0x000ee20008000c00 */
[----:B0-----:R-:W-:Y:S01]  /*0fc0*/  @P2 FADD R0, R0, R17 ;  /* 0x0000001100002221 */ /* 0x001fe20000000000 */
[----:B------:R-:W-:-:S03]  /*0fd0*/  ISETP.GT.AND P2, PT, R3, 0x80, PT ;  /* 0x000000800300780c */ /* 0x000fc60003f44270 */
[----:B------:R-:W-:Y:S01]  /*0fe0*/  @P3 FADD R0, R0, R18 ;  /* 0x0000001200003221 */ /* 0x000fe20000000000 */
[----:B------:R-:W-:-:S03]  /*0ff0*/  ISETP.GT.AND P3, PT, R3, 0xa0, PT ;  /* 0x000000a00300780c */ /* 0x000fc60003f64270 */
[----:B------:R-:W-:Y:S01]  /*1000*/  @P1 FADD R0, R0, R19 ;  /* 0x0000001300001221 */ /* 0x000fe20000000000 */
[----:B------:R-:W-:-:S05]  /*1010*/  ISETP.GT.AND P1, PT, R3, 0xe0, PT ;  /* 0x000000e00300780c */ /* 0x000fca0003f24270 */
[----:B-1----:R-:W-:Y:S01]  /*1020*/  @P2 FADD R0, R0, R4 ;  /* 0x0000000400002221 */ /* 0x002fe20000000000 */
[----:B------:R-:W-:-:S03]  /*1030*/  ISETP.GT.AND P2, PT, R3, 0x100, PT ;  /* 0x000001000300780c */ /* 0x000fc60003f44270 */
[----:B------:R-:W-:Y:S01]  /*1040*/  @P3 FADD R0, R0, R5 ;  /* 0x0000000500003221 */ /* 0x000fe20000000000 */
[----:B------:R-:W-:-:S03]  /*1050*/  ISETP.GT.AND P3, PT, R3, 0x120, PT ;  /* 0x000001200300780c */ /* 0x000fc60003f64270 */
[----:B------:R-:W-:Y:S01]  /*1060*/  @P4 FADD R0, R0, R6 ;  /* 0x0000000600004221 */ /* 0x000fe20000000000 */
[----:B------:R-:W-:-:S03]  /*1070*/  ISETP.GT.AND P4, PT, R3, 0x140, PT ;  /* 0x000001400300780c */ /* 0x000fc60003f84270 */
[----:B------:R-:W-:Y:S01]  /*1080*/  @P1 FADD R0, R0, R7 ;  /* 0x0000000700001221 */ /* 0x000fe20000000000 */
[----:B------:R-:W-:-:S03]  /*1090*/  ISETP.GT.AND P1, PT, R3, 0x160, PT ;  /* 0x000001600300780c */ /* 0x000fc60003f24270 */
[----:B--2---:R-:W-:Y:S01]  /*10a0*/  @P2 FADD R0, R0, R8 ;  /* 0x0000000800002221 */ /* 0x004fe20000000000 */
[----:B------:R-:W-:-:S03]  /*10b0*/  ISETP.GT.AND P2, PT, R3, 0x180, PT ;  /* 0x000001800300780c */ /* 0x000fc60003f44270 */
[----:B------:R-:W-:Y:S01]  /*10c0*/  @P3 FADD R0, R0, R9 ;  /* 0x0000000900003221 */ /* 0x000fe20000000000 */
[----:B------:R-:W-:-:S03]  /*10d0*/  ISETP.GT.AND P3, PT, R3, 0x1a0, PT ;  /* 0x000001a00300780c */ /* 0x000fc60003f64270 */
[----:B------:R-:W-:Y:S01]  /*10e0*/  @P4 FADD R0, R0, R10 ;  /* 0x0000000a00004221 */ /* 0x000fe20000000000 */
[----:B------:R-:W-:-:S03]  /*10f0*/  ISETP.GT.AND P4, PT, R3, 0x1c0, PT ;  /* 0x000001c00300780c */ /* 0x000fc60003f84270 */
[----:B------:R-:W-:Y:S01]  /*1100*/  @P1 FADD R0, R0, R11 ;  /* 0x0000000b00001221 */ /* 0x000fe20000000000 */
[----:B------:R-:W-:-:S03]  /*1110*/  ISETP.GT.AND P1, PT, R3, 0x1e0, PT ;  /* 0x000001e00300780c */ /* 0x000fc60003f24270 */
[----:B---3--:R-:W-:-:S04]  /*1120*/  @P2 FADD R0, R0, R12 ;  /* 0x0000000c00002221 */ /* 0x008fc80000000000 */
[----:B------:R-:W-:-:S04]  /*1130*/  @P3 FADD R0, R0, R13 ;  /* 0x0000000d00003221 */ /* 0x000fc80000000000 */
[----:B------:R-:W-:-:S04]  /*1140*/  @P4 FADD R0, R0, R14 ;  /* 0x0000000e00004221 */ /* 0x000fc80000000000 */
[----:B------:R-:W-:Y:S01]  /*1150*/  @P1 FADD R0, R0, R15 ;  /* 0x0000000f00001221 */ /* 0x000fe20000000000 */
[----:B------:R-:W-:Y:S06]  /*1160*/  BRA `(.L_x_133) ;  /* 0x0000003000407947 */ /* 0x000fec0003800000 */
.L_x_119:
[----:B------:R-:W0:Y:S01]  /*1170*/  S2R R2, SR_TID.X ;  /* 0x0000000000027919 */ /* 0x000e220000002100 */
[----:B------:R-:W1:Y:S01]  /*1180*/  LDC.64 R4, c[0x0][0x380] ;  /* 0x0000e000ff047b82 */ /* 0x000e620000000a00 */
[----:B0-----:R-:W-:-:S05]  /*1190*/  SHF.L.U32 R7, R2, 0x1, RZ ;  /* 0x0000000102077819 */ /* 0x001fca00000006ff */
[----:B-1----:R-:W-:-:S05]  /*11a0*/  IMAD.WIDE.U32 R4, R7, 0x4, R4 ;  /* 0x0000000407047825 */ /* 0x002fca00078e0004 */
[----:B------:R-:W2:Y:S04]  /*11b0*/  LDG.E.64.CONSTANT R14, desc[UR6][R4.64] ;  /* 0x00000006040e7981 */ /* 0x000ea8000c1e9b00 */
[----:B------:R-:W3:Y:S04]  /*11c0*/  LDG.E.64.CONSTANT R16, desc[UR6][R4.64+0x1000] ;  /* 0x0010000604107981 */ /* 0x000ee8000c1e9b00 */
[----:B------:R-:W4:Y:S04]  /*11d0*/  LDG.E.64.CONSTANT R18, desc[UR6][R4.64+0x2000] ;  /* 0x0020000604127981 */ /* 0x000f28000c1e9b00 */
[----:B------:R-:W5:Y:S04]  /*11e0*/  LDG.E.64.CONSTANT R20, desc[UR6][R4.64+0x3000] ;  /* 0x0030000604147981 */ /* 0x000f68000c1e9b00 */
[----:B------:R-:W5:Y:S04]  /*11f0*/  LDG.E.64.CONSTANT R12, desc[UR6][R4.64+0x4000] ;  /* 0x00400006040c7981 */ /* 0x000f68000c1e9b00 */
[----:B------:R-:W5:Y:S04]  /*1200*/  LDG.E.64.CONSTANT R10, desc[UR6][R4.64+0x5000] ;  /* 0x00500006040a7981 */ /* 0x000f68000c1e9b00 */
[----:B------:R-:W5:Y:S04]  /*1210*/  LDG.E.64.CONSTANT R6, desc[UR6][R4.64+0x6000] ;  /* 0x0060000604067981 */ /* 0x000f68000c1e9b00 */
[----:B------:R-:W5:Y:S01]  /*1220*/  LDG.E.64.CONSTANT R8, desc[UR6][R4.64+0x7000] ;  /* 0x0070000604087981 */ /* 0x000f62000c1e9b00 */
[----:B------:R-:W-:Y:S01]  /*1230*/  ISETP.GE.U32.AND P0, PT, R3, 0x4000, PT ;  /* 0x000040000300780c */ /* 0x000fe20003f06070 */
[----:B--2---:R-:W-:Y:S01]  /*1240*/  FADD R14, R14, R15 ;  /* 0x0000000f0e0e7221 */ /* 0x004fe20000000000 */
[----:B---3--:R-:W-:Y:S01]  /*1250*/  FADD R17, R16, R17 ;  /* 0x0000001110117221 */ /* 0x008fe20000000000 */
[----:B----4-:R-:W-:-:S03]  /*1260*/  FADD R18, R18, R19 ;  /* 0x0000001312127221 */ /* 0x010fc60000000000 */
[----:B------:R-:W-:Y:S01]  /*1270*/  FADD R14, R14, R17 ;  /* 0x000000110e0e7221 */ /* 0x000fe20000000000 */
[----:B-----5:R-:W-:Y:S01]  /*1280*/  FADD R21, R20, R21 ;  /* 0x0000001514157221 */ /* 0x020fe20000000000 */
[----:B------:R-:W-:Y:S02]  /*1290*/  HFMA2 R20, -RZ, RZ, 0, 0.0078125 ;  /* 0x00002000ff147431 */ /* 0x000fe400000001ff */
[----:B------:R-:W-:Y:S01]  /*12a0*/  FADD R12, R12, R13 ;  /* 0x0000000d0c0c7221 */ /* 0x000fe20000000000 */
[----:B------:R-:W-:Y:S01]  /*12b0*/  FADD R21, R18, R21 ;  /* 0x0000001512157221 */ /* 0x000fe20000000000 */
[----:B------:R-:W-:-:S03]  /*12c0*/  FADD R11, R10, R11 ;  /* 0x0000000b0a0b7221 */ /* 0x000fc60000000000 */
[----:B------:R-:W-:Y:S01]  /*12d0*/  FADD R14, R14, R21 ;  /* 0x000000150e0e7221 */ /* 0x000fe20000000000 */
[----:B------:R-:W-:Y:S01]  /*12e0*/  FADD R6, R6, R7 ;  /* 0x0000000706067221 */ /* 0x000fe20000000000 */
[----:B------:R-:W-:Y:S01]  /*12f0*/  FADD R11, R12, R11 ;  /* 0x0000000b0c0b7221 */ /* 0x000fe20000000000 */
[----:B------:R-:W-:-:S04]  /*1300*/  FADD R9, R8, R9 ;  /* 0x0000000908097221 */ /* 0x000fc80000000000 */
[----:B------:R-:W-:-:S04]  /*1310*/  FADD R6, R6, R9 ;  /* 0x0000000906067221 */ /* 0x000fc80000000000 */
[----:B------:R-:W-:-:S04]  /*1320*/  FADD R11, R11, R6 ;  /* 0x000000060b0b7221 */ /* 0x000fc80000000000 */
[----:B------:R-:W-:Y:S01]  /*1330*/  FADD R0, R14, R11 ;  /* 0x0000000b0e007221 */ /* 0x000fe20000000000 */
[----:B------:R-:W-:Y:S06]  /*1340*/  @!P0 BRA `(.L_x_134) ;  /* 0x00000000008c8947 */ /* 0x000fec0003800000 */
[----:B------:R-:W0:Y:S01]  /*1350*/  LDC R24, c[0x0][0x390] ;  /* 0x0000e400ff187b82 */ /* 0x000e220000000800 */
[----:B------:R-:W-:Y:S02]  /*1360*/  IADD3 R21, PT, PT, R3, -0x2000, RZ ;  /* 0xffffe00003157810 */ /* 0x000fe40007ffe0ff */
[----:B------:R-:W-:-:S07]  /*1370*/  MOV R20, 0x2000 ;  /* 0x0000200000147802 */ /* 0x000fce0000000f00 */
.L_x_136:
[----:B------:R-:W-:-:S05]  /*1380*/  IMAD.WIDE R26, R20, 0x4, R4 ;  /* 0x00000004141a7825 */ /* 0x000fca00078e0204 */
[----:B------:R-:W2:Y:S04]  /*1390*/  LDG.E.64.CONSTANT R14, desc[UR6][R26.64+0x6000] ;  /* 0x006000061a0e7981 */ /* 0x000ea8000c1e9b00 */
[----:B------:R-:W2:Y:S04]  /*13a0*/  LDG.E.64.CONSTANT R6, desc[UR6][R26.64+0x7000] ;  /* 0x007000061a067981 */ /* 0x000ea8000c1e9b00 */
[----:B------:R-:W3:Y:S04]  /*13b0*/  LDG.E.64.CONSTANT R22, desc[UR6][R26.64] ;  /* 0x000000061a167981 */ /* 0x000ee8000c1e9b00 */
[----:B------:R-:W4:Y:S04]  /*13c0*/  LDG.E.64.CONSTANT R18, desc[UR6][R26.64+0x1000] ;  /* 0x001000061a127981 */ /* 0x000f28000c1e9b00 */
[----:B------:R-:W5:Y:S04]  /*13d0*/  LDG.E.64.CONSTANT R16, desc[UR6][R26.64+0x2000] ;  /* 0x002000061a107981 */ /* 0x000f68000c1e9b00 */
[----:B------:R-:W5:Y:S04]  /*13e0*/  LDG.E.64.CONSTANT R12, desc[UR6][R26.64+0x3000] ;  /* 0x003000061a0c7981 */ /* 0x000f68000c1e9b00 */
[----:B------:R-:W5:Y:S04]  /*13f0*/  LDG.E.64.CONSTANT R10, desc[UR6][R26.64+0x4000] ;  /* 0x004000061a0a7981 */ /* 0x000f68000c1e9b00 */
[----:B------:R-:W5:Y:S01]  /*1400*/  LDG.E.64.CONSTANT R8, desc[UR6][R26.64+0x5000] ;  /* 0x005000061a087981 */ /* 0x000f62000c1e9b00 */
[----:B0-----:R-:W-:Y:S01]  /*1410*/  MOV R3, R24 ;  /* 0x0000001800037202 */ /* 0x001fe20000000f00 */
[----:B--2---:R-:W-:-:S03]  /*1420*/  FADD R15, R15, R6 ;  /* 0x000000060f0f7221 */ /* 0x004fc60000000000 */
[----:B------:R-:W-:Y:S01]  /*1430*/  IADD3 R6, PT, PT, -R20, R3, RZ ;  /* 0x0000000314067210 */ /* 0x000fe20007ffe1ff */
[----:B---3--:R-:W-:-:S03]  /*1440*/  FADD R0, R22, R0 ;  /* 0x0000000016007221 */ /* 0x008fc60000000000 */
[----:B------:R-:W-:Y:S01]  /*1450*/  ISETP.GE.AND P0, PT, R6, 0x2000, PT ;  /* 0x000020000600780c */ /* 0x000fe20003f06270 */
[----:B----4-:R-:W-:Y:S01]  /*1460*/  FADD R23, R23, R18 ;  /* 0x0000001217177221 */ /* 0x010fe20000000000 */
[----:B-----5:R-:W-:Y:S01]  /*1470*/  FADD R18, R19, R16 ;  /* 0x0000001013127221 */ /* 0x020fe20000000000 */
[----:B------:R-:W-:Y:S01]  /*1480*/  FADD R17, R17, R12 ;  /* 0x0000000c11117221 */ /* 0x000fe20000000000 */
[----:B------:R-:W-:Y:S01]  /*1490*/  FADD R12, R13, R10 ;  /* 0x0000000a0d0c7221 */ /* 0x000fe20000000000 */
[----:B------:R-:W-:Y:S01]  /*14a0*/  FADD R11, R11, R8 ;  /* 0x000000080b0b7221 */ /* 0x000fe20000000000 */
[----:B------:R-:W-:Y:S01]  /*14b0*/  FADD R8, R9, R14 ;  /* 0x0000000e09087221 */ /* 0x000fe20000000000 */
[----:B------:R-:W-:Y:S01]  /*14c0*/  FADD R0, R0, R23 ;  /* 0x0000001700007221 */ /* 0x000fe20000000000 */
[----:B------:R-:W-:Y:S01]  /*14d0*/  FADD R17, R18, R17 ;  /* 0x0000001112117221 */ /* 0x000fe20000000000 */
[----:B------:R-:W-:Y:S01]  /*14e0*/  FADD R11, R12, R11 ;  /* 0x0000000b0c0b7221 */ /* 0x000fe20000000000 */
[----:B------:R-:W-:-:S02]  /*14f0*/  FADD R8, R8, R15 ;  /* 0x0000000f08087221 */ /* 0x000fc40000000000 */
[----:B------:R-:W-:Y:S02]  /*1500*/  FADD R0, R0, R17 ;  /* 0x0000001100007221 */ /* 0x000fe40000000000 */
[----:B------:R-:W-:-:S04]  /*1510*/  FADD R11, R11, R8 ;  /* 0x000000080b0b7221 */ /* 0x000fc80000000000 */
[----:B------:R-:W-:-:S04]  /*1520*/  FADD R11, R0, R11 ;  /* 0x0000000b000b7221 */ /* 0x000fc80000000000 */
[----:B------:R-:W-:Y:S01]  /*1530*/  FADD R0, R7, R11 ;  /* 0x0000000b07007221 */ /* 0x000fe20000000000 */
[----:B------:R-:W-:Y:S06]  /*1540*/  @!P0 BRA `(.L_x_135) ;  /* 0x0000000800308947 */ /* 0x000fec0003800000 */
[----:B------:R-:W-:-:S04]  /*1550*/  IADD3 R20, PT, PT, R20, 0x2000, RZ ;  /* 0x0000200014147810 */ /* 0x000fc80007ffe0ff */
[----:B------:R-:W-:-:S13]  /*1560*/  ISETP.GT.AND P0, PT, R20, R21, PT ;  /* 0x000000151400720c */ /* 0x000fda0003f04270 */
[----:B------:R-:W-:Y:S05]  /*1570*/  @!P0 BRA `(.L_x_136) ;  /* 0xfffffffc00808947 */ /* 0x000fea000383ffff */
.L_x_134:
        /* <DEDUP_REMOVED lines=20> */
.L_x_140:
        /* <DEDUP_REMOVED lines=8> */
.L_x_139:
[----:B------:R-:W-:Y:S05]  /*1740*/  BSYNC.RECONVERGENT B2 ;  /* 0x0000000000027941 */ /* 0x000fea0003800200 */
.L_x_138:
[----:B------:R-:W-:Y:S05]  /*1750*/  @!P1 BRA `(.L_x_137) ;  /* 0x0000000400a89947 */ /* 0x000fea0003800000 */
[----:B------:R-:W0:Y:S01]  /*1760*/  LDCU.64 UR4, c[0x0][0x380] ;  /* 0x00007000ff0477ac */ /* 0x000e220008000a00 */
[----:B------:R-:W-:Y:S01]  /*1770*/  IADD3 R5, PT, PT, R11, -R10, RZ ;  /* 0x8000000a0b057210 */ /* 0x000fe20007ffe0ff */
[----:B------:R-:W-:Y:S01]  /*1780*/  BSSY.RECONVERGENT B2, `(.L_x_141) ;  /* 0x000003b000027945 */ /* 0x000fe20003800200 */
[----:B------:R-:W-:Y:S02]  /*1790*/  IADD3 R3, P0, PT, R10, R20, RZ ;  /* 0x000000140a037210 */ /* 0x000fe40007f1e0ff */
[----:B------:R-:W-:Y:S02]  /*17a0*/  ISETP.GT.AND P1, PT, R5, 0x1800, PT ;  /* 0x000018000500780c */ /* 0x000fe40003f24270 */
[----:B------:R-:W-:Y:S02]  /*17b0*/  IADD3.X R6, PT, PT, RZ, RZ, RZ, P0, !PT ;  /* 0x000000ffff067210 */ /* 0x000fe400007fe4ff */
[----:B0-----:R-:W-:-:S04]  /*17c0*/  LEA R4, P0, R3, UR4, 0x2 ;  /* 0x0000000403047c11 */ /* 0x001fc8000f8010ff */
[----:B------:R-:W-:Y:S02]  /*17d0*/  LEA.HI.X R3, R3, UR5, R6, 0x2, P0 ;  /* 0x0000000503037c11 */ /* 0x000fe400080f1406 */
[----:B------:R-:W-:-:S04]  /*17e0*/  IADD3 R4, P0, PT, R4, 0x1000, RZ ;  /* 0x0000100004047810 */ /* 0x000fc80007f1e0ff */
[----:B------:R-:W-:Y:S02]  /*17f0*/  IADD3.X R5, PT, PT, RZ, R3, RZ, P0, !PT ;  /* 0x00000003ff057210 */ /* 0x000fe400007fe4ff */
[----:B------:R-:W-:Y:S02]  /*1800*/  PLOP3.LUT P0, PT, PT, PT, PT, 0x80, 0x8 ;  /* 0x000000000008781c */ /* 0x000fe40003f0f070 */
[----:B------:R-:W-:Y:S01]  /*1810*/  IADD3 R3, PT, PT, R10, R20, RZ ;  /* 0x000000140a037210 */ /* 0x000fe20007ffe0ff */
[----:B------:R-:W-:Y:S10]  /*1820*/  @!P1 BRA `(.L_x_142) ;  /* 0x0000000000c09947 */ /* 0x000ff40003800000 */
[----:B------:R-:W-:Y:S02]  /*1830*/  PLOP3.LUT P0, PT, PT, PT, PT, 0x8, 0x80 ;  /* 0x000000000080781c */ /* 0x000fe40003f0e170 */
[----:B------:R-:W-:-:S11]  /*1840*/  IADD3 R13, PT, PT, R11, -0x1800, RZ ;  /* 0xffffe8000b0d7810 */ /* 0x000fd60007ffe0ff */
.L_x_143:
        /* <DEDUP_REMOVED lines=46> */
.L_x_142:
[----:B------:R-:W-:Y:S05]  /*1b30*/  BSYNC.RECONVERGENT B2 ;  /* 0x0000000000027941 */ /* 0x000fea0003800200 */
.L_x_141:
        /* <DEDUP_REMOVED lines=31> */
.L_x_145:
[----:B------:R-:W-:Y:S05]  /*1d30*/  BSYNC.RECONVERGENT B2 ;  /* 0x0000000000027941 */ /* 0x000fea0003800200 */
.L_x_144:
        /* <DEDUP_REMOVED lines=9> */
[----:B----4-:R-:W-:-:S04]  /*1dd0*/  FADD R0, R0, R3 ;  /* 0x0000000300007221 */ /* 0x010fc80000000000 */
[----:B--2---:R-:W-:-:S04]  /*1de0*/  FADD R0, R0, R9 ;  /* 0x0000000900007221 */ /* 0x004fc80000000000 */
[----:B---3--:R-:W-:-:S07]  /*1df0*/  FADD R0, R0, R11 ;  /* 0x0000000b00007221 */ /* 0x008fce0000000000 */
.L_x_137:
[----:B------:R-:W-:Y:S05]  /*1e00*/  BSYNC.RECONVERGENT B1 ;  /* 0x0000000000017941 */ /* 0x000fea0003800200 */
.L_x_135:
        /* <DEDUP_REMOVED lines=32> */
[----:B---3--:R-:W0:Y:S04]  /*2010*/  LDS.128 R4, [UR4+0x10] ;  /* 0x00001004ff047984 */ /* 0x008e280008000c00 */
        /* <DEDUP_REMOVED lines=19> */
.L_x_118:
        /* <DEDUP_REMOVED lines=12> */
.L_x_148:
[----:B------:R-:W-:Y:S05]  /*2210*/  BSYNC.RECONVERGENT B1 ;  /* 0x0000000000017941 */ /* 0x000fea0003800200 */
.L_x_147:
        /* <DEDUP_REMOVED lines=16> */
.L_x_153:
        /* <DEDUP_REMOVED lines=9> */
.L_x_152:
[----:B------:R-:W-:Y:S05]  /*23b0*/  BSYNC.RECONVERGENT B2 ;  /* 0x0000000000027941 */ /* 0x000fea0003800200 */
.L_x_151:
        /* <DEDUP_REMOVED lines=8> */
.L_x_156:
        /* <DEDUP_REMOVED lines=43> */
.L_x_155:
[----:B------:R-:W-:Y:S05]  /*26f0*/  BSYNC.RECONVERGENT B2 ;  /* 0x0000000000027941 */ /* 0x000fea0003800200 */
.L_x_154:
        /* <DEDUP_REMOVED lines=26> */
.L_x_158:
[----:B------:R-:W-:Y:S05]  /*28a0*/  BSYNC.RECONVERGENT B2 ;  /* 0x0000000000027941 */ /* 0x000fea0003800200 */
.L_x_157:
        /* <DEDUP_REMOVED lines=12> */
.L_x_150:
[----:B------:R-:W-:Y:S05]  /*2970*/  BSYNC.RECONVERGENT B1 ;  /* 0x0000000000017941 */ /* 0x000fea0003800200 */
.L_x_149:
[----:B------:R-:W-:Y:S02]  /*2980*/  ISETP.GE.AND P0, PT, R3, 0x200, PT ;  /* 0x000002000300780c */ /* 0x000fe40003f06270 */
[----:B0----5:R-:W-:-:S11]  /*2990*/  MOV R5, R0 ;  /* 0x0000000000057202 */ /* 0x021fd60000000f00 */
[----:B------:R-:W-:Y:S05]  /*29a0*/  @!P0 BRA `(.L_x_159) ;  /* 0x0000000000d08947 */ /* 0x000fea0003800000 */
[----:B------:R-:W0:Y:S01]  /*29b0*/  S2R R7, SR_LANEID ;  /* 0x0000000000077919 */ /* 0x000e220000000000 */
[----:B------:R-:W1:Y:S02]  /*29c0*/  SHFL.DOWN PT, R0, R5, 0x1, 0x1f ;  /* 0x08201f0005007f89 */ /* 0x000e6400000e0000 */
[----:B-1----:R-:W-:Y:S01]  /*29d0*/  FADD R0, R0, R5 ;  /* 0x0000000500007221 */ /* 0x002fe20000000000 */
[C---:B0-----:R-:W-:Y:S02]  /*29e0*/  ISETP.GT.AND P0, PT, R7.reuse, 0x1e, PT ;  /* 0x0000001e0700780c */ /* 0x041fe40003f04270 */
[----:B------:R-:W-:Y:S02]  /*29f0*/  ISETP.NE.AND P1, PT, R7, RZ, PT ;  /* 0x000000ff0700720c */ /* 0x000fe40003f25270 */
[----:B------:R-:W-:Y:S02]  /*2a00*/  FSEL R0, R5, R0, P0 ;  /* 0x0000000005007208 */ /* 0x000fe40000000000 */
[----:B------:R-:W-:-:S03]  /*2a10*/  ISETP.GT.AND P0, PT, R7, 0x1d, PT ;  /* 0x0000001d0700780c */ /* 0x000fc60003f04270 */
[----:B------:R-:W0:Y:S06]  /*2a20*/  SHFL.DOWN PT, R3, R0, 0x2, 0x1f ;  /* 0x08401f0000037f89 */ /* 0x000e2c00000e0000 */
        /* <DEDUP_REMOVED lines=24> */
[----:B--2---:R-:W0:Y:S04]  /*2bb0*/  LDS.128 R4, [UR4+0x10] ;  /* 0x00001004ff047984 */ /* 0x004e280008000c00 */
        /* <DEDUP_REMOVED lines=19> */
.L_x_159:
[----:B------:R-:W0:Y:S01]  /*2cf0*/  S2R R4, SR_LANEID ;  /* 0x0000000000047919 */ /* 0x000e220000000000 */
[----:B------:R-:W-:-:S04]  /*2d00*/  LOP3.LUT R0, R2, 0x3e0, RZ, 0xc0, !PT ;  /* 0x000003e002007812 */ /* 0x000fc800078ec0ff */
[----:B------:R-:W-:Y:S02]  /*2d10*/  IADD3 R6, PT, PT, R0, 0x20, RZ ;  /* 0x0000002000067810 */ /* 0x000fe40007ffe0ff */
[----:B------:R-:W-:Y:S02]  /*2d20*/  LOP3.LUT R0, RZ, R0, RZ, 0x33, !PT ;  /* 0x00000000ff007212 */ /* 0x000fe400078e33ff */
[-C--:B------:R-:W-:Y:S02]  /*2d30*/  ISETP.GT.AND P0, PT, R6, R3.reuse, PT ;  /* 0x000000030600720c */ /* 0x080fe40003f04270 */
[----:B------:R-:W-:-:S04]  /*2d40*/  IADD3 R0, PT, PT, R0, R3, RZ ;  /* 0x0000000300007210 */ /* 0x000fc80007ffe0ff */
[----:B------:R-:W-:-:S05]  /*2d50*/  SEL R6, R0, 0x1f, P0 ;  /* 0x0000001f00067807 */ /* 0x000fca0000000000 */
[----:B------:R-:W1:Y:S01]  /*2d60*/  SHFL.DOWN PT, R0, R5, 0x1, R6 ;  /* 0x0820000005007989 */ /* 0x000e6200000e0006 */
[C---:B0-----:R-:W-:Y:S02]  /*2d70*/  ISETP.GE.AND P0, PT, R4.reuse, R6, PT ;  /* 0x000000060400720c */ /* 0x041fe40003f06270 */
[C---:B------:R-:W-:Y:S02]  /*2d80*/  IADD3 R7, PT, PT, R4.reuse, 0x2, RZ ;  /* 0x0000000204077810 */ /* 0x040fe40007ffe0ff */
[----:B------:R-:W-:-:S09]  /*2d90*/  ISETP.NE.AND P1, PT, R4, RZ, PT ;  /* 0x000000ff0400720c */ /* 0x000fd20003f25270 */
[----:B-1----:R-:W-:Y:S01]  /*2da0*/  @!P0 FADD R5, R0, R5 ;  /* 0x0000000500058221 */ /* 0x002fe20000000000 */
[-C--:B------:R-:W-:Y:S02]  /*2db0*/  ISETP.GT.AND P0, PT, R7, R6.reuse, PT ;  /* 0x000000060700720c */ /* 0x080fe40003f04270 */
[----:B------:R-:W-:Y:S01]  /*2dc0*/  IADD3 R7, PT, PT, R4, 0x4, RZ ;  /* 0x0000000404077810 */ /* 0x000fe20007ffe0ff */
[----:B------:R-:W0:Y:S01]  /*2dd0*/  @!P1 S2R R8, SR_CgaCtaId ;  /* 0x0000000000089919 */ /* 0x000e220000008800 */
        /* <DEDUP_REMOVED lines=31> */
[----:B-1----:R-:W1:Y:S04]  /*2fd0*/  LDS.128 R4, [UR4+0x20] ;  /* 0x00002004ff047984 */ /* 0x002e680008000c00 */
        /* <DEDUP_REMOVED lines=29> */
.L_x_146:
        /* <DEDUP_REMOVED lines=28> */
[----:B------:R-:W-:Y:S02]  /*3370*/  HFMA2 R11, -RZ, RZ, 0, 0.0078125 ;  /* 0x00002000ff0b7431 */ /* 0x000fe400000001ff */
        /* <DEDUP_REMOVED lines=11> */
.L_x_162:
[----:B------:R-:W-:-:S05]  /*3430*/  IMAD.WIDE R2, R11, 0x4, R4 ;  /* 0x000000040b027825 */ /* 0x000fca00078e0204 */
        /* <DEDUP_REMOVED lines=15> */
[----:B------:R0:W5:Y:S02]  /*3530*/  LDG.E.CONSTANT R18, desc[UR6][R2.64+0x7800] ;  /* 0x0078000602127981 */ /* 0x000164000c1e9900 */
[----:B0-----:R-:W-:-:S04]  /*3540*/  MOV R3, R7 ;  /* 0x0000000700037202 */ /* 0x001fc80000000f00 */
[----:B------:R-:W-:-:S04]  /*3550*/  IADD3 R2, PT, PT, -R11, R3, RZ ;  /* 0x000000030b027210 */ /* 0x000fc80007ffe1ff */
[----:B------:R-:W-:Y:S01]  /*3560*/  ISETP.GE.AND P0, PT, R2, 0x2000, PT ;  /* 0x000020000200780c */ /* 0x000fe20003f06270 */
        /* <DEDUP_REMOVED lines=17> */
[----:B------:R-:W-:-:S04]  /*3680*/  IADD3 R11, PT, PT, R11, 0x2000, RZ ;  /* 0x000020000b0b7810 */ /* 0x000fc80007ffe0ff */
[----:B------:R-:W-:-:S13]  /*3690*/  ISETP.GT.AND P0, PT, R11, R6, PT ;  /* 0x000000060b00720c */ /* 0x000fda0003f04270 */
[----:B------:R-:W-:Y:S05]  /*36a0*/  @!P0 BRA `(.L_x_162) ;  /* 0xfffffffc00608947 */ /* 0x000fea000383ffff */
.L_x_160:
        /* <DEDUP_REMOVED lines=20> */
.L_x_166:
        /* <DEDUP_REMOVED lines=8> */
.L_x_165:
[----:B------:R-:W-:Y:S05]  /*3870*/  BSYNC.RECONVERGENT B2 ;  /* 0x0000000000027941 */ /* 0x000fea0003800200 */
.L_x_164:
        /* <DEDUP_REMOVED lines=16> */
.L_x_169:
        /* <DEDUP_REMOVED lines=46> */
.L_x_168:
[----:B------:R-:W-:Y:S05]  /*3c60*/  BSYNC.RECONVERGENT B2 ;  /* 0x0000000000027941 */ /* 0x000fea0003800200 */
.L_x_167:
        /* <DEDUP_REMOVED lines=31> */
.L_x_171:
[----:B------:R-:W-:Y:S05]  /*3e60*/  BSYNC.RECONVERGENT B2 ;  /* 0x0000000000027941 */ /* 0x000fea0003800200 */
.L_x_170:
        /* <DEDUP_REMOVED lines=12> */
.L_x_163:
[----:B------:R-:W-:Y:S05]  /*3f30*/  BSYNC.RECONVERGENT B1 ;  /* 0x0000000000017941 */ /* 0x000fea0003800200 */
.L_x_161:
        /* <DEDUP_REMOVED lines=50> */
[----:B------:R-:W-:-:S07]  /*4260*/  FADD R0, R18, R19 ;  /* 0x0000001312007221 */ /* 0x000fce0000000000 */
.L_x_133:
[----:B------:R-:W-:Y:S05]  /*4270*/  BSYNC.RECONVERGENT B0 ;  /* 0x0000000000007941 */ /* 0x000fea0003800200 */
.L_x_117:
[----:B------:R-:W-:Y:S05]  /*4280*/  @P0 EXIT ;  /* 0x000000000000094d */ /* 0x000fea0003800000 */
[----:B0-23--:R-:W0:Y:S01]  /*4290*/  LDC.64 R2, c[0x0][0x388] ;  /* 0x0000e200ff027b82 */ /* 0x00de220000000a00 */
[----:B------:R-:W4:Y:S02]  /*42a0*/  LDCU UR4, c[0x0][0x398] ;  /* 0x00007300ff0477ac */ /* 0x000f240008000800 */
[----:B----4-:R-:W-:-:S05]  /*42b0*/  FADD R5, R0, UR4 ;  /* 0x0000000400057e21 */ /* 0x010fca0008000000 */
[----:B0-----:R-:W-:Y:S01]  /*42c0*/  STG.E desc[UR6][R2.64], R5 ;  /* 0x0000000502007986 */ /* 0x001fe2000c101906 */
[----:B------:R-:W-:Y:S05]  /*42d0*/  EXIT ;  /* 0x000000000000794d */ /* 0x000fea0003800000 */
.L_x_172:
        /* <DEDUP_REMOVED lines=10> */
.L_x_277:


//--------------------- .text._ZN3cub18CUB_300001_SM_10006detail6reduce18DeviceReduceKernelINS2_10policy_hubIfjN4cuda3std3__44plusIfEEE10Policy1000EN6thrust24THRUST_300001_SM_1000_NS6detail15normal_iteratorINSD_10device_ptrIfEEEEjS9_fNS7_10__identityEEEvT0_PT3_T1_NS0_13GridEvenShareISN_EET2_T4_ --------------------------
	.section	.text._ZN3cub18CUB_300001_SM_10006detail6reduce18DeviceReduceKernelINS2_10policy_hubIfjN4cuda3std3__44plusIfEEE10Policy1000EN6thrust24THRUST_300001_SM_1000_NS6detail15normal_iteratorINSD_10device_ptrIfEEEEjS9_fNS7_10__identityEEEvT0_PT3_T1_NS0_13GridEvenShareISN_EET2_T4_,"ax",@progbits
	.align	128
        .global         _ZN3cub18CUB_300001_SM_10006detail6reduce18DeviceReduceKernelINS2_10policy_hubIfjN4cuda3std3__44plusIfEEE10Policy1000EN6thrust24THRUST_300001_SM_1000_NS6detail15normal_iteratorINSD_10device_ptrIfEEEEjS9_fNS7_10__identityEEEvT0_PT3_T1_NS0_13GridEvenShareISN_EET2_T4_
        .type           _ZN3cub18CUB_300001_SM_10006detail6reduce18DeviceReduceKernelINS2_10policy_hubIfjN4cuda3std3__44plusIfEEE10Policy1000EN6thrust24THRUST_300001_SM_1000_NS6detail15normal_iteratorINSD_10device_ptrIfEEEEjS9_fNS7_10__identityEEEvT0_PT3_T1_NS0_13GridEvenShareISN_EET2_T4_,@function
        .size           _ZN3cub18CUB_300001_SM_10006detail6reduce18DeviceReduceKernelINS2_10policy_hubIfjN4cuda3std3__44plusIfEEE10Policy1000EN6thrust24THRUST_300001_SM_1000_NS6detail15normal_iteratorINSD_10device_ptrIfEEEEjS9_fNS7_10__identityEEEvT0_PT3_T1_NS0_13GridEvenShareISN_EET2_T4_,(.L_x_278 - _ZN3cub18CUB_300001_SM_10006detail6reduce18DeviceReduceKernelINS2_10policy_hubIfjN4cuda3std3__44plusIfEEE10Policy1000EN6thrust24THRUST_300001_SM_1000_NS6detail15normal_iteratorINSD_10device_ptrIfEEEEjS9_fNS7_10__identityEEEvT0_PT3_T1_NS0_13GridEvenShareISN_EET2_T4_)
        .other          _ZN3cub18CUB_300001_SM_10006detail6reduce18DeviceReduceKernelINS2_10policy_hubIfjN4cuda3std3__44plusIfEEE10Policy1000EN6thrust24THRUST_300001_SM_1000_NS6detail15normal_iteratorINSD_10device_ptrIfEEEEjS9_fNS7_10__identityEEEvT0_PT3_T1_NS0_13GridEvenShareISN_EET2_T4_,@"STO_CUDA_ENTRY STV_DEFAULT"
_ZN3cub18CUB_300001_SM_10006detail6reduce18DeviceReduceKernelINS2_10policy_hubIfjN4cuda3std3__44plusIfEEE10Policy1000EN6thrust24THRUST_300001_SM_1000_NS6detail15normal_iteratorINSD_10device_ptrIfEEEEjS9_fNS7_10__identityEEEvT0_PT3_T1_NS0_13GridEvenShareISN_EET2_T4_:
.text._ZN3cub18CUB_300001_SM_10006detail6reduce18DeviceReduceKernelINS2_10policy_hubIfjN4cuda3std3__44plusIfEEE10Policy1000EN6thrust24THRUST_300001_SM_1000_NS6detail15normal_iteratorINSD_10device_ptrIfEEEEjS9_fNS7_10__identityEEEvT0_PT3_T1_NS0_13GridEvenShareISN_EET2_T4_:
[----:B------:R-:W-:Y:S01]  /*0000*/  LDC R1, c[0x0][0x37c] ;  /* 0x0000df00ff017b82 */ /* 0x000fe20000000800 */
[----:B------:R-:W0:Y:S07]  /*0010*/  S2R R3, SR_CTAID.X ;  /* 0x0000000000037919 */ /* 0x000e2e0000002500 */
[----:B------:R-:W1:Y:S01]  /*0020*/  LDC.64 R6, c[0x0][0x3a8] ;  /* 0x0000ea00ff067b82 */ /* 0x000e620000000a00 */
[----:B------:R-:W2:Y:S01]  /*0030*/  LDCU.64 UR6, c[0x0][0x358] ;  /* 0x00006b00ff0677ac */ /* 0x000ea20008000a00 */
[----:B------:R-:W-:Y:S01]  /*0040*/  BSSY.RECONVERGENT B0, `(.L_x_173) ;  /* 0x000027a000007945 */ /* 0x000fe20003800200 */
[----:B-1----:R-:W-:Y:S01]  /*0050*/  SHF.L.U32 R13, R7, 0xd, RZ ;  /* 0x0000000d070d7819 */ /* 0x002fe200000006ff */
[----:B0-----:R-:W-:-:S05]  /*0060*/  IMAD R0, R3, -0x2000, R6 ;  /* 0xffffe00003007824 */ /* 0x001fca00078e0206 */
[----:B------:R-:W-:-:S13]  /*0070*/  ISETP.GT.U32.AND P0, PT, R0, 0x1fff, PT ;  /* 0x00001fff0000780c */ /* 0x000fda0003f04070 */
[----:B--2---:R-:W-:Y:S05]  /*0080*/  @P0 BRA `(.L_x_174) ;  /* 0x0000001000d40947 */ /* 0x004fea0003800000 */
[----:B------:R-:W0:Y:S01]  /*0090*/  S2R R2, SR_TID.X ;  /* 0x0000000000027919 */ /* 0x000e220000002100 */
[----:B------:R-:W-:Y:S01]  /*00a0*/  BSSY.RECONVERGENT B1, `(.L_x_175) ;  /* 0x000000a000017945 */ /* 0x000fe20003800200 */
[----:B------:R-:W-:Y:S01]  /*00b0*/  HFMA2 R15, -RZ, RZ, 0, 0 ;  /* 0x00000000ff0f7431 */ /* 0x000fe200000001ff */
[----:B0-----:R-:W-:Y:S02]  /*00c0*/  ISETP.GE.U32.AND P0, PT, R2, R0, PT ;  /* 0x000000000200720c */ /* 0x001fe40003f06070 */
[----:B------:R-:W-:-:S11]  /*00d0*/  MOV R4, R2 ;  /* 0x0000000200047202 */ /* 0x000fd60000000f00 */
[----:B------:R-:W-:Y:S05]  /*00e0*/  @P0 BRA `(.L_x_176) ;  /* 0x0000000000140947 */ /* 0x000fea0003800000 */
[----:B------:R-:W0:Y:S01]  /*00f0*/  LDC.64 R8, c[0x0][0x380] ;  /* 0x0000e000ff087b82 */ /* 0x000e220000000a00 */
[----:B------:R-:W-:-:S05]  /*0100*/  LEA R5, R3, R2, 0xd ;  /* 0x0000000203057211 */ /* 0x000fca00078e68ff */
[----:B0-----:R-:W-:-:S05]  /*0110*/  IMAD.WIDE.U32 R8, R5, 0x4, R8 ;  /* 0x0000000405087825 */ /* 0x001fca00078e0008 */
[----:B------:R0:W5:Y:S01]  /*0120*/  LDG.E R15, desc[UR6][R8.64] ;  /* 0x00000006080f7981 */ /* 0x000162000c1e1900 */
[----:B------:R-:W-:-:S07]  /*0130*/  IADD3 R4, PT, PT, R2, 0x200, RZ ;  /* 0x0000020002047810 */ /* 0x000fce0007ffe0ff */
.L_x_176:
[----:B------:R-:W-:Y:S05]  /*0140*/  BSYNC.RECONVERGENT B1 ;  /* 0x0000000000017941 */ /* 0x000fea0003800200 */
.L_x_175:
[----:B------:R-:W-:Y:S01]  /*0150*/  ISETP.GE.U32.AND P0, PT, R4, R0, PT ;  /* 0x000000000400720c */ /* 0x000fe20003f06070 */
[----:B------:R-:W-:-:S12]  /*0160*/  BSSY.RECONVERGENT B1, `(.L_x_177) ;  /* 0x00000a5000017945 */ /* 0x000fd80003800200 */
[----:B------:R-:W-:Y:S05]  /*0170*/  @P0 BRA `(.L_x_178) ;  /* 0x00000008008c0947 */ /* 0x000fea0003800000 */
[----:B------:R-:W-:Y:S01]  /*0180*/  LOP3.LUT R5, RZ, R4, RZ, 0x33, !PT ;  /* 0x00000004ff057212 */ /* 0x000fe200078e33ff */
[----:B------:R-:W-:Y:S03]  /*0190*/  BSSY.RECONVERGENT B2, `(.L_x_179) ;  /* 0x0000053000027945 */ /* 0x000fe60003800200 */
[----:B------:R-:W-:-:S05]  /*01a0*/  IADD3 R6, PT, PT, R5, R6, RZ ;  /* 0x0000000605067210 */ /* 0x000fca0007ffe0ff */
[----:B------:R-:W-:-:S05]  /*01b0*/  IMAD R6, R3, -0x2000, R6 ;  /* 0xffffe00003067824 */ /* 0x000fca00078e0206 */
[C---:B------:R-:W-:Y:S02]  /*01c0*/  ISETP.GE.U32.AND P0, PT, R6.reuse, 0x1e00, PT ;  /* 0x00001e000600780c */ /* 0x040fe40003f06070 */
[----:B------:R-:W-:-:S04]  /*01d0*/  LEA.HI R5, R6, 0x1, RZ, 0x17 ;  /* 0x0000000106057811 */ /* 0x000fc800078fb8ff */
[----:B------:R-:W-:-:S07]  /*01e0*/  LOP3.LUT R6, R5, 0xf, RZ, 0xc0, !PT ;  /* 0x0000000f05067812 */ /* 0x000fce00078ec0ff */
[----:B------:R-:W-:Y:S05]  /*01f0*/  @!P0 BRA `(.L_x_180) ;  /* 0x0000000400308947 */ /* 0x000fea0003800000 */
[----:B------:R-:W-:Y:S01]  /*0200*/  LOP3.LUT R10, R5, 0xfffff0, RZ, 0xc0, !PT ;  /* 0x00fffff0050a7812 */ /* 0x000fe200078ec0ff */
[----:B------:R-:W-:Y:S01]  /*0210*/  BSSY.RECONVERGENT B3, `(.L_x_181) ;  /* 0x0000049000037945 */ /* 0x000fe20003800200 */
[----:B0-----:R-:W-:Y:S02]  /*0220*/  LOP3.LUT R9, R4, 0x1000, RZ, 0xfc, !PT ;  /* 0x0000100004097812 */ /* 0x001fe400078efcff */
[----:B------:R-:W-:Y:S02]  /*0230*/  LEA R4, R3, R4, 0xd ;  /* 0x0000000403047211 */ /* 0x000fe400078e68ff */
[----:B------:R-:W-:-:S07]  /*0240*/  IADD3 R10, PT, PT, -R10, RZ, RZ ;  /* 0x000000ff0a0a7210 */ /* 0x000fce0007ffe1ff */
.L_x_182:
[----:B------:R-:W0:Y:S02]  /*0250*/  LDC.64 R12, c[0x0][0x380] ;  /* 0x0000e000ff0c7b82 */ /* 0x000e240000000a00 */
[----:B0-----:R-:W-:-:S05]  /*0260*/  IMAD.WIDE.U32 R22, R4, 0x4, R12 ;  /* 0x0000000404167825 */ /* 0x001fca00078e000c */
[----:B------:R0:W2:Y:S01]  /*0270*/  LDG.E R8, desc[UR6][R22.64] ;  /* 0x0000000616087981 */ /* 0x0000a2000c1e1900 */
[C---:B------:R-:W-:Y:S02]  /*0280*/  IADD3 R25, PT, PT, R4.reuse, 0x200, RZ ;  /* 0x0000020004197810 */ /* 0x040fe40007ffe0ff */
[C---:B------:R-:W-:Y:S02]  /*0290*/  IADD3 R21, PT, PT, R4.reuse, 0x400, RZ ;  /* 0x0000040004157810 */ /* 0x040fe40007ffe0ff */
[C---:B------:R-:W-:Y:S01]  /*02a0*/  IADD3 R17, PT, PT, R4.reuse, 0x600, RZ ;  /* 0x0000060004117810 */ /* 0x040fe20007ffe0ff */
[----:B------:R-:W-:Y:S01]  /*02b0*/  IMAD.WIDE.U32 R24, R25, 0x4, R12 ;  /* 0x0000000419187825 */ /* 0x000fe200078e000c */
[----:B------:R-:W-:-:S03]  /*02c0*/  IADD3 R19, PT, PT, R4, 0x800, RZ ;  /* 0x0000080004137810 */ /* 0x000fc60007ffe0ff */
[--C-:B------:R-:W-:Y:S01]  /*02d0*/  IMAD.WIDE.U32 R20, R21, 0x4, R12.reuse ;  /* 0x0000000415147825 */ /* 0x100fe200078e000c */
[----:B------:R-:W3:Y:S01]  /*02e0*/  LDG.E R7, desc[UR6][R24.64] ;  /* 0x0000000618077981 */ /* 0x000ee2000c1e1900 */
[C---:B------:R-:W-:Y:S02]  /*02f0*/  IADD3 R11, PT, PT, R4.reuse, 0xa00, RZ ;  /* 0x00000a00040b7810 */ /* 0x040fe40007ffe0ff */
[--C-:B------:R-:W-:Y:S01]  /*0300*/  IMAD.WIDE.U32 R16, R17, 0x4, R12.reuse ;  /* 0x0000000411107825 */ /* 0x100fe200078e000c */
[----:B------:R1:W4:Y:S01]  /*0310*/  LDG.E R29, desc[UR6][R20.64] ;  /* 0x00000006141d7981 */ /* 0x000322000c1e1900 */
[C---:B------:R-:W-:Y:S02]  /*0320*/  IADD3 R14, PT, PT, R4.reuse, 0xc00, RZ ;  /* 0x00000c00040e7810 */ /* 0x040fe40007ffe0ff */
[--C-:B------:R-:W-:Y:S01]  /*0330*/  IMAD.WIDE.U32 R18, R19, 0x4, R12.reuse ;  /* 0x0000000413127825 */ /* 0x100fe200078e000c */
[----:B------:R1:W4:Y:S03]  /*0340*/  LDG.E R28, desc[UR6][R16.64] ;  /* 0x00000006101c7981 */ /* 0x000326000c1e1900 */
[----:B0-----:R-:W-:Y:S01]  /*0350*/  IMAD.WIDE.U32 R22, R11, 0x4, R12 ;  /* 0x000000040b167825 */ /* 0x001fe200078e000c */
[----:B------:R-:W4:Y:S01]  /*0360*/  LDG.E R27, desc[UR6][R18.64] ;  /* 0x00000006121b7981 */ /* 0x000f22000c1e1900 */
[----:B------:R-:W-:-:S02]  /*0370*/  IADD3 R11, PT, PT, R4, 0xe00, RZ ;  /* 0x00000e00040b7810 */ /* 0x000fc40007ffe0ff */
[--C-:B-1----:R-:W-:Y:S01]  /*0380*/  IMAD.WIDE.U32 R20, R14, 0x4, R12.reuse ;  /* 0x000000040e147825 */ /* 0x102fe200078e000c */
[----:B------:R0:W4:Y:S01]  /*0390*/  LDG.E R26, desc[UR6][R22.64] ;  /* 0x00000006161a7981 */ /* 0x000122000c1e1900 */
[C---:B------:R-:W-:Y:S02]  /*03a0*/  IADD3 R14, PT, PT, R4.reuse, 0x1000, RZ ;  /* 0x00001000040e7810 */ /* 0x040fe40007ffe0ff */
[C---:B------:R-:W-:Y:S01]  /*03b0*/  IADD3 R24, PT, PT, R4.reuse, 0x1200, RZ ;  /* 0x0000120004187810 */ /* 0x040fe20007ffe0ff */
[--C-:B------:R-:W-:Y:S01]  /*03c0*/  IMAD.WIDE.U32 R16, R11, 0x4, R12.reuse ;  /* 0x000000040b107825 */ /* 0x100fe200078e000c */
[----:B------:R1:W4:Y:S01]  /*03d0*/  LDG.E R25, desc[UR6][R20.64] ;  /* 0x0000000614197981 */ /* 0x000322000c1e1900 */
[----:B------:R-:W-:Y:S02]  /*03e0*/  IADD3 R11, PT, PT, R4, 0x1400, RZ ;  /* 0x00001400040b7810 */ /* 0x000fe40007ffe0ff */
[--C-:B0-----:R-:W-:Y:S02]  /*03f0*/  IMAD.WIDE.U32 R22, R24, 0x4, R12.reuse ;  /* 0x0000000418167825 */ /* 0x101fe400078e000c */
[----:B------:R0:W4:Y:S02]  /*0400*/  LDG.E R24, desc[UR6][R16.64] ;  /* 0x0000000610187981 */ /* 0x000124000c1e1900 */
[--C-:B-1----:R-:W-:Y:S01]  /*0410*/  IMAD.WIDE.U32 R20, R14, 0x4, R12.reuse ;  /* 0x000000040e147825 */ /* 0x102fe200078e000c */
[C---:B------:R-:W-:Y:S01]  /*0420*/  IADD3 R14, PT, PT, R4.reuse, 0x1600, RZ ;  /* 0x00001600040e7810 */ /* 0x040fe20007ffe0ff */
[----:B------:R1:W4:Y:S04]  /*0430*/  LDG.E R18, desc[UR6][R22.64] ;  /* 0x0000000616127981 */ /* 0x000328000c1e1900 */
[----:B------:R1:W4:Y:S01]  /*0440*/  LDG.E R19, desc[UR6][R20.64] ;  /* 0x0000000614137981 */ /* 0x000322000c1e1900 */
[----:B0-----:R-:W-:Y:S01]  /*0450*/  IMAD.WIDE.U32 R16, R11, 0x4, R12 ;  /* 0x000000040b107825 */ /* 0x001fe200078e000c */
[----:B-1----:R-:W-:-:S04]  /*0460*/  IADD3 R23, PT, PT, R4, 0x1800, RZ ;  /* 0x0000180004177810 */ /* 0x002fc80007ffe0ff */
[----:B------:R0:W4:Y:S01]  /*0470*/  LDG.E R11, desc[UR6][R16.64] ;  /* 0x00000006100b7981 */ /* 0x000122000c1e1900 */
[C---:B------:R-:W-:Y:S01]  /*0480*/  IADD3 R21, PT, PT, R4.reuse, 0x1a00, RZ ;  /* 0x00001a0004157810 */ /* 0x040fe20007ffe0ff */
[----:B0-----:R-:W-:Y:S01]  /*0490*/  IMAD.WIDE.U32 R16, R23, 0x4, R12 ;  /* 0x0000000417107825 */ /* 0x001fe200078e000c */
[----:B------:R-:W-:-:S03]  /*04a0*/  IADD3 R23, PT, PT, R4, 0x1c00, RZ ;  /* 0x00001c0004177810 */ /* 0x000fc60007ffe0ff */
[--C-:B------:R-:W-:Y:S02]  /*04b0*/  IMAD.WIDE.U32 R20, R21, 0x4, R12.reuse ;  /* 0x0000000415147825 */ /* 0x100fe400078e000c */
[----:B------:R-:W4:Y:S02]  /*04c0*/  LDG.E R16, desc[UR6][R16.64] ;  /* 0x0000000610107981 */ /* 0x000f24000c1e1900 */
[----:B------:R-:W-:Y:S02]  /*04d0*/  IMAD.WIDE.U32 R22, R23, 0x4, R12 ;  /* 0x0000000417167825 */ /* 0x000fe400078e000c */
[----:B------:R-:W4:Y:S04]  /*04e0*/  LDG.E R20, desc[UR6][R20.64] ;  /* 0x0000000614147981 */ /* 0x000f28000c1e1900 */
[----:B------:R-:W4:Y:S01]  /*04f0*/  LDG.E R22, desc[UR6][R22.64] ;  /* 0x0000000616167981 */ /* 0x000f22000c1e1900 */
[----:B--2--5:R-:W-:Y:S01]  /*0500*/  FADD R8, R8, R15 ;  /* 0x0000000f08087221 */ /* 0x024fe20000000000 */
[----:B------:R-:W-:-:S06]  /*0510*/  IMAD.WIDE.U32 R14, R14, 0x4, R12 ;  /* 0x000000040e0e7825 */ /* 0x000fcc00078e000c */
[----:B------:R0:W2:Y:S02]  /*0520*/  LDG.E R14, desc[UR6][R14.64] ;  /* 0x000000060e0e7981 */ /* 0x0000a4000c1e1900 */
[----:B0-----:R-:W-:-:S05]  /*0530*/  IADD3 R15, PT, PT, R4, 0x1e00, RZ ;  /* 0x00001e00040f7810 */ /* 0x001fca0007ffe0ff */
[----:B------:R-:W-:-:S06]  /*0540*/  IMAD.WIDE.U32 R12, R15, 0x4, R12 ;  /* 0x000000040f0c7825 */ /* 0x000fcc00078e000c */
[----:B------:R-:W2:Y:S01]  /*0550*/  LDG.E R12, desc[UR6][R12.64] ;  /* 0x000000060c0c7981 */ /* 0x000ea2000c1e1900 */
        /* <DEDUP_REMOVED lines=8> */
[----:B------:R-:W-:Y:S01]  /*05e0*/  FADD R18, R19, R18 ;  /* 0x0000001213127221 */ /* 0x000fe20000000000 */
[----:B------:R-:W-:-:S03]  /*05f0*/  IADD3 R10, PT, PT, R10, 0x10, RZ ;  /* 0x000000100a0a7810 */ /* 0x000fc60007ffe0ff */
[----:B------:R-:W-:Y:S01]  /*0600*/  FADD R11, R18, R11 ;  /* 0x0000000b120b7221 */ /* 0x000fe20000000000 */
[----:B------:R-:W-:Y:S02]  /*0610*/  ISETP.NE.AND P0, PT, R10, RZ, PT ;  /* 0x000000ff0a00720c */ /* 0x000fe40003f05270 */
[----:B------:R-:W-:Y:S02]  /*0620*/  IADD3 R9, PT, PT, R9, 0x2000, RZ ;  /* 0x0000200009097810 */ /* 0x000fe40007ffe0ff */
[----:B------:R-:W-:Y:S01]  /*0630*/  IADD3 R4, PT, PT, R4, 0x2000, RZ ;  /* 0x0000200004047810 */ /* 0x000fe20007ffe0ff */
[----:B--2---:R-:W-:-:S04]  /*0640*/  FADD R11, R11, R14 ;  /* 0x0000000e0b0b7221 */ /* 0x004fc80000000000 */
[----:B------:R-:W-:-:S04]  /*0650*/  FADD R11, R11, R16 ;  /* 0x000000100b0b7221 */ /* 0x000fc80000000000 */
[----:B------:R-:W-:-:S04]  /*0660*/  FADD R11, R11, R20 ;  /* 0x000000140b0b7221 */ /* 0x000fc80000000000 */
[----:B------:R-:W-:-:S04]  /*0670*/  FADD R11, R11, R22 ;  /* 0x000000160b0b7221 */ /* 0x000fc80000000000 */
[----:B------:R-:W-:Y:S01]  /*0680*/  FADD R15, R11, R12 ;  /* 0x0000000c0b0f7221 */ /* 0x000fe20000000000 */
[----:B------:R-:W-:Y:S06]  /*0690*/  @P0 BRA `(.L_x_182) ;  /* 0xfffffff800ec0947 */ /* 0x000fec000383ffff */
[----:B------:R-:W-:Y:S05]  /*06a0*/  BSYNC.RECONVERGENT B3 ;  /* 0x0000000000037941 */ /* 0x000fea0003800200 */
.L_x_181:
[----:B------:R-:W-:-:S07]  /*06b0*/  IADD3 R4, PT, PT, R9, -0x1000, RZ ;  /* 0xfffff00009047810 */ /* 0x000fce0007ffe0ff */
.L_x_180:
[----:B------:R-:W-:Y:S05]  /*06c0*/  BSYNC.RECONVERGENT B2 ;  /* 0x0000000000027941 */ /* 0x000fea0003800200 */
.L_x_179:
[----:B------:R-:W-:-:S13]  /*06d0*/  ISETP.NE.AND P0, PT, R6, RZ, PT ;  /* 0x000000ff0600720c */ /* 0x000fda0003f05270 */
[----:B------:R-:W-:Y:S05]  /*06e0*/  @!P0 BRA `(.L_x_178) ;  /* 0x0000000400308947 */ /* 0x000fea0003800000 */
[----:B------:R-:W-:Y:S01]  /*06f0*/  ISETP.GE.U32.AND P0, PT, R6, 0x8, PT ;  /* 0x000000080600780c */ /* 0x000fe20003f06070 */
[----:B------:R-:W-:Y:S01]  /*0700*/  BSSY.RECONVERGENT B2, `(.L_x_183) ;  /* 0x0000026000027945 */ /* 0x000fe20003800200 */
[----:B------:R-:W-:-:S04]  /*0710*/  LOP3.LUT R22, R5, 0x7, RZ, 0xc0, !PT ;  /* 0x0000000705167812 */ /* 0x000fc800078ec0ff */
[----:B------:R-:W-:-:S07]  /*0720*/  ISETP.NE.AND P1, PT, R22, RZ, PT ;  /* 0x000000ff1600720c */ /* 0x000fce0003f25270 */
[----:B------:R-:W-:Y:S06]  /*0730*/  @!P0 BRA `(.L_x_184) ;  /* 0x0000000000888947 */ /* 0x000fec0003800000 */
[----:B------:R-:W1:Y:S01]  /*0740*/  LDC.64 R6, c[0x0][0x380] ;  /* 0x0000e000ff067b82 */ /* 0x000e620000000a00 */
[----:B------:R-:W-:-:S04]  /*0750*/  LEA R19, R3, R4, 0xd ;  /* 0x0000000403137211 */ /* 0x000fc800078e68ff */
[C---:B------:R-:W-:Y:S02]  /*0760*/  IADD3 R17, PT, PT, R19.reuse, 0x200, RZ ;  /* 0x0000020013117810 */ /* 0x040fe40007ffe0ff */
[C---:B------:R-:W-:Y:S02]  /*0770*/  IADD3 R21, PT, PT, R19.reuse, 0x400, RZ ;  /* 0x0000040013157810 */ /* 0x040fe40007ffe0ff */
[C---:B------:R-:W-:Y:S02]  /*0780*/  IADD3 R13, PT, PT, R19.reuse, 0x600, RZ ;  /* 0x00000600130d7810 */ /* 0x040fe40007ffe0ff */
[C---:B0-----:R-:W-:Y:S01]  /*0790*/  IADD3 R9, PT, PT, R19.reuse, 0x800, RZ ;  /* 0x0000080013097810 */ /* 0x041fe20007ffe0ff */
[----:B-1----:R-:W-:-:S04]  /*07a0*/  IMAD.WIDE.U32 R10, R19, 0x4, R6 ;  /* 0x00000004130a7825 */ /* 0x002fc800078e0006 */
[--C-:B------:R-:W-:Y:S01]  /*07b0*/  IMAD.WIDE.U32 R16, R17, 0x4, R6.reuse ;  /* 0x0000000411107825 */ /* 0x100fe200078e0006 */
[----:B------:R0:W2:Y:S03]  /*07c0*/  LDG.E R14, desc[UR6][R10.64] ;  /* 0x000000060a0e7981 */ /* 0x0000a6000c1e1900 */
[--C-:B------:R-:W-:Y:S01]  /*07d0*/  IMAD.WIDE.U32 R20, R21, 0x4, R6.reuse ;  /* 0x0000000415147825 */ /* 0x100fe200078e0006 */
[----:B------:R1:W3:Y:S03]  /*07e0*/  LDG.E R18, desc[UR6][R16.64] ;  /* 0x0000000610127981 */ /* 0x0002e6000c1e1900 */
[--C-:B------:R-:W-:Y:S01]  /*07f0*/  IMAD.WIDE.U32 R12, R13, 0x4, R6.reuse ;  /* 0x000000040d0c7825 */ /* 0x100fe200078e0006 */
[----:B------:R-:W-:Y:S01]  /*0800*/  IADD3 R23, PT, PT, R19, 0xa00, RZ ;  /* 0x00000a0013177810 */ /* 0x000fe20007ffe0ff */
[----:B------:R-:W4:Y:S02]  /*0810*/  LDG.E R20, desc[UR6][R20.64] ;  /* 0x0000000614147981 */ /* 0x000f24000c1e1900 */
[--C-:B------:R-:W-:Y:S01]  /*0820*/  IMAD.WIDE.U32 R8, R9, 0x4, R6.reuse ;  /* 0x0000000409087825 */ /* 0x100fe200078e0006 */
[----:B------:R-:W-:Y:S01]  /*0830*/  IADD3 R25, PT, PT, R19, 0xc00, RZ ;  /* 0x00000c0013197810 */ /* 0x000fe20007ffe0ff */
[----:B------:R-:W4:Y:S02]  /*0840*/  LDG.E R12, desc[UR6][R12.64] ;  /* 0x000000060c0c7981 */ /* 0x000f24000c1e1900 */
[--C-:B0-----:R-:W-:Y:S01]  /*0850*/  IMAD.WIDE.U32 R10, R23, 0x4, R6.reuse ;  /* 0x00000004170a7825 */ /* 0x101fe200078e0006 */
[----:B------:R-:W-:Y:S01]  /*0860*/  IADD3 R19, PT, PT, R19, 0xe00, RZ ;  /* 0x00000e0013137810 */ /* 0x000fe20007ffe0ff */
[----:B------:R-:W4:Y:S02]  /*0870*/  LDG.E R8, desc[UR6][R8.64] ;  /* 0x0000000608087981 */ /* 0x000f24000c1e1900 */
[----:B-1----:R-:W-:-:S02]  /*0880*/  IMAD.WIDE.U32 R16, R25, 0x4, R6 ;  /* 0x0000000419107825 */ /* 0x002fc400078e0006 */
[----:B------:R-:W4:Y:S02]  /*0890*/  LDG.E R11, desc[UR6][R10.64] ;  /* 0x000000060a0b7981 */ /* 0x000f24000c1e1900 */
[----:B------:R-:W-:Y:S02]  /*08a0*/  IMAD.WIDE.U32 R6, R19, 0x4, R6 ;  /* 0x0000000413067825 */ /* 0x000fe400078e0006 */
[----:B------:R-:W4:Y:S04]  /*08b0*/  LDG.E R17, desc[UR6][R16.64] ;  /* 0x0000000610117981 */ /* 0x000f28000c1e1900 */
[----:B------:R-:W4:Y:S01]  /*08c0*/  LDG.E R7, desc[UR6][R6.64] ;  /* 0x0000000606077981 */ /* 0x000f22000c1e1900 */
        /* <DEDUP_REMOVED lines=9> */
.L_x_184:
[----:B------:R-:W-:Y:S05]  /*0960*/  BSYNC.RECONVERGENT B2 ;  /* 0x0000000000027941 */ /* 0x000fea0003800200 */
.L_x_183:
[----:B------:R-:W-:Y:S05]  /*0970*/  @!P1 BRA `(.L_x_178) ;  /* 0x00000000008c9947 */ /* 0x000fea0003800000 */
[----:B------:R-:W-:Y:S01]  /*0980*/  ISETP.GE.U32.AND P0, PT, R22, 0x4, PT ;  /* 0x000000041600780c */ /* 0x000fe20003f06070 */
[----:B------:R-:W-:Y:S01]  /*0990*/  BSSY.RECONVERGENT B2, `(.L_x_185) ;  /* 0x0000016000027945 */ /* 0x000fe20003800200 */
[----:B------:R-:W-:-:S04]  /*09a0*/  LOP3.LUT R5, R5, 0x3, RZ, 0xc0, !PT ;  /* 0x0000000305057812 */ /* 0x000fc800078ec0ff */
[----:B------:R-:W-:-:S07]  /*09b0*/  ISETP.NE.AND P1, PT, R5, RZ, PT ;  /* 0x000000ff0500720c */ /* 0x000fce0003f25270 */
[----:B------:R-:W-:Y:S06]  /*09c0*/  @!P0 BRA `(.L_x_186) ;  /* 0x0000000000488947 */ /* 0x000fec0003800000 */
[----:B------:R-:W0:Y:S01]  /*09d0*/  LDC.64 R6, c[0x0][0x380] ;  /* 0x0000e000ff067b82 */ /* 0x000e220000000a00 */
[----:B------:R-:W-:-:S04]  /*09e0*/  LEA R13, R3, R4, 0xd ;  /* 0x00000004030d7211 */ /* 0x000fc800078e68ff */
[C---:B------:R-:W-:Y:S02]  /*09f0*/  IADD3 R11, PT, PT, R13.reuse, 0x200, RZ ;  /* 0x000002000d0b7810 */ /* 0x040fe40007ffe0ff */
[C---:B------:R-:W-:Y:S02]  /*0a00*/  IADD3 R17, PT, PT, R13.reuse, 0x400, RZ ;  /* 0x000004000d117810 */ /* 0x040fe40007ffe0ff */
[C---:B------:R-:W-:Y:S01]  /*0a10*/  IADD3 R19, PT, PT, R13.reuse, 0x600, RZ ;  /* 0x000006000d137810 */ /* 0x040fe20007ffe0ff */
[----:B0-----:R-:W-:-:S04]  /*0a20*/  IMAD.WIDE.U32 R8, R13, 0x4, R6 ;  /* 0x000000040d087825 */ /* 0x001fc800078e0006 */
[--C-:B------:R-:W-:Y:S02]  /*0a30*/  IMAD.WIDE.U32 R10, R11, 0x4, R6.reuse ;  /* 0x000000040b0a7825 */ /* 0x100fe400078e0006 */
[----:B------:R-:W2:Y:S02]  /*0a40*/  LDG.E R8, desc[UR6][R8.64] ;  /* 0x0000000608087981 */ /* 0x000ea4000c1e1900 */
[--C-:B------:R-:W-:Y:S02]  /*0a50*/  IMAD.WIDE.U32 R12, R17, 0x4, R6.reuse ;  /* 0x00000004110c7825 */ /* 0x100fe400078e0006 */
[----:B------:R-:W3:Y:S02]  /*0a60*/  LDG.E R10, desc[UR6][R10.64] ;  /* 0x000000060a0a7981 */ /* 0x000ee4000c1e1900 */
[----:B------:R-:W-:Y:S02]  /*0a70*/  IMAD.WIDE.U32 R6, R19, 0x4, R6 ;  /* 0x0000000413067825 */ /* 0x000fe400078e0006 */
[----:B------:R-:W4:Y:S04]  /*0a80*/  LDG.E R12, desc[UR6][R12.64] ;  /* 0x000000060c0c7981 */ /* 0x000f28000c1e1900 */
[----:B------:R-:W4:Y:S01]  /*0a90*/  LDG.E R6, desc[UR6][R6.64] ;  /* 0x0000000606067981 */ /* 0x000f22000c1e1900 */
[----:B------:R-:W-:Y:S01]  /*0aa0*/  IADD3 R4, PT, PT, R4, 0x800, RZ ;  /* 0x0000080004047810 */ /* 0x000fe20007ffe0ff */
[----:B--2--5:R-:W-:-:S04]  /*0ab0*/  FADD R15, R15, R8 ;  /* 0x000000080f0f7221 */ /* 0x024fc80000000000 */
[----:B---3--:R-:W-:-:S04]  /*0ac0*/  FADD R15, R15, R10 ;  /* 0x0000000a0f0f7221 */ /* 0x008fc80000000000 */
[----:B----4-:R-:W-:-:S04]  /*0ad0*/  FADD R15, R15, R12 ;  /* 0x0000000c0f0f7221 */ /* 0x010fc80000000000 */
[----:B------:R-:W-:-:S07]  /*0ae0*/  FADD R15, R15, R6 ;  /* 0x000000060f0f7221 */ /* 0x000fce0000000000 */
.L_x_186:
[----:B------:R-:W-:Y:S05]  /*0af0*/  BSYNC.RECONVERGENT B2 ;  /* 0x0000000000027941 */ /* 0x000fea0003800200 */
.L_x_185:
[----:B------:R-:W-:Y:S05]  /*0b00*/  @!P1 BRA `(.L_x_178) ;  /* 0x0000000000289947 */ /* 0x000fea0003800000 */
[----:B------:R-:W1:Y:S01]  /*0b10*/  LDC.64 R6, c[0x0][0x380] ;  /* 0x0000e000ff067b82 */ /* 0x000e620000000a00 */
[----:B0-----:R-:W-:Y:S02]  /*0b20*/  LEA R9, R3, R4, 0xd ;  /* 0x0000000403097211 */ /* 0x001fe400078e68ff */
[----:B------:R-:W-:-:S07]  /*0b30*/  IADD3 R8, PT, PT, -R5, RZ, RZ ;  /* 0x000000ff05087210 */ /* 0x000fce0007ffe1ff */
.L_x_187:
[----:B-1----:R-:W-:-:S06]  /*0b40*/  IMAD.WIDE.U32 R4, R9, 0x4, R6 ;  /* 0x0000000409047825 */ /* 0x002fcc00078e0006 */
[----:B------:R-:W2:Y:S01]  /*0b50*/  LDG.E R4, desc[UR6][R4.64] ;  /* 0x0000000604047981 */ /* 0x000ea2000c1e1900 */
[----:B------:R-:W-:Y:S02]  /*0b60*/  IADD3 R8, PT, PT, R8, 0x1, RZ ;  /* 0x0000000108087810 */ /* 0x000fe40007ffe0ff */
[----:B------:R-:W-:Y:S02]  /*0b70*/  IADD3 R9, PT, PT, R9, 0x200, RZ ;  /* 0x0000020009097810 */ /* 0x000fe40007ffe0ff */
[----:B------:R-:W-:Y:S01]  /*0b80*/  ISETP.NE.AND P0, PT, R8, RZ, PT ;  /* 0x000000ff0800720c */ /* 0x000fe20003f05270 */
[----:B--2--5:R-:W-:-:S12]  /*0b90*/  FADD R15, R4, R15 ;  /* 0x0000000f040f7221 */ /* 0x024fd80000000000 */
[----:B------:R-:W-:Y:S05]  /*0ba0*/  @P0 BRA `(.L_x_187) ;  /* 0xfffffffc00e40947 */ /* 0x000fea000383ffff */
.L_x_178:
[----:B------:R-:W-:Y:S05]  /*0bb0*/  BSYNC.RECONVERGENT B1 ;  /* 0x0000000000017941 */ /* 0x000fea0003800200 */
.L_x_177:
[----:B------:R-:W-:-:S13]  /*0bc0*/  ISETP.GE.U32.AND P0, PT, R0, 0x200, PT ;  /* 0x000002000000780c */ /* 0x000fda0003f06070 */
[----:B------:R-:W-:Y:S05]  /*0bd0*/  @!P0 BRA `(.L_x_188) ;  /* 0x0000000000d08947 */ /* 0x000fea0003800000 */
[----:B0-----:R-:W0:Y:S01]  /*0be0*/  S2R R8, SR_LANEID ;  /* 0x0000000000087919 */ /* 0x001e220000000000 */
[----:B-----5:R-:W1:Y:S02]  /*0bf0*/  SHFL.DOWN PT, R0, R15, 0x1, 0x1f ;  /* 0x08201f000f007f89 */ /* 0x020e6400000e0000 */
[----:B-1----:R-:W-:Y:S01]  /*0c00*/  FADD R0, R0, R15 ;  /* 0x0000000f00007221 */ /* 0x002fe20000000000 */
[C---:B0-----:R-:W-:Y:S02]  /*0c10*/  ISETP.GT.AND P0, PT, R8.reuse, 0x1e, PT ;  /* 0x0000001e0800780c */ /* 0x041fe40003f04270 */
[C---:B------:R-:W-:Y:S02]  /*0c20*/  ISETP.NE.AND P1, PT, R8.reuse, RZ, PT ;  /* 0x000000ff0800720c */ /* 0x040fe40003f25270 */
        /* <DEDUP_REMOVED lines=27> */
[----:B------:R-:W0:Y:S04]  /*0de0*/  LDS.128 R12, [UR4+0x10] ;  /* 0x00001004ff0c7984 */ /* 0x000e280008000c00 */
[----:B------:R-:W2:Y:S04]  /*0df0*/  LDS.128 R8, [UR4+0x20] ;  /* 0x00002004ff087984 */ /* 0x000ea80008000c00 */
[----:B-1----:R-:W1:Y:S04]  /*0e00*/  LDS.128 R4, [UR4+0x30] ;  /* 0x00003004ff047984 */ /* 0x002e680008000c00 */
[----:B------:R-:W3:Y:S01]  /*0e10*/  LDS.128 R16, [UR4+0x40] ;  /* 0x00004004ff107984 */ /* 0x000ee20008000c00 */
[----:B0-----:R-:W-:-:S04]  /*0e20*/  FADD R13, R20, R13 ;  /* 0x0000000d140d7221 */ /* 0x001fc80000000000 */
[----:B------:R-:W-:-:S04]  /*0e30*/  FADD R14, R13, R14 ;  /* 0x0000000e0d0e7221 */ /* 0x000fc80000000000 */
[----:B------:R-:W-:-:S04]  /*0e40*/  FADD R15, R14, R15 ;  /* 0x0000000f0e0f7221 */ /* 0x000fc80000000000 */
[----:B--2---:R-:W-:-:S04]  /*0e50*/  FADD R8, R15, R8 ;  /* 0x000000080f087221 */ /* 0x004fc80000000000 */
[----:B------:R-:W-:-:S04]  /*0e60*/  FADD R9, R8, R9 ;  /* 0x0000000908097221 */ /* 0x000fc80000000000 */
[----:B------:R-:W-:-:S04]  /*0e70*/  FADD R10, R9, R10 ;  /* 0x0000000a090a7221 */ /* 0x000fc80000000000 */
[----:B------:R-:W-:-:S04]  /*0e80*/  FADD R11, R10, R11 ;  /* 0x0000000b0a0b7221 */ /* 0x000fc80000000000 */
[----:B-1----:R-:W-:-:S04]  /*0e90*/  FADD R4, R11, R4 ;  /* 0x000000040b047221 */ /* 0x002fc80000000000 */
        /* <DEDUP_REMOVED lines=8> */
.L_x_188:
[----:B0-----:R-:W0:Y:S01]  /*0f20*/  S2R R8, SR_LANEID ;  /* 0x0000000000087919 */ /* 0x001e220000000000 */
[----:B------:R-:W-:-:S04]  /*0f30*/  LOP3.LUT R4, R2, 0x3e0, RZ, 0xc0, !PT ;  /* 0x000003e002047812 */ /* 0x000fc800078ec0ff */
[----:B------:R-:W-:Y:S02]  /*0f40*/  IADD3 R5, PT, PT, R4, 0x20, RZ ;  /* 0x0000002004057810 */ /* 0x000fe40007ffe0ff */
[----:B------:R-:W-:Y:S02]  /*0f50*/  LOP3.LUT R7, RZ, R4, RZ, 0x33, !PT ;  /* 0x00000004ff077212 */ /* 0x000fe400078e33ff */
[----:B------:R-:W-:Y:S02]  /*0f60*/  ISETP.GT.U32.AND P0, PT, R5, R0, PT ;  /* 0x000000000500720c */ /* 0x000fe40003f04070 */
[----:B------:R-:W-:-:S04]  /*0f70*/  IADD3 R7, PT, PT, R0, R7, RZ ;  /* 0x0000000700077210 */ /* 0x000fc80007ffe0ff */
[----:B------:R-:W-:-:S05]  /*0f80*/  SEL R7, R7, 0x1f, P0 ;  /* 0x0000001f07077807 */ /* 0x000fca0000000000 */
[----:B-----5:R-:W1:Y:S01]  /*0f90*/  SHFL.DOWN PT, R4, R15, 0x1, R7 ;  /* 0x082000000f047989 */ /* 0x020e6200000e0007 */
[C---:B0-----:R-:W-:Y:S02]  /*0fa0*/  ISETP.GE.AND P0, PT, R8.reuse, R7, PT ;  /* 0x000000070800720c */ /* 0x041fe40003f06270 */
[C---:B------:R-:W-:Y:S02]  /*0fb0*/  IADD3 R6, PT, PT, R8.reuse, 0x2, RZ ;  /* 0x0000000208067810 */ /* 0x040fe40007ffe0ff */
[----:B------:R-:W-:-:S09]  /*0fc0*/  ISETP.NE.AND P1, PT, R8, RZ, PT ;  /* 0x000000ff0800720c */ /* 0x000fd20003f25270 */
[----:B-1----:R-:W-:Y:S01]  /*0fd0*/  @!P0 FADD R15, R4, R15 ;  /* 0x0000000f040f8221 */ /* 0x002fe20000000000 */
[----:B------:R-:W-:Y:S02]  /*0fe0*/  ISETP.GT.AND P0, PT, R6, R7, PT ;  /* 0x000000070600720c */ /* 0x000fe40003f04270 */
[----:B------:R-:W-:Y:S01]  /*0ff0*/  IADD3 R6, PT, PT, R8, 0x4, RZ ;  /* 0x0000000408067810 */ /* 0x000fe20007ffe0ff */
        /* <DEDUP_REMOVED lines=24> */
[----:B------:R-:W1:Y:S01]  /*1180*/  S2UR UR5, SR_CgaCtaId ;  /* 0x00000000000579c3 */ /* 0x000e620000008800 */
[----:B------:R-:W-:Y:S01]  /*1190*/  UMOV UR4, 0x400 ;  /* 0x0000040000047882 */ /* 0x000fe20000000000 */
[C---:B------:R-:W-:Y:S02]  /*11a0*/  ISETP.GT.U32.AND P2, PT, R0.reuse, 0x20, PT ;  /* 0x000000200000780c */ /* 0x040fe40003f44070 */
[C---:B------:R-:W-:Y:S02]  /*11b0*/  ISETP.GT.U32.AND P3, PT, R0.reuse, 0x40, PT ;  /* 0x000000400000780c */ /* 0x040fe40003f64070 */
[C---:B------:R-:W-:Y:S02]  /*11c0*/  ISETP.GT.U32.AND P1, PT, R0.reuse, 0x60, PT ;  /* 0x000000600000780c */ /* 0x040fe40003f24070 */
[----:B------:R-:W-:Y:S01]  /*11d0*/  ISETP.GT.U32.AND P4, PT, R0, 0xc0, PT ;  /* 0x000000c00000780c */ /* 0x000fe20003f84070 */
[----:B-1----:R-:W-:-:S09]  /*11e0*/  ULEA UR4, UR5, UR4, 0x18 ;  /* 0x0000000405047291 */ /* 0x002fd2000f8ec0ff */
[----:B0-----:R-:W0:Y:S04]  /*11f0*/  LDS.128 R4, [UR4+0x10] ;  /* 0x00001004ff047984 */ /* 0x001e280008000c00 */
[----:B------:R-:W1:Y:S04]  /*1200*/  LDS.128 R8, [UR4+0x20] ;  /* 0x00002004ff087984 */ /* 0x000e680008000c00 */
[----:B------:R-:W2:Y:S04]  /*1210*/  LDS.128 R12, [UR4+0x30] ;  /* 0x00003004ff0c7984 */ /* 0x000ea80008000c00 */
[----:B------:R-:W3:Y:S01]  /*1220*/  LDS.128 R16, [UR4+0x40] ;  /* 0x00004004ff107984 */ /* 0x000ee20008000c00 */
[----:B0-----:R-:W-:Y:S01]  /*1230*/  @P2 FADD R20, R20, R5 ;  /* 0x0000000514142221 */ /* 0x001fe20000000000 */
[----:B------:R-:W-:-:S03]  /*1240*/  ISETP.GT.U32.AND P2, PT, R0, 0x80, PT ;  /* 0x000000800000780c */ /* 0x000fc60003f44070 */
[----:B------:R-:W-:Y:S01]  /*1250*/  @P3 FADD R20, R20, R6 ;  /* 0x0000000614143221 */ /* 0x000fe20000000000 */
[----:B------:R-:W-:-:S03]  /*1260*/  ISETP.GT.U32.AND P3, PT, R0, 0xa0, PT ;  /* 0x000000a00000780c */ /* 0x000fc60003f64070 */
[----:B------:R-:W-:Y:S01]  /*1270*/  @P1 FADD R20, R20, R7 ;  /* 0x0000000714141221 */ /* 0x000fe20000000000 */
[----:B------:R-:W-:-:S05]  /*1280*/  ISETP.GT.U32.AND P1, PT, R0, 0xe0, PT ;  /* 0x000000e00000780c */ /* 0x000fca0003f24070 */
[----:B-1----:R-:W-:Y:S01]  /*1290*/  @P2 FADD R20, R20, R8 ;  /* 0x0000000814142221 */ /* 0x002fe20000000000 */
[----:B------:R-:W-:-:S03]  /*12a0*/  ISETP.GT.U32.AND P2, PT, R0, 0x100, PT ;  /* 0x000001000000780c */ /* 0x000fc60003f44070 */
[----:B------:R-:W-:Y:S01]  /*12b0*/  @P3 FADD R20, R20, R9 ;  /* 0x0000000914143221 */ /* 0x000fe20000000000 */
[----:B------:R-:W-:-:S03]  /*12c0*/  ISETP.GT.U32.AND P3, PT, R0, 0x120, PT ;  /* 0x000001200000780c */ /* 0x000fc60003f64070 */
[----:B------:R-:W-:Y:S01]  /*12d0*/  @P4 FADD R20, R20, R10 ;  /* 0x0000000a14144221 */ /* 0x000fe20000000000 */
[----:B------:R-:W-:-:S03]  /*12e0*/  ISETP.GT.U32.AND P4, PT, R0, 0x140, PT ;  /* 0x000001400000780c */ /* 0x000fc60003f84070 */
[----:B------:R-:W-:Y:S01]  /*12f0*/  @P1 FADD R20, R20, R11 ;  /* 0x0000000b14141221 */ /* 0x000fe20000000000 */
[----:B------:R-:W-:-:S03]  /*1300*/  ISETP.GT.U32.AND P1, PT, R0, 0x160, PT ;  /* 0x000001600000780c */ /* 0x000fc60003f24070 */
[----:B--2---:R-:W-:Y:S01]  /*1310*/  @P2 FADD R20, R20, R12 ;  /* 0x0000000c14142221 */ /* 0x004fe20000000000 */
[----:B------:R-:W-:-:S03]  /*1320*/  ISETP.GT.U32.AND P2, PT, R0, 0x180, PT ;  /* 0x000001800000780c */ /* 0x000fc60003f44070 */
[----:B------:R-:W-:Y:S01]  /*1330*/  @P3 FADD R20, R20, R13 ;  /* 0x0000000d14143221 */ /* 0x000fe20000000000 */
[----:B------:R-:W-:-:S03]  /*1340*/  ISETP.GT.U32.AND P3, PT, R0, 0x1a0, PT ;  /* 0x000001a00000780c */ /* 0x000fc60003f64070 */
[----:B------:R-:W-:Y:S01]  /*1350*/  @P4 FADD R20, R20, R14 ;  /* 0x0000000e14144221 */ /* 0x000fe20000000000 */
[----:B------:R-:W-:-:S03]  /*1360*/  ISETP.GT.U32.AND P4, PT, R0, 0x1c0, PT ;  /* 0x000001c00000780c */ /* 0x000fc60003f84070 */
[----:B------:R-:W-:Y:S01]  /*1370*/  @P1 FADD R20, R20, R15 ;  /* 0x0000000f14141221 */ /* 0x000fe20000000000 */
[----:B------:R-:W-:-:S03]  /*1380*/  ISETP.GT.U32.AND P1, PT, R0, 0x1e0, PT ;  /* 0x000001e00000780c */ /* 0x000fc60003f24070 */
[----:B---3--:R-:W-:-:S04]  /*1390*/  @P2 FADD R20, R20, R16 ;  /* 0x0000001014142221 */ /* 0x008fc80000000000 */
[----:B------:R-:W-:-:S04]  /*13a0*/  @P3 FADD R20, R20, R17 ;  /* 0x0000001114143221 */ /* 0x000fc80000000000 */
[----:B------:R-:W-:-:S04]  /*13b0*/  @P4 FADD R20, R20, R18 ;  /* 0x0000001214144221 */ /* 0x000fc80000000000 */
[----:B------:R-:W-:Y:S01]  /*13c0*/  @P1 FADD R20, R20, R19 ;  /* 0x0000001314141221 */ /* 0x000fe20000000000 */
[----:B------:R-:W-:Y:S06]  /*13d0*/  BRA `(.L_x_189) ;  /* 0x0000001400007947 */ /* 0x000fec0003800000 */
.L_x_174:
[----:B------:R-:W0:Y:S01]  /*13e0*/  S2R R2, SR_TID.X ;  /* 0x0000000000027919 */ /* 0x000e220000002100 */
[----:B------:R-:W1:Y:S02]  /*13f0*/  LDCU.64 UR4, c[0x0][0x380] ;  /* 0x00007000ff0477ac */ /* 0x000e640008000a00 */
[----:B-1----:R-:W-:Y:S02]  /*1400*/  MOV R4, UR4 ;  /* 0x0000000400047c02 */ /* 0x002fe40008000f00 */
[----:B------:R-:W-:Y:S02]  /*1410*/  MOV R5, UR5 ;  /* 0x0000000500057c02 */ /* 0x000fe40008000f00 */
[----:B0-----:R-:W-:-:S05]  /*1420*/  LEA R9, R3, R2, 0xd ;  /* 0x0000000203097211 */ /* 0x001fca00078e68ff */
[----:B------:R-:W-:-:S05]  /*1430*/  IMAD.WIDE.U32 R8, R9, 0x4, R4 ;  /* 0x0000000409087825 */ /* 0x000fca00078e0004 */
        /* <DEDUP_REMOVED lines=16> */
[----:B------:R-:W-:Y:S01]  /*1540*/  ISETP.GE.U32.AND P0, PT, R0, R13, PT ;  /* 0x0000000d0000720c */ /* 0x000fe20003f06070 */
        /* <DEDUP_REMOVED lines=16> */
[----:B------:R-:W-:Y:S01]  /*1650*/  LEA R9, R3, R13, 0xd ;  /* 0x0000000d03097211 */ /* 0x000fe200078e68ff */
[----:B------:R-:W-:Y:S01]  /*1660*/  UMOV UR4, URZ ;  /* 0x000000ff00047c82 */ /* 0x000fe20008000000 */
[----:B------:R-:W-:Y:S02]  /*1670*/  IADD3 R8, PT, PT, R6, -0x2000, RZ ;  /* 0xffffe00006087810 */ /* 0x000fe40007ffe0ff */
[----:B------:R-:W-:Y:S02]  /*1680*/  LOP3.LUT R0, RZ, R2, RZ, 0x33, !PT ;  /* 0x00000002ff007212 */ /* 0x000fe400078e33ff */
[----:B------:R-:W-:Y:S02]  /*1690*/  ISETP.GT.U32.AND P0, PT, R9, R8, PT ;  /* 0x000000080900720c */ /* 0x000fe40003f04070 */
[----:B------:R-:W-:Y:S02]  /*16a0*/  IADD3 R10, PT, PT, -R13, R6, R0 ;  /* 0x000000060d0a7210 */ /* 0x000fe40007ffe100 */
[----:B------:R-:W-:-:S02]  /*16b0*/  IADD3 R7, PT, PT, R9, 0x1000, R2 ;  /* 0x0000100009077810 */ /* 0x000fc40007ffe002 */
[----:B------:R-:W-:Y:S01]  /*16c0*/  MOV R0, R9 ;  /* 0x0000000900007202 */ /* 0x000fe20000000f00 */
[----:B------:R-:W-:-:S06]  /*16d0*/  IMAD R2, R3, -0x2000, R10 ;  /* 0xffffe00003027824 */ /* 0x000fcc00078e020a */
[----:B------:R-:W-:Y:S05]  /*16e0*/  @P0 BRA `(.L_x_191) ;  /* 0x0000000000bc0947 */ /* 0x000fea0003800000 */
[----:B------:R-:W0:Y:S08]  /*16f0*/  LDC R6, c[0x0][0x3a8] ;  /* 0x0000ea00ff067b82 */ /* 0x000e300000000800 */
[----:B------:R-:W1:Y:S02]  /*1700*/  LDC.64 R4, c[0x0][0x380] ;  /* 0x0000e000ff047b82 */ /* 0x000e640000000a00 */
.L_x_192:
[----:B------:R-:W2:Y:S02]  /*1710*/  S2R R10, SR_TID.X ;  /* 0x00000000000a7919 */ /* 0x000ea40000002100 */
[----:B--2---:R-:W-:-:S05]  /*1720*/  IADD3 R11, PT, PT, R10, R9, RZ ;  /* 0x000000090a0b7210 */ /* 0x004fca0007ffe0ff */
[----:B-1----:R-:W-:-:S05]  /*1730*/  IMAD.WIDE.U32 R10, R11, 0x4, R4 ;  /* 0x000000040b0a7825 */ /* 0x002fca00078e0004 */
        /* <DEDUP_REMOVED lines=13> */
[----:B---3--:R-:W-:-:S02]  /*1810*/  FADD R14, R14, R15 ;  /* 0x0000000f0e0e7221 */ /* 0x008fc40000000000 */
[----:B------:R-:W2:Y:S01]  /*1820*/  LDG.E R15, desc[UR6][R10.64+0x7000] ;  /* 0x007000060a0f7981 */ /* 0x000ea2000c1e1900 */
[----:B----4-:R-:W-:-:S03]  /*1830*/  FADD R12, R16, R17 ;  /* 0x00000011100c7221 */ /* 0x010fc60000000000 */
[----:B------:R-:W3:Y:S04]  /*1840*/  LDG.E R17, desc[UR6][R10.64+0x5800] ;  /* 0x005800060a117981 */ /* 0x000ee8000c1e1900 */
[----:B------:R-:W2:Y:S01]  /*1850*/  LDG.E R16, desc[UR6][R10.64+0x6800] ;  /* 0x006800060a107981 */ /* 0x000ea2000c1e1900 */
[----:B------:R-:W-:-:S03]  /*1860*/  FADD R14, R23, R14 ;  /* 0x0000000e170e7221 */ /* 0x000fc60000000000 */
[----:B------:R-:W4:Y:S01]  /*1870*/  LDG.E R23, desc[UR6][R10.64+0x7800] ;  /* 0x007800060a177981 */ /* 0x000f22000c1e1900 */
[----:B-----5:R-:W-:-:S04]  /*1880*/  FADD R19, R19, R20 ;  /* 0x0000001413137221 */ /* 0x020fc80000000000 */
[----:B------:R-:W-:Y:S01]  /*1890*/  FADD R19, R12, R19 ;  /* 0x000000130c137221 */ /* 0x000fe20000000000 */
[----:B0-----:R-:W-:Y:S01]  /*18a0*/  IADD3 R12, PT, PT, -R9, R6, RZ ;  /* 0x00000006090c7210 */ /* 0x001fe20007ffe1ff */
[----:B------:R-:W-:-:S03]  /*18b0*/  FADD R21, R21, R22 ;  /* 0x0000001615157221 */ /* 0x000fc60000000000 */
[----:B------:R-:W-:Y:S01]  /*18c0*/  ISETP.GE.U32.AND P0, PT, R12, R13, PT ;  /* 0x0000000d0c00720c */ /* 0x000fe20003f06070 */
[----:B------:R-:W-:-:S04]  /*18d0*/  FADD R24, R24, R25 ;  /* 0x0000001918187221 */ /* 0x000fc80000000000 */
[----:B------:R-:W-:Y:S01]  /*18e0*/  FADD R21, R21, R24 ;  /* 0x0000001815157221 */ /* 0x000fe20000000000 */
[----:B------:R-:W-:Y:S01]  /*18f0*/  FADD R14, R14, R19 ;  /* 0x000000130e0e7221 */ /* 0x000fe20000000000 */
[----:B---3--:R-:W-:Y:S01]  /*1900*/  FADD R17, R17, R18 ;  /* 0x0000001211117221 */ /* 0x008fe20000000000 */
[----:B--2---:R-:W-:-:S04]  /*1910*/  FADD R16, R16, R15 ;  /* 0x0000000f10107221 */ /* 0x004fc80000000000 */
[----:B------:R-:W-:-:S04]  /*1920*/  FADD R16, R17, R16 ;  /* 0x0000001011107221 */ /* 0x000fc80000000000 */
[----:B------:R-:W-:-:S04]  /*1930*/  FADD R21, R21, R16 ;  /* 0x0000001015157221 */ /* 0x000fc80000000000 */
[----:B------:R-:W-:-:S04]  /*1940*/  FADD R14, R14, R21 ;  /* 0x000000150e0e7221 */ /* 0x000fc80000000000 */
[----:B----4-:R-:W-:Y:S01]  /*1950*/  FADD R23, R23, R14 ;  /* 0x0000000e17177221 */ /* 0x010fe20000000000 */
[----:B------:R-:W-:Y:S06]  /*1960*/  @!P0 BRA `(.L_x_190) ;  /* 0x0000000800d08947 */ /* 0x000fec0003800000 */
[C---:B------:R-:W-:Y:S01]  /*1970*/  IADD3 R9, PT, PT, R13.reuse, R9, RZ ;  /* 0x000000090d097210 */ /* 0x040fe20007ffe0ff */
[----:B------:R-:W-:Y:S01]  /*1980*/  UIADD3 UR4, UPT, UPT, UR4, 0x1, URZ ;  /* 0x0000000104047890 */ /* 0x000fe2000fffe0ff */
[----:B------:R-:W-:Y:S02]  /*1990*/  IADD3 R0, PT, PT, R13, R0, RZ ;  /* 0x000000000d007210 */ /* 0x000fe40007ffe0ff */
[----:B------:R-:W-:Y:S02]  /*19a0*/  ISETP.GT.U32.AND P0, PT, R9, R8, PT ;  /* 0x000000080900720c */ /* 0x000fe40003f04070 */
[C---:B------:R-:W-:Y:S02]  /*19b0*/  IADD3 R2, PT, PT, -R13.reuse, R2, RZ ;  /* 0x000000020d027210 */ /* 0x040fe40007ffe1ff */
[----:B------:R-:W-:-:S09]  /*19c0*/  IADD3 R7, PT, PT, R13, R7, RZ ;  /* 0x000000070d077210 */ /* 0x000fd20007ffe0ff */
[----:B------:R-:W-:Y:S05]  /*19d0*/  @!P0 BRA `(.L_x_192) ;  /* 0xfffffffc004c8947 */ /* 0x000fea000383ffff */
.L_x_191:
[----:B------:R-:W0:Y:S01]  /*19e0*/  S2R R16, SR_TID.X ;  /* 0x0000000000107919 */ /* 0x000e220000002100 */
[----:B------:R-:W-:Y:S01]  /*19f0*/  IADD3 R8, PT, PT, -R9, R6, RZ ;  /* 0x0000000609087210 */ /* 0x000fe20007ffe1ff */
[----:B------:R-:W-:Y:S03]  /*1a00*/  BSSY.RECONVERGENT B1, `(.L_x_190) ;  /* 0x00000aa000017945 */ /* 0x000fe60003800200 */
[----:B0-----:R-:W-:-:S04]  /*1a10*/  ISETP.GE.AND P0, PT, R16, R8, PT ;  /* 0x000000081000720c */ /* 0x001fc80003f06270 */
[----:B------:R-:W-:-:S13]  /*1a20*/  ISETP.GE.U32.OR P0, PT, R9, R6, P0 ;  /* 0x000000060900720c */ /* 0x000fda0000706470 */
[----:B------:R-:W-:Y:S05]  /*1a30*/  @P0 BRA `(.L_x_193) ;  /* 0x0000000800980947 */ /* 0x000fea0003800000 */
[----:B------:R-:W0:Y:S01]  /*1a40*/  LDC R10, c[0x0][0x3ac] ;  /* 0x0000eb00ff0a7b82 */ /* 0x000e220000000800 */
[----:B------:R-:W-:Y:S01]  /*1a50*/  LOP3.LUT R11, RZ, R16, RZ, 0x33, !PT ;  /* 0x00000010ff0b7212 */ /* 0x000fe200078e33ff */
[----:B------:R-:W-:Y:S06]  /*1a60*/  BSSY.RECONVERGENT B2, `(.L_x_194) ;  /* 0x0000056000027945 */ /* 0x000fec0003800200 */
[----:B------:R-:W1:Y:S01]  /*1a70*/  LDC R8, c[0x0][0x3ac] ;  /* 0x0000eb00ff087b82 */ /* 0x000e620000000800 */
[----:B0-----:R-:W-:-:S04]  /*1a80*/  SHF.L.U32 R10, R10, 0xd, RZ ;  /* 0x0000000d0a0a7819 */ /* 0x001fc800000006ff */
[----:B------:R-:W-:-:S04]  /*1a90*/  LEA R10, R3, R10, 0xd ;  /* 0x0000000a030a7211 */ /* 0x000fc800078e68ff */
[----:B------:R-:W-:Y:S01]  /*1aa0*/  IADD3 R6, PT, PT, -R10, R6, R11 ;  /* 0x000000060a067210 */ /* 0x000fe20007ffe10b */
[----:B-1----:R-:W-:-:S04]  /*1ab0*/  IMAD R11, R8, UR4, RZ ;  /* 0x00000004080b7c24 */ /* 0x002fc8000f8e02ff */
[----:B------:R-:W-:-:S05]  /*1ac0*/  IMAD R6, R11, -0x2000, R6 ;  /* 0xffffe0000b067824 */ /* 0x000fca00078e0206 */
[C---:B------:R-:W-:Y:S02]  /*1ad0*/  ISETP.GE.U32.AND P0, PT, R6.reuse, 0x1e00, PT ;  /* 0x00001e000600780c */ /* 0x040fe40003f06070 */
[----:B------:R-:W-:-:S04]  /*1ae0*/  LEA.HI R6, R6, 0x1, RZ, 0x17 ;  /* 0x0000000106067811 */ /* 0x000fc800078fb8ff */
[----:B------:R-:W-:-:S07]  /*1af0*/  LOP3.LUT R8, R6, 0xf, RZ, 0xc0, !PT ;  /* 0x0000000f06087812 */ /* 0x000fce00078ec0ff */
[----:B------:R-:W-:Y:S05]  /*1b00*/  @!P0 BRA `(.L_x_195) ;  /* 0x00000004002c8947 */ /* 0x000fea0003800000 */
[----:B------:R-:W-:Y:S01]  /*1b10*/  LEA.HI R10, R2, 0x1, RZ, 0x17 ;  /* 0x00000001020a7811 */ /* 0x000fe200078fb8ff */
[----:B------:R-:W-:Y:S01]  /*1b20*/  BSSY.RECONVERGENT B3, `(.L_x_196) ;  /* 0x0000048000037945 */ /* 0x000fe20003800200 */
[----:B------:R-:W-:Y:S02]  /*1b30*/  LOP3.LUT R11, R16, 0x1000, RZ, 0xfc, !PT ;  /* 0x00001000100b7812 */ /* 0x000fe400078efcff */
[----:B------:R-:W-:-:S04]  /*1b40*/  LOP3.LUT R10, R10, 0xfffff0, RZ, 0xc0, !PT ;  /* 0x00fffff00a0a7812 */ /* 0x000fc800078ec0ff */
[----:B------:R-:W-:-:S07]  /*1b50*/  IADD3 R13, PT, PT, -R10, RZ, RZ ;  /* 0x000000ff0a0d7210 */ /* 0x000fce0007ffe1ff */
.L_x_197:
[C---:B------:R-:W-:Y:S02]  /*1b60*/  IADD3 R15, PT, PT, R7.reuse, -0x1000, RZ ;  /* 0xfffff000070f7810 */ /* 0x040fe40007ffe0ff */
[----:B------:R-:W-:-:S03]  /*1b70*/  IADD3 R25, PT, PT, R7, -0xe00, RZ ;  /* 0xfffff20007197810 */ /* 0x000fc60007ffe0ff */
[----:B------:R-:W-:Y:S01]  /*1b80*/  IMAD.WIDE.U32 R14, R15, 0x4, R4 ;  /* 0x000000040f0e7825 */ /* 0x000fe200078e0004 */
[----:B------:R-:W-:-:S04]  /*1b90*/  IADD3 R21, PT, PT, R7, -0xc00, RZ ;  /* 0xfffff40007157810 */ /* 0x000fc80007ffe0ff */
[----:B------:R0:W2:Y:S01]  /*1ba0*/  LDG.E R22, desc[UR6][R14.64] ;  /* 0x000000060e167981 */ /* 0x0000a2000c1e1900 */
[----:B------:R-:W-:-:S04]  /*1bb0*/  IMAD.WIDE.U32 R24, R25, 0x4, R4 ;  /* 0x0000000419187825 */ /* 0x000fc800078e0004 */
[--C-:B------:R-:W-:Y:S01]  /*1bc0*/  IMAD.WIDE.U32 R20, R21, 0x4, R4.reuse ;  /* 0x0000000415147825 */ /* 0x100fe200078e0004 */
[----:B------:R-:W3:Y:S04]  /*1bd0*/  LDG.E R16, desc[UR6][R24.64] ;  /* 0x0000000618107981 */ /* 0x000ee8000c1e1900 */
[----:B------:R1:W4:Y:S01]  /*1be0*/  LDG.E R17, desc[UR6][R20.64] ;  /* 0x0000000614117981 */ /* 0x000322000c1e1900 */
[C---:B------:R-:W-:Y:S02]  /*1bf0*/  IADD3 R19, PT, PT, R7.reuse, -0xa00, RZ ;  /* 0xfffff60007137810 */ /* 0x040fe40007ffe0ff */
[C---:B------:R-:W-:Y:S02]  /*1c00*/  IADD3 R29, PT, PT, R7.reuse, -0x800, RZ ;  /* 0xfffff800071d7810 */ /* 0x040fe40007ffe0ff */
[----:B------:R-:W-:Y:S01]  /*1c10*/  IADD3 R27, PT, PT, R7, -0x600, RZ ;  /* 0xfffffa00071b7810 */ /* 0x000fe20007ffe0ff */
[----:B------:R-:W-:Y:S01]  /*1c20*/  IMAD.WIDE.U32 R18, R19, 0x4, R4 ;  /* 0x0000000413127825 */ /* 0x000fe200078e0004 */
[----:B------:R-:W-:-:S03]  /*1c30*/  IADD3 R12, PT, PT, R7, -0x400, RZ ;  /* 0xfffffc00070c7810 */ /* 0x000fc60007ffe0ff */
[--C-:B------:R-:W-:Y:S01]  /*1c40*/  IMAD.WIDE.U32 R28, R29, 0x4, R4.reuse ;  /* 0x000000041d1c7825 */ /* 0x100fe200078e0004 */
[----:B------:R-:W5:Y:S03]  /*1c50*/  LDG.E R10, desc[UR6][R18.64] ;  /* 0x00000006120a7981 */ /* 0x000f66000c1e1900 */
[----:B0-----:R-:W-:Y:S01]  /*1c60*/  IMAD.WIDE.U32 R14, R27, 0x4, R4 ;  /* 0x000000041b0e7825 */ /* 0x001fe200078e0004 */
[----:B------:R-:W-:-:S03]  /*1c70*/  IADD3 R27, PT, PT, R7, -0x200, RZ ;  /* 0xfffffe00071b7810 */ /* 0x000fc60007ffe0ff */
[--C-:B-1----:R-:W-:Y:S02]  /*1c80*/  IMAD.WIDE.U32 R20, R12, 0x4, R4.reuse ;  /* 0x000000040c147825 */ /* 0x102fe400078e0004 */
[----:B------:R0:W5:Y:S04]  /*1c90*/  LDG.E R12, desc[UR6][R14.64] ;  /* 0x000000060e0c7981 */ /* 0x000168000c1e1900 */
[----:B------:R1:W5:Y:S01]  /*1ca0*/  LDG.E R18, desc[UR6][R28.64] ;  /* 0x000000061c127981 */ /* 0x000362000c1e1900 */
[----:B------:R-:W-:-:S04]  /*1cb0*/  IMAD.WIDE.U32 R24, R7, 0x4, R4 ;  /* 0x0000000407187825 */ /* 0x000fc800078e0004 */
[----:B0-----:R-:W-:Y:S01]  /*1cc0*/  IMAD.WIDE.U32 R14, R27, 0x4, R4 ;  /* 0x000000041b0e7825 */ /* 0x001fe200078e0004 */
[----:B------:R-:W5:Y:S04]  /*1cd0*/  LDG.E R19, desc[UR6][R24.64] ;  /* 0x0000000618137981 */ /* 0x000f68000c1e1900 */
[----:B------:R0:W5:Y:S01]  /*1ce0*/  LDG.E R27, desc[UR6][R20.64] ;  /* 0x00000006141b7981 */ /* 0x000162000c1e1900 */
[----:B-1----:R-:W-:-:S03]  /*1cf0*/  IADD3 R29, PT, PT, R7, 0x200, RZ ;  /* 0x00000200071d7810 */ /* 0x002fc60007ffe0ff */
[----:B------:R1:W5:Y:S01]  /*1d00*/  LDG.E R26, desc[UR6][R14.64] ;  /* 0x000000060e1a7981 */ /* 0x000362000c1e1900 */
[----:B0-----:R-:W-:Y:S01]  /*1d10*/  IADD3 R21, PT, PT, R7, 0x400, RZ ;  /* 0x0000040007157810 */ /* 0x001fe20007ffe0ff */
[----:B------:R-:W-:Y:S01]  /*1d20*/  IMAD.WIDE.U32 R28, R29, 0x4, R4 ;  /* 0x000000041d1c7825 */ /* 0x000fe200078e0004 */
[----:B-1----:R-:W-:-:S05]  /*1d30*/  IADD3 R15, PT, PT, R7, 0x800, RZ ;  /* 0x00000800070f7810 */ /* 0x002fca0007ffe0ff */
[----:B------:R-:W5:Y:S01]  /*1d40*/  LDG.E R28, desc[UR6][R28.64] ;  /* 0x000000061c1c7981 */ /* 0x000f62000c1e1900 */
[----:B------:R-:W-:-:S06]  /*1d50*/  IMAD.WIDE.U32 R14, R15, 0x4, R4 ;  /* 0x000000040f0e7825 */ /* 0x000fcc00078e0004 */
[----:B------:R-:W5:Y:S01]  /*1d60*/  LDG.E R14, desc[UR6][R14.64] ;  /* 0x000000060e0e7981 */ /* 0x000f62000c1e1900 */
[----:B--2---:R-:W-:Y:S01]  /*1d70*/  FADD R25, R22, R23 ;  /* 0x0000001716197221 */ /* 0x004fe20000000000 */
[----:B------:R-:W-:Y:S01]  /*1d80*/  IMAD.WIDE.U32 R22, R21, 0x4, R4 ;  /* 0x0000000415167825 */ /* 0x000fe200078e0004 */
[----:B------:R-:W-:-:S03]  /*1d90*/  IADD3 R21, PT, PT, R7, 0x600, RZ ;  /* 0x0000060007157810 */ /* 0x000fc60007ffe0ff */
[----:B---3--:R-:W-:Y:S02]  /*1da0*/  FADD R16, R25, R16 ;  /* 0x0000001019107221 */ /* 0x008fe40000000000 */
[----:B------:R-:W-:Y:S01]  /*1db0*/  IMAD.WIDE.U32 R20, R21, 0x4, R4 ;  /* 0x0000000415147825 */ /* 0x000fe200078e0004 */
[----:B------:R-:W-:Y:S01]  /*1dc0*/  IADD3 R25, PT, PT, R7, 0xa00, RZ ;  /* 0x00000a0007197810 */ /* 0x000fe20007ffe0ff */
[----:B------:R-:W2:Y:S04]  /*1dd0*/  LDG.E R29, desc[UR6][R22.64] ;  /* 0x00000006161d7981 */ /* 0x000ea8000c1e1900 */
[----:B------:R4:W3:Y:S02]  /*1de0*/  LDG.E R20, desc[UR6][R20.64] ;  /* 0x0000000614147981 */ /* 0x0008e4000c1e1900 */
[----:B----4-:R-:W-:Y:S01]  /*1df0*/  FADD R21, R16, R17 ;  /* 0x0000001110157221 */ /* 0x010fe20000000000 */
[----:B------:R-:W-:Y:S01]  /*1e00*/  IMAD.WIDE.U32 R16, R25, 0x4, R4 ;  /* 0x0000000419107825 */ /* 0x000fe200078e0004 */
[----:B------:R-:W-:-:S05]  /*1e10*/  IADD3 R25, PT, PT, R7, 0xc00, RZ ;  /* 0x00000c0007197810 */ /* 0x000fca0007ffe0ff */
[--C-:B------:R-:W-:Y:S01]  /*1e20*/  IMAD.WIDE.U32 R22, R25, 0x4, R4.reuse ;  /* 0x0000000419167825 */ /* 0x100fe200078e0004 */
[----:B------:R-:W-:Y:S01]  /*1e30*/  IADD3 R25, PT, PT, R7, 0xe00, RZ ;  /* 0x00000e0007197810 */ /* 0x000fe20007ffe0ff */
[----:B------:R-:W4:Y:S04]  /*1e40*/  LDG.E R16, desc[UR6][R16.64] ;  /* 0x0000000610107981 */ /* 0x000f28000c1e1900 */
[----:B------:R-:W-:Y:S01]  /*1e50*/  IMAD.WIDE.U32 R24, R25, 0x4, R4 ;  /* 0x0000000419187825 */ /* 0x000fe200078e0004 */
[----:B------:R-:W4:Y:S05]  /*1e60*/  LDG.E R22, desc[UR6][R22.64] ;  /* 0x0000000616167981 */ /* 0x000f2a000c1e1900 */
[----:B------:R-:W4:Y:S01]  /*1e70*/  LDG.E R24, desc[UR6][R24.64] ;  /* 0x0000000618187981 */ /* 0x000f22000c1e1900 */
[----:B-----5:R-:W-:-:S04]  /*1e80*/  FADD R21, R21, R10 ;  /* 0x0000000a15157221 */ /* 0x020fc80000000000 */
[----:B------:R-:W-:-:S04]  /*1e90*/  FADD R21, R21, R18 ;  /* 0x0000001215157221 */ /* 0x000fc80000000000 */
[----:B------:R-:W-:-:S04]  /*1ea0*/  FADD R12, R21, R12 ;  /* 0x0000000c150c7221 */ /* 0x000fc80000000000 */
[----:B------:R-:W-:-:S04]  /*1eb0*/  FADD R27, R12, R27 ;  /* 0x0000001b0c1b7221 */ /* 0x000fc80000000000 */
[----:B------:R-:W-:-:S04]  /*1ec0*/  FADD R26, R27, R26 ;  /* 0x0000001a1b1a7221 */ /* 0x000fc80000000000 */
[----:B------:R-:W-:-:S04]  /*1ed0*/  FADD R19, R26, R19 ;  /* 0x000000131a137221 */ /* 0x000fc80000000000 */
[----:B------:R-:W-:Y:S01]  /*1ee0*/  FADD R28, R19, R28 ;  /* 0x0000001c131c7221 */ /* 0x000fe20000000000 */
[----:B------:R-:W-:-:S04]  /*1ef0*/  IADD3 R13, PT, PT, R13, 0x10, RZ ;  /* 0x000000100d0d7810 */ /* 0x000fc80007ffe0ff */
[----:B------:R-:W-:Y:S02]  /*1f00*/  ISETP.NE.AND P0, PT, R13, RZ, PT ;  /* 0x000000ff0d00720c */ /* 0x000fe40003f05270 */
[----:B------:R-:W-:Y:S02]  /*1f10*/  IADD3 R11, PT, PT, R11, 0x2000, RZ ;  /* 0x000020000b0b7810 */ /* 0x000fe40007ffe0ff */
[----:B------:R-:W-:Y:S01]  /*1f20*/  IADD3 R7, PT, PT, R7, 0x2000, RZ ;  /* 0x0000200007077810 */ /* 0x000fe20007ffe0ff */
[----:B--2---:R-:W-:-:S04]  /*1f30*/  FADD R29, R28, R29 ;  /* 0x0000001d1c1d7221 */ /* 0x004fc80000000000 */
[----:B---3--:R-:W-:-:S04]  /*1f40*/  FADD R29, R29, R20 ;  /* 0x000000141d1d7221 */ /* 0x008fc80000000000 */
[----:B------:R-:W-:-:S04]  /*1f50*/  FADD R29, R29, R14 ;  /* 0x0000000e1d1d7221 */ /* 0x000fc80000000000 */
[----:B----4-:R-:W-:-:S04]  /*1f60*/  FADD R29, R29, R16 ;  /* 0x000000101d1d7221 */ /* 0x010fc80000000000 */
[----:B------:R-:W-:-:S04]  /*1f70*/  FADD R29, R29, R22 ;  /* 0x000000161d1d7221 */ /* 0x000fc80000000000 */
[----:B------:R-:W-:Y:S01]  /*1f80*/  FADD R23, R29, R24 ;  /* 0x000000181d177221 */ /* 0x000fe20000000000 */
[----:B------:R-:W-:Y:S06]  /*1f90*/  @P0 BRA `(.L_x_197) ;  /* 0xfffffff800f00947 */ /* 0x000fec000383ffff */
[----:B------:R-:W-:Y:S05]  /*1fa0*/  BSYNC.RECONVERGENT B3 ;  /* 0x0000000000037941 */ /* 0x000fea0003800200 */
.L_x_196:
[----:B------:R-:W-:-:S07]  /*1fb0*/  IADD3 R16, PT, PT, R11, -0x1000, RZ ;  /* 0xfffff0000b107810 */ /* 0x000fce0007ffe0ff */
.L_x_195:
[----:B------:R-:W-:Y:S05]  /*1fc0*/  BSYNC.RECONVERGENT B2 ;  /* 0x0000000000027941 */ /* 0x000fea0003800200 */
.L_x_194:
[----:B------:R-:W-:-:S13]  /*1fd0*/  ISETP.NE.AND P0, PT, R8, RZ, PT ;  /* 0x000000ff0800720c */ /* 0x000fda0003f05270 */
[----:B------:R-:W-:Y:S05]  /*1fe0*/  @!P0 BRA `(.L_x_193) ;  /* 0x00000004002c8947 */ /* 0x000fea0003800000 */
[----:B------:R-:W-:Y:S01]  /*1ff0*/  ISETP.GE.U32.AND P0, PT, R8, 0x8, PT ;  /* 0x000000080800780c */ /* 0x000fe20003f06070 */
[----:B------:R-:W-:Y:S01]  /*2000*/  BSSY.RECONVERGENT B2, `(.L_x_198) ;  /* 0x0000025000027945 */ /* 0x000fe20003800200 */
[----:B------:R-:W-:-:S04]  /*2010*/  LOP3.LUT R22, R6, 0x7, RZ, 0xc0, !PT ;  /* 0x0000000706167812 */ /* 0x000fc800078ec0ff */
[----:B------:R-:W-:-:S07]  /*2020*/  ISETP.NE.AND P1, PT, R22, RZ, PT ;  /* 0x000000ff1600720c */ /* 0x000fce0003f25270 */
[----:B------:R-:W-:Y:S06]  /*2030*/  @!P0 BRA `(.L_x_199) ;  /* 0x0000000000848947 */ /* 0x000fec0003800000 */
[----:B------:R-:W-:-:S04]  /*2040*/  IADD3 R7, PT, PT, R16, R9, RZ ;  /* 0x0000000910077210 */ /* 0x000fc80007ffe0ff */
[C---:B------:R-:W-:Y:S01]  /*2050*/  IADD3 R21, PT, PT, R7.reuse, 0x200, RZ ;  /* 0x0000020007157810 */ /* 0x040fe20007ffe0ff */
[C---:B------:R-:W-:Y:S01]  /*2060*/  IMAD.WIDE.U32 R14, R7.reuse, 0x4, R4 ;  /* 0x00000004070e7825 */ /* 0x040fe200078e0004 */
[----:B------:R-:W-:-:S03]  /*2070*/  IADD3 R19, PT, PT, R7, 0x400, RZ ;  /* 0x0000040007137810 */ /* 0x000fc60007ffe0ff */
[--C-:B------:R-:W-:Y:S01]  /*2080*/  IMAD.WIDE.U32 R20, R21, 0x4, R4.reuse ;  /* 0x0000000415147825 */ /* 0x100fe200078e0004 */
[----:B------:R0:W2:Y:S01]  /*2090*/  LDG.E R8, desc[UR6][R14.64] ;  /* 0x000000060e087981 */ /* 0x0000a2000c1e1900 */
[----:B------:R-:W-:Y:S02]  /*20a0*/  IADD3 R11, PT, PT, R7, 0x600, RZ ;  /* 0x00000600070b7810 */ /* 0x000fe40007ffe0ff */
[--C-:B------:R-:W-:Y:S01]  /*20b0*/  IMAD.WIDE.U32 R18, R19, 0x4, R4.reuse ;  /* 0x0000000413127825 */ /* 0x100fe200078e0004 */
[----:B------:R1:W3:Y:S01]  /*20c0*/  LDG.E R17, desc[UR6][R20.64] ;  /* 0x0000000614117981 */ /* 0x0002e2000c1e1900 */
[----:B------:R-:W-:Y:S02]  /*20d0*/  IADD3 R13, PT, PT, R7, 0x800, RZ ;  /* 0x00000800070d7810 */ /* 0x000fe40007ffe0ff */
[--C-:B------:R-:W-:Y:S01]  /*20e0*/  IMAD.WIDE.U32 R10, R11, 0x4, R4.reuse ;  /* 0x000000040b0a7825 */ /* 0x100fe200078e0004 */
[----:B------:R-:W-:Y:S01]  /*20f0*/  IADD3 R25, PT, PT, R7, 0xa00, RZ ;  /* 0x00000a0007197810 */ /* 0x000fe20007ffe0ff */
[----:B------:R-:W4:Y:S02]  /*2100*/  LDG.E R18, desc[UR6][R18.64] ;  /* 0x0000000612127981 */ /* 0x000f24000c1e1900 */
[--C-:B------:R-:W-:Y:S01]  /*2110*/  IMAD.WIDE.U32 R12, R13, 0x4, R4.reuse ;  /* 0x000000040d0c7825 */ /* 0x100fe200078e0004 */
[----:B------:R-:W-:Y:S01]  /*2120*/  IADD3 R27, PT, PT, R7, 0xc00, RZ ;  /* 0x00000c00071b7810 */ /* 0x000fe20007ffe0ff */
[----:B------:R-:W5:Y:S02]  /*2130*/  LDG.E R10, desc[UR6][R10.64] ;  /* 0x000000060a0a7981 */ /* 0x000f64000c1e1900 */
[--C-:B0-----:R-:W-:Y:S01]  /*2140*/  IMAD.WIDE.U32 R14, R25, 0x4, R4.reuse ;  /* 0x00000004190e7825 */ /* 0x101fe200078e0004 */
[----:B------:R-:W-:Y:S01]  /*2150*/  IADD3 R25, PT, PT, R7, 0xe00, RZ ;  /* 0x00000e0007197810 */ /* 0x000fe20007ffe0ff */
[----:B------:R-:W5:Y:S02]  /*2160*/  LDG.E R12, desc[UR6][R12.64] ;  /* 0x000000060c0c7981 */ /* 0x000f64000c1e1900 */
[----:B-1----:R-:W-:-:S02]  /*2170*/  IMAD.WIDE.U32 R20, R27, 0x4, R4 ;  /* 0x000000041b147825 */ /* 0x002fc400078e0004 */
[----:B------:R-:W5:Y:S02]  /*2180*/  LDG.E R15, desc[UR6][R14.64] ;  /* 0x000000060e0f7981 */ /* 0x000f64000c1e1900 */
[----:B------:R-:W-:Y:S02]  /*2190*/  IMAD.WIDE.U32 R24, R25, 0x4, R4 ;  /* 0x0000000419187825 */ /* 0x000fe400078e0004 */
        /* <DEDUP_REMOVED lines=11> */
.L_x_199:
[----:B------:R-:W-:Y:S05]  /*2250*/  BSYNC.RECONVERGENT B2 ;  /* 0x0000000000027941 */ /* 0x000fea0003800200 */
.L_x_198:
[----:B------:R-:W-:Y:S05]  /*2260*/  @!P1 BRA `(.L_x_193) ;  /* 0x00000000008c9947 */ /* 0x000fea0003800000 */
[----:B------:R-:W-:Y:S01]  /*2270*/  ISETP.GE.U32.AND P0, PT, R22, 0x4, PT ;  /* 0x000000041600780c */ /* 0x000fe20003f06070 */
[----:B------:R-:W-:Y:S01]  /*2280*/  BSSY.RECONVERGENT B2, `(.L_x_200) ;  /* 0x0000014000027945 */ /* 0x000fe20003800200 */
[----:B------:R-:W-:-:S11]  /*2290*/  LOP3.LUT P1, RZ, R6, 0x3, RZ, 0xc0, !PT ;  /* 0x0000000306ff7812 */ /* 0x000fd6000782c0ff */
[----:B------:R-:W-:Y:S05]  /*22a0*/  @!P0 BRA `(.L_x_201) ;  /* 0x0000000000448947 */ /* 0x000fea0003800000 */
[----:B------:R-:W-:-:S04]  /*22b0*/  IADD3 R11, PT, PT, R16, R9, RZ ;  /* 0x00000009100b7210 */ /* 0x000fc80007ffe0ff */
[C---:B------:R-:W-:Y:S01]  /*22c0*/  IADD3 R9, PT, PT, R11.reuse, 0x200, RZ ;  /* 0x000002000b097810 */ /* 0x040fe20007ffe0ff */
[C---:B------:R-:W-:Y:S01]  /*22d0*/  IMAD.WIDE.U32 R6, R11.reuse, 0x4, R4 ;  /* 0x000000040b067825 */ /* 0x040fe200078e0004 */
[----:B------:R-:W-:-:S03]  /*22e0*/  IADD3 R13, PT, PT, R11, 0x400, RZ ;  /* 0x000004000b0d7810 */ /* 0x000fc60007ffe0ff */
[--C-:B------:R-:W-:Y:S01]  /*22f0*/  IMAD.WIDE.U32 R8, R9, 0x4, R4.reuse ;  /* 0x0000000409087825 */ /* 0x100fe200078e0004 */
[----:B------:R-:W-:Y:S01]  /*2300*/  IADD3 R15, PT, PT, R11, 0x600, RZ ;  /* 0x000006000b0f7810 */ /* 0x000fe20007ffe0ff */
[----:B------:R-:W2:Y:S02]  /*2310*/  LDG.E R6, desc[UR6][R6.64] ;  /* 0x0000000606067981 */ /* 0x000ea4000c1e1900 */
[--C-:B------:R-:W-:Y:S02]  /*2320*/  IMAD.WIDE.U32 R10, R13, 0x4, R4.reuse ;  /* 0x000000040d0a7825 */ /* 0x100fe400078e0004 */
[----:B------:R-:W3:Y:S02]  /*2330*/  LDG.E R8, desc[UR6][R8.64] ;  /* 0x0000000608087981 */ /* 0x000ee4000c1e1900 */
[----:B------:R-:W-:Y:S02]  /*2340*/  IMAD.WIDE.U32 R12, R15, 0x4, R4 ;  /* 0x000000040f0c7825 */ /* 0x000fe400078e0004 */
[----:B------:R-:W4:Y:S04]  /*2350*/  LDG.E R10, desc[UR6][R10.64] ;  /* 0x000000060a0a7981 */ /* 0x000f28000c1e1900 */
[----:B------:R-:W5:Y:S01]  /*2360*/  LDG.E R12, desc[UR6][R12.64] ;  /* 0x000000060c0c7981 */ /* 0x000f62000c1e1900 */
[----:B------:R-:W-:Y:S01]  /*2370*/  IADD3 R16, PT, PT, R16, 0x800, RZ ;  /* 0x0000080010107810 */ /* 0x000fe20007ffe0ff */
[----:B--2---:R-:W-:-:S04]  /*2380*/  FADD R23, R23, R6 ;  /* 0x0000000617177221 */ /* 0x004fc80000000000 */
[----:B---3--:R-:W-:-:S04]  /*2390*/  FADD R23, R23, R8 ;  /* 0x0000000817177221 */ /* 0x008fc80000000000 */
[----:B----4-:R-:W-:-:S04]  /*23a0*/  FADD R23, R23, R10 ;  /* 0x0000000a17177221 */ /* 0x010fc80000000000 */
[----:B-----5:R-:W-:-:S07]  /*23b0*/  FADD R23, R23, R12 ;  /* 0x0000000c17177221 */ /* 0x020fce0000000000 */
.L_x_201:
[----:B------:R-:W-:Y:S05]  /*23c0*/  BSYNC.RECONVERGENT B2 ;  /* 0x0000000000027941 */ /* 0x000fea0003800200 */
.L_x_200:
[----:B------:R-:W-:Y:S05]  /*23d0*/  @!P1 BRA `(.L_x_193) ;  /* 0x0000000000309947 */ /* 0x000fea0003800000 */
[----:B------:R-:W-:Y:S02]  /*23e0*/  LOP3.LUT R2, R2, 0xffff, RZ, 0xc0, !PT ;  /* 0x0000ffff02027812 */ /* 0x000fe400078ec0ff */
[----:B------:R-:W-:Y:S02]  /*23f0*/  IADD3 R9, PT, PT, R16, R0, RZ ;  /* 0x0000000010097210 */ /* 0x000fe40007ffe0ff */
[----:B------:R-:W-:-:S04]  /*2400*/  LEA.HI R2, R2, 0x1, RZ, 0x17 ;  /* 0x0000000102027811 */ /* 0x000fc800078fb8ff */
[----:B------:R-:W-:-:S04]  /*2410*/  LOP3.LUT R2, R2, 0x3, RZ, 0xc0, !PT ;  /* 0x0000000302027812 */ /* 0x000fc800078ec0ff */
[----:B------:R-:W-:-:S07]  /*2420*/  IADD3 R2, PT, PT, -R2, RZ, RZ ;  /* 0x000000ff02027210 */ /* 0x000fce0007ffe1ff */
.L_x_202:
[----:B------:R-:W-:-:S06]  /*2430*/  IMAD.WIDE.U32 R6, R9, 0x4, R4 ;  /* 0x0000000409067825 */ /* 0x000fcc00078e0004 */
[----:B------:R-:W2:Y:S01]  /*2440*/  LDG.E R6, desc[UR6][R6.64] ;  /* 0x0000000606067981 */ /* 0x000ea2000c1e1900 */
[----:B------:R-:W-:Y:S02]  /*2450*/  IADD3 R2, PT, PT, R2, 0x1, RZ ;  /* 0x0000000102027810 */ /* 0x000fe40007ffe0ff */
[----:B------:R-:W-:Y:S02]  /*2460*/  IADD3 R9, PT, PT, R9, 0x200, RZ ;  /* 0x0000020009097810 */ /* 0x000fe40007ffe0ff */
[----:B------:R-:W-:Y:S01]  /*2470*/  ISETP.NE.AND P0, PT, R2, RZ, PT ;  /* 0x000000ff0200720c */ /* 0x000fe20003f05270 */
[----:B--2---:R-:W-:-:S12]  /*2480*/  FADD R23, R6, R23 ;  /* 0x0000001706177221 */ /* 0x004fd80000000000 */
[----:B------:R-:W-:Y:S05]  /*2490*/  @P0 BRA `(.L_x_202) ;  /* 0xfffffffc00e40947 */ /* 0x000fea000383ffff */
.L_x_193:
[----:B------:R-:W-:Y:S05]  /*24a0*/  BSYNC.RECONVERGENT B1 ;  /* 0x0000000000017941 */ /* 0x000fea0003800200 */
.L_x_190:
        /* <DEDUP_REMOVED lines=33> */
[----:B------:R-:W1:Y:S04]  /*26c0*/  LDS.128 R8, [UR4+0x20] ;  /* 0x00002004ff087984 */ /* 0x000e680008000c00 */
[----:B--2---:R-:W2:Y:S04]  /*26d0*/  LDS.128 R4, [UR4+0x30] ;  /* 0x00003004ff047984 */ /* 0x004ea80008000c00 */
        /* <DEDUP_REMOVED lines=16> */
.L_x_189:
[----:B------:R-:W-:Y:S05]  /*27e0*/  BSYNC.RECONVERGENT B0 ;  /* 0x0000000000007941 */ /* 0x000fea0003800200 */
.L_x_173:
[----:B------:R-:W-:Y:S05]  /*27f0*/  @P0 EXIT ;  /* 0x000000000000094d */ /* 0x000fea0003800000 */
[----:B012---:R-:W0:Y:S02]  /*2800*/  LDC.64 R4, c[0x0][0x388] ;  /* 0x0000e200ff047b82 */ /* 0x007e240000000a00 */
[----:B0-----:R-:W-:-:S05]  /*2810*/  IMAD.WIDE.U32 R2, R3, 0x4, R4 ;  /* 0x0000000403027825 */ /* 0x001fca00078e0004 */
[----:B------:R-:W-:Y:S01]  /*2820*/  STG.E desc[UR6][R2.64], R20 ;  /* 0x0000001402007986 */ /* 0x000fe2000c101906 */
[----:B------:R-:W-:Y:S05]  /*2830*/  EXIT ;  /* 0x000000000000794d */ /* 0x000fea0003800000 */
.L_x_203:
        /* <DEDUP_REMOVED lines=12> */
.L_x_278:


//--------------------- .text._ZN3cub18CUB_300001_SM_10006detail6reduce28DeviceReduceSingleTileKernelINS2_10policy_hubIfjN4cuda3std3__44plusIfEEE10Policy1000EN6thrust24THRUST_300001_SM_1000_NS6detail15normal_iteratorINSD_10device_ptrIfEEEEPfjS9_ffNS7_10__identityEEEvT0_T1_T2_T3_T4_T6_ --------------------------
	.section	.text._ZN3cub18CUB_300001_SM_10006detail6reduce28DeviceReduceSingleTileKernelINS2_10policy_hubIfjN4cuda3std3__44plusIfEEE10Policy1000EN6thrust24THRUST_300001_SM_1000_NS6detail15normal_iteratorINSD_10device_ptrIfEEEEPfjS9_ffNS7_10__identityEEEvT0_T1_T2_T3_T4_T6_,"ax",@progbits
	.align	128
        .global         _ZN3cub18CUB_300001_SM_10006detail6reduce28DeviceReduceSingleTileKernelINS2_10policy_hubIfjN4cuda3std3__44plusIfEEE10Policy1000EN6thrust24THRUST_300001_SM_1000_NS6detail15normal_iteratorINSD_10device_ptrIfEEEEPfjS9_ffNS7_10__identityEEEvT0_T1_T2_T3_T4_T6_
        .type           _ZN3cub18CUB_300001_SM_10006detail6reduce28DeviceReduceSingleTileKernelINS2_10policy_hubIfjN4cuda3std3__44plusIfEEE10Policy1000EN6thrust24THRUST_300001_SM_1000_NS6detail15normal_iteratorINSD_10device_ptrIfEEEEPfjS9_ffNS7_10__identityEEEvT0_T1_T2_T3_T4_T6_,@function
        .size           _ZN3cub18CUB_300001_SM_10006detail6reduce28DeviceReduceSingleTileKernelINS2_10policy_hubIfjN4cuda3std3__44plusIfEEE10Policy1000EN6thrust24THRUST_300001_SM_1000_NS6detail15normal_iteratorINSD_10device_ptrIfEEEEPfjS9_ffNS7_10__identityEEEvT0_T1_T2_T3_T4_T6_,(.L_x_279 - _ZN3cub18CUB_300001_SM_10006detail6reduce28DeviceReduceSingleTileKernelINS2_10policy_hubIfjN4cuda3std3__44plusIfEEE10Policy1000EN6thrust24THRUST_300001_SM_1000_NS6detail15normal_iteratorINSD_10device_ptrIfEEEEPfjS9_ffNS7_10__identityEEEvT0_T1_T2_T3_T4_T6_)
        .other          _ZN3cub18CUB_300001_SM_10006detail6reduce28DeviceReduceSingleTileKernelINS2_10policy_hubIfjN4cuda3std3__44plusIfEEE10Policy1000EN6thrust24THRUST_300001_SM_1000_NS6detail15normal_iteratorINSD_10device_ptrIfEEEEPfjS9_ffNS7_10__identityEEEvT0_T1_T2_T3_T4_T6_,@"STO_CUDA_ENTRY STV_DEFAULT"
_ZN3cub18CUB_300001_SM_10006detail6reduce28DeviceReduceSingleTileKernelINS2_10policy_hubIfjN4cuda3std3__44plusIfEEE10Policy1000EN6thrust24THRUST_300001_SM_1000_NS6detail15normal_iteratorINSD_10device_ptrIfEEEEPfjS9_ffNS7_10__identityEEEvT0_T1_T2_T3_T4_T6_:
.text._ZN3cub18CUB_300001_SM_10006detail6reduce28DeviceReduceSingleTileKernelINS2_10policy_hubIfjN4cuda3std3__44plusIfEEE10Policy1000EN6thrust24THRUST_300001_SM_1000_NS6detail15normal_iteratorINSD_10device_ptrIfEEEEPfjS9_ffNS7_10__identityEEEvT0_T1_T2_T3_T4_T6_:
        /* <DEDUP_REMOVED lines=13> */
.L_x_204:
[----:B------:R-:W-:Y:S01]  /*00d0*/  ISETP.GT.U32.AND P0, PT, R4, 0x1fff, PT ;  /* 0x00001fff0400780c */ /* 0x000fe20003f04070 */
[----:B------:R-:W-:-:S12]  /*00e0*/  BSSY.RECONVERGENT B0, `(.L_x_205) ;  /* 0x000022c000007945 */ /* 0x000fd80003800200 */
[----:B------:R-:W-:Y:S05]  /*00f0*/  @P0 BRA `(.L_x_206) ;  /* 0x0000001000000947 */ /* 0x000fea0003800000 */
[----:B------:R-:W0:Y:S01]  /*0100*/  S2R R5, SR_TID.X ;  /* 0x0000000000057919 */ /* 0x000e220000002100 */
[----:B------:R-:W-:Y:S01]  /*0110*/  BSSY.RECONVERGENT B1, `(.L_x_207) ;  /* 0x0000009000017945 */ /* 0x000fe20003800200 */
[----:B------:R-:W-:Y:S01]  /*0120*/  HFMA2 R0, -RZ, RZ, 0, 0 ;  /* 0x00000000ff007431 */ /* 0x000fe200000001ff */
[----:B0-----:R-:W-:Y:S02]  /*0130*/  ISETP.GE.U32.AND P0, PT, R5, R4, PT ;  /* 0x000000040500720c */ /* 0x001fe40003f06070 */
[----:B------:R-:W-:-:S11]  /*0140*/  MOV R7, R5 ;  /* 0x0000000500077202 */ /* 0x000fd60000000f00 */
[----:B------:R-:W-:Y:S05]  /*0150*/  @P0 BRA `(.L_x_208) ;  /* 0x0000000000100947 */ /* 0x000fea0003800000 */
[----:B------:R-:W0:Y:S02]  /*0160*/  LDC.64 R2, c[0x0][0x380] ;  /* 0x0000e000ff027b82 */ /* 0x000e240000000a00 */
[----:B0-----:R-:W-:-:S05]  /*0170*/  IMAD.WIDE.U32 R2, R5, 0x4, R2 ;  /* 0x0000000405027825 */ /* 0x001fca00078e0002 */
[----:B------:R0:W5:Y:S01]  /*0180*/  LDG.E R0, desc[UR6][R2.64] ;  /* 0x0000000602007981 */ /* 0x000162000c1e1900 */
[----:B------:R-:W-:-:S07]  /*0190*/  IADD3 R7, PT, PT, R5, 0x200, RZ ;  /* 0x0000020005077810 */ /* 0x000fce0007ffe0ff */
.L_x_208:
[----:B------:R-:W-:Y:S05]  /*01a0*/  BSYNC.RECONVERGENT B1 ;  /* 0x0000000000017941 */ /* 0x000fea0003800200 */
.L_x_207:
[----:B------:R-:W-:Y:S01]  /*01b0*/  ISETP.GE.U32.AND P0, PT, R7, R4, PT ;  /* 0x000000040700720c */ /* 0x000fe20003f06070 */
[----:B------:R-:W-:-:S12]  /*01c0*/  BSSY.RECONVERGENT B1, `(.L_x_209) ;  /* 0x0000070000017945 */ /* 0x000fd80003800200 */
[----:B------:R-:W-:Y:S05]  /*01d0*/  @P0 BRA `(.L_x_210) ;  /* 0x0000000400b80947 */ /* 0x000fea0003800000 */
[----:B0-----:R-:W-:Y:S01]  /*01e0*/  LOP3.LUT R3, RZ, R7, RZ, 0x33, !PT ;  /* 0x00000007ff037212 */ /* 0x001fe200078e33ff */
[----:B------:R-:W-:Y:S03]  /*01f0*/  BSSY.RECONVERGENT B2, `(.L_x_211) ;  /* 0x0000033000027945 */ /* 0x000fe60003800200 */
[----:B------:R-:W-:-:S04]  /*0200*/  IADD3 R3, PT, PT, R3, R4, RZ ;  /* 0x0000000403037210 */ /* 0x000fc80007ffe0ff */
        /* <DEDUP_REMOVED lines=9> */
[----:B------:R-:W-:-:S04]  /*02a0*/  IADD3 R2, P0, PT, R2, 0x4000, RZ ;  /* 0x0000400002027810 */ /* 0x000fc80007f1e0ff */
[----:B------:R-:W-:-:S09]  /*02b0*/  IADD3.X R3, PT, PT, RZ, R3, RZ, P0, !PT ;  /* 0x00000003ff037210 */ /* 0x000fd200007fe4ff */
.L_x_213:
        /* <DEDUP_REMOVED lines=19> */
[----:B0-----:R-:W-:-:S04]  /*03f0*/  IADD3 R2, P2, PT, R2, 0x8000, RZ ;  /* 0x0000800002027810 */ /* 0x001fc80007f5e0ff */
[----:B------:R-:W-:Y:S01]  /*0400*/  IADD3.X R3, PT, PT, RZ, R3, RZ, P2, !PT ;  /* 0x00000003ff037210 */ /* 0x000fe200017fe4ff */
        /* <DEDUP_REMOVED lines=17> */
.L_x_212:
[----:B------:R-:W-:Y:S05]  /*0520*/  BSYNC.RECONVERGENT B2 ;  /* 0x0000000000027941 */ /* 0x000fea0003800200 */
.L_x_211:
[----:B------:R-:W-:Y:S05]  /*0530*/  @!P1 BRA `(.L_x_210) ;  /* 0x0000000000e09947 */ /* 0x000fea0003800000 */
[----:B------:R-:W-:Y:S01]  /*0540*/  ISETP.GE.U32.AND P0, PT, R22, 0x8, PT ;  /* 0x000000081600780c */ /* 0x000fe20003f06070 */
[----:B------:R-:W-:Y:S01]  /*0550*/  BSSY.RECONVERGENT B2, `(.L_x_214) ;  /* 0x0000017000027945 */ /* 0x000fe20003800200 */
[----:B------:R-:W-:-:S04]  /*0560*/  LOP3.LUT R10, R6, 0x7, RZ, 0xc0, !PT ;  /* 0x00000007060a7812 */ /* 0x000fc800078ec0ff */
[----:B------:R-:W-:-:S07]  /*0570*/  ISETP.NE.AND P1, PT, R10, RZ, PT ;  /* 0x000000ff0a00720c */ /* 0x000fce0003f25270 */
[----:B------:R-:W-:Y:S06]  /*0580*/  @!P0 BRA `(.L_x_215) ;  /* 0x00000000004c8947 */ /* 0x000fec0003800000 */
[----:B------:R-:W0:Y:S02]  /*0590*/  LDC.64 R2, c[0x0][0x380] ;  /* 0x0000e000ff027b82 */ /* 0x000e240000000a00 */
[----:B0-----:R-:W-:-:S05]  /*05a0*/  IMAD.WIDE.U32 R2, R7, 0x4, R2 ;  /* 0x0000000407027825 */ /* 0x001fca00078e0002 */
        /* <DEDUP_REMOVED lines=17> */
.L_x_215:
[----:B------:R-:W-:Y:S05]  /*06c0*/  BSYNC.RECONVERGENT B2 ;  /* 0x0000000000027941 */ /* 0x000fea0003800200 */
.L_x_214:
        /* <DEDUP_REMOVED lines=17> */
.L_x_217:
[----:B------:R-:W-:Y:S05]  /*07e0*/  BSYNC.RECONVERGENT B2 ;  /* 0x0000000000027941 */ /* 0x000fea0003800200 */
.L_x_216:
[----:B------:R-:W-:Y:S05]  /*07f0*/  @!P1 BRA `(.L_x_210) ;  /* 0x0000000000309947 */ /* 0x000fea0003800000 */
[----:B------:R-:W0:Y:S01]  /*0800*/  LDC.64 R2, c[0x0][0x380] ;  /* 0x0000e000ff027b82 */ /* 0x000e220000000a00 */
[----:B------:R-:W-:Y:S01]  /*0810*/  IADD3 R6, PT, PT, -R6, RZ, RZ ;  /* 0x000000ff06067210 */ /* 0x000fe20007ffe1ff */
[----:B0-----:R-:W-:-:S05]  /*0820*/  IMAD.WIDE.U32 R2, R7, 0x4, R2 ;  /* 0x0000000407027825 */ /* 0x001fca00078e0002 */
[----:B------:R-:W-:-:S07]  /*0830*/  MOV R7, R3 ;  /* 0x0000000300077202 */ /* 0x000fce0000000f00 */
.L_x_218:
[----:B------:R-:W-:-:S06]  /*0840*/  MOV R3, R7 ;  /* 0x0000000700037202 */ /* 0x000fcc0000000f00 */
[----:B------:R0:W2:Y:S01]  /*0850*/  LDG.E R3, desc[UR6][R2.64] ;  /* 0x0000000602037981 */ /* 0x0000a2000c1e1900 */
[----:B------:R-:W-:-:S04]  /*0860*/  IADD3 R6, PT, PT, R6, 0x1, RZ ;  /* 0x0000000106067810 */ /* 0x000fc80007ffe0ff */
[----:B------:R-:W-:Y:S02]  /*0870*/  ISETP.NE.AND P0, PT, R6, RZ, PT ;  /* 0x000000ff0600720c */ /* 0x000fe40003f05270 */
[----:B0-----:R-:W-:-:S04]  /*0880*/  IADD3 R2, P1, PT, R2, 0x800, RZ ;  /* 0x0000080002027810 */ /* 0x001fc80007f3e0ff */
[----:B------:R-:W-:Y:S01]  /*0890*/  IADD3.X R7, PT, PT, RZ, R7, RZ, P1, !PT ;  /* 0x00000007ff077210 */ /* 0x000fe20000ffe4ff */
[----:B--2--5:R-:W-:-:S06]  /*08a0*/  FADD R0, R3, R0 ;  /* 0x0000000003007221 */ /* 0x024fcc0000000000 */
[----:B------:R-:W-:Y:S05]  /*08b0*/  @P0 BRA `(.L_x_218) ;  /* 0xfffffffc00e00947 */ /* 0x000fea000383ffff */
.L_x_210:
[----:B------:R-:W-:Y:S05]  /*08c0*/  BSYNC.RECONVERGENT B1 ;  /* 0x0000000000017941 */ /* 0x000fea0003800200 */
.L_x_209:
[----:B------:R-:W-:Y:S02]  /*08d0*/  ISETP.GE.U32.AND P0, PT, R4, 0x200, PT ;  /* 0x000002000400780c */ /* 0x000fe40003f06070 */
        /* <DEDUP_REMOVED lines=36> */
[----:B------:R-:W3:Y:S04]  /*0b20*/  LDS.128 R8, [UR4+0x30] ;  /* 0x00003004ff087984 */ /* 0x000ee80008000c00 */
[----:B------:R-:W4:Y:S01]  /*0b30*/  LDS.128 R16, [UR4+0x40] ;  /* 0x00004004ff107984 */ /* 0x000f220008000c00 */
[----:B0-----:R-:W-:-:S04]  /*0b40*/  FADD R5, R0, R5 ;  /* 0x0000000500057221 */ /* 0x001fc80000000000 */
        /* <DEDUP_REMOVED lines=9> */
[----:B------:R-:W-:-:S04]  /*0be0*/  FADD R11, R10, R11 ;  /* 0x0000000b0a0b7221 */ /* 0x000fc80000000000 */
[----:B----4-:R-:W-:-:S04]  /*0bf0*/  FADD R16, R11, R16 ;  /* 0x000000100b107221 */ /* 0x010fc80000000000 */
[----:B------:R-:W-:-:S04]  /*0c00*/  FADD R17, R16, R17 ;  /* 0x0000001110117221 */ /* 0x000fc80000000000 */
[----:B------:R-:W-:-:S04]  /*0c10*/  FADD R18, R17, R18 ;  /* 0x0000001211127221 */ /* 0x000fc80000000000 */
[----:B------:R-:W-:Y:S01]  /*0c20*/  FADD R0, R18, R19 ;  /* 0x0000001312007221 */ /* 0x000fe20000000000 */
[----:B------:R-:W-:Y:S06]  /*0c30*/  BRA `(.L_x_220) ;  /* 0x0000001400d87947 */ /* 0x000fec0003800000 */
.L_x_219:
[----:B------:R-:W1:Y:S01]  /*0c40*/  S2R R6, SR_LANEID ;  /* 0x0000000000067919 */ /* 0x000e620000000000 */
[----:B------:R-:W-:-:S04]  /*0c50*/  LOP3.LUT R0, R5, 0x3e0, RZ, 0xc0, !PT ;  /* 0x000003e005007812 */ /* 0x000fc800078ec0ff */
[----:B0-----:R-:W-:Y:S02]  /*0c60*/  IADD3 R3, PT, PT, R0, 0x20, RZ ;  /* 0x0000002000037810 */ /* 0x001fe40007ffe0ff */
[----:B------:R-:W-:Y:S02]  /*0c70*/  LOP3.LUT R7, RZ, R0, RZ, 0x33, !PT ;  /* 0x00000000ff077212 */ /* 0x000fe400078e33ff */
[-C--:B------:R-:W-:Y:S02]  /*0c80*/  ISETP.GT.U32.AND P0, PT, R3, R4.reuse, PT ;  /* 0x000000040300720c */ /* 0x080fe40003f04070 */
        /* <DEDUP_REMOVED lines=40> */
[----:B------:R-:W0:Y:S04]  /*0f10*/  LDS.128 R20, [UR4+0x10] ;  /* 0x00001004ff147984 */ /* 0x000e280008000c00 */
        /* <DEDUP_REMOVED lines=30> */
.L_x_206:
[----:B------:R-:W0:Y:S01]  /*1100*/  S2R R0, SR_TID.X ;  /* 0x0000000000007919 */ /* 0x000e220000002100 */
[----:B------:R-:W1:Y:S02]  /*1110*/  LDCU.64 UR4, c[0x0][0x380] ;  /* 0x00007000ff0477ac */ /* 0x000e640008000a00 */
[----:B-1----:R-:W-:Y:S02]  /*1120*/  MOV R12, UR4 ;  /* 0x00000004000c7c02 */ /* 0x002fe40008000f00 */
[----:B------:R-:W-:-:S03]  /*1130*/  MOV R13, UR5 ;  /* 0x00000005000d7c02 */ /* 0x000fc60008000f00 */
        /* <DEDUP_REMOVED lines=17> */
[----:B------:R-:W-:Y:S01]  /*1250*/  UMOV UR4, 0x2000 ;  /* 0x0000200000047882 */ /* 0x000fe20000000000 */
[----:B--2---:R-:W-:Y:S01]  /*1260*/  FADD R20, R20, R21 ;  /* 0x0000001514147221 */ /* 0x004fe20000000000 */
[----:B------:R-:W-:-:S04]  /*1270*/  IADD3 R21, PT, PT, R4, -0x2000, RZ ;  /* 0xffffe00004157810 */ /* 0x000fc80007ffe0ff */
[----:B------:R-:W-:Y:S01]  /*1280*/  ISETP.GE.U32.AND P0, PT, R21, 0x2000, PT ;  /* 0x000020001500780c */ /* 0x000fe20003f06070 */
[----:B---3--:R-:W-:Y:S01]  /*1290*/  FADD R6, R6, R7 ;  /* 0x0000000706067221 */ /* 0x008fe20000000000 */
[----:B----4-:R-:W-:-:S04]  /*12a0*/  FADD R9, R8, R9 ;  /* 0x0000000908097221 */ /* 0x010fc80000000000 */
[----:B------:R-:W-:Y:S01]  /*12b0*/  FADD R6, R6, R9 ;  /* 0x0000000906067221 */ /* 0x000fe20000000000 */
[----:B-----5:R-:W-:Y:S01]  /*12c0*/  FADD R10, R10, R11 ;  /* 0x0000000b0a0a7221 */ /* 0x020fe20000000000 */
[----:B------:R-:W-:-:S04]  /*12d0*/  FADD R15, R14, R15 ;  /* 0x0000000f0e0f7221 */ /* 0x000fc80000000000 */
[----:B------:R-:W-:Y:S01]  /*12e0*/  FADD R15, R10, R15 ;  /* 0x0000000f0a0f7221 */ /* 0x000fe20000000000 */
[----:B------:R-:W-:Y:S01]  /*12f0*/  FADD R16, R16, R17 ;  /* 0x0000001110107221 */ /* 0x000fe20000000000 */
[----:B------:R-:W-:-:S04]  /*1300*/  FADD R19, R18, R19 ;  /* 0x0000001312137221 */ /* 0x000fc80000000000 */
[----:B------:R-:W-:Y:S01]  /*1310*/  FADD R16, R16, R19 ;  /* 0x0000001310107221 */ /* 0x000fe20000000000 */
[----:B------:R-:W-:-:S04]  /*1320*/  FADD R5, R5, R22 ;  /* 0x0000001605057221 */ /* 0x000fc80000000000 */
[----:B------:R-:W-:Y:S01]  /*1330*/  FADD R5, R20, R5 ;  /* 0x0000000514057221 */ /* 0x000fe20000000000 */
[----:B------:R-:W-:-:S03]  /*1340*/  FADD R6, R6, R15 ;  /* 0x0000000f06067221 */ /* 0x000fc60000000000 */
[----:B------:R-:W-:-:S04]  /*1350*/  FADD R5, R16, R5 ;  /* 0x0000000510057221 */ /* 0x000fc80000000000 */
[----:B------:R-:W-:Y:S01]  /*1360*/  FADD R5, R6, R5 ;  /* 0x0000000506057221 */ /* 0x000fe20000000000 */
[----:B------:R-:W-:Y:S06]  /*1370*/  @!P0 BRA `(.L_x_221) ;  /* 0x0000000000ac8947 */ /* 0x000fec0003800000 */
[----:B------:R-:W0:Y:S01]  /*1380*/  LDC R4, c[0x0][0x390] ;  /* 0x0000e400ff047b82 */ /* 0x000e220000000800 */
[----:B------:R-:W-:-:S07]  /*1390*/  UMOV UR4, 0x2000 ;  /* 0x0000200000047882 */ /* 0x000fce0000000000 */
[----:B------:R-:W1:Y:S02]  /*13a0*/  LDC.64 R12, c[0x0][0x380] ;  /* 0x0000e000ff0c7b82 */ /* 0x000e640000000a00 */
.L_x_223:
[----:B------:R-:W-:-:S05]  /*13b0*/  IADD3 R3, PT, PT, R0, UR4, RZ ;  /* 0x0000000400037c10 */ /* 0x000fca000fffe0ff */
        /* <DEDUP_REMOVED lines=17> */
[----:B0-----:R-:W-:-:S04]  /*14d0*/  IADD3 R2, PT, PT, R4, -UR4, RZ ;  /* 0x8000000404027c10 */ /* 0x001fc8000fffe0ff */
        /* <DEDUP_REMOVED lines=18> */
[----:B------:R-:W-:-:S06]  /*1600*/  UIADD3 UR4, UPT, UPT, UR4, 0x2000, URZ ;  /* 0x0000200004047890 */ /* 0x000fcc000fffe0ff */
[----:B------:R-:W-:-:S13]  /*1610*/  ISETP.LT.U32.AND P0, PT, R21, UR4, PT ;  /* 0x0000000415007c0c */ /* 0x000fda000bf01070 */
[----:B------:R-:W-:Y:S05]  /*1620*/  @!P0 BRA `(.L_x_223) ;  /* 0xfffffffc00608947 */ /* 0x000fea000383ffff */
.L_x_221:
[----:B------:R-:W-:Y:S01]  /*1630*/  IADD3 R3, PT, PT, R4, -UR4, RZ ;  /* 0x8000000404037c10 */ /* 0x000fe2000fffe0ff */
[----:B------:R-:W-:Y:S03]  /*1640*/  BSSY.RECONVERGENT B1, `(.L_x_222) ;  /* 0x00000a3000017945 */ /* 0x000fe60003800200 */
[----:B------:R-:W-:-:S04]  /*1650*/  ISETP.GE.AND P0, PT, R0, R3, PT ;  /* 0x000000030000720c */ /* 0x000fc80003f06270 */
[----:B------:R-:W-:-:S13]  /*1660*/  ISETP.LE.U32.OR P0, PT, R4, UR4, P0 ;  /* 0x0000000404007c0c */ /* 0x000fda0008703470 */
[----:B------:R-:W-:Y:S05]  /*1670*/  @P0 BRA `(.L_x_224) ;  /* 0x00000008007c0947 */ /* 0x000fea0003800000 */
[-C--:B------:R-:W-:Y:S01]  /*1680*/  LOP3.LUT R3, RZ, R0.reuse, RZ, 0x33, !PT ;  /* 0x00000000ff037212 */ /* 0x080fe200078e33ff */
[----:B------:R-:W-:Y:S01]  /*1690*/  BSSY.RECONVERGENT B2, `(.L_x_225) ;  /* 0x0000052000027945 */ /* 0x000fe20003800200 */
[----:B------:R-:W-:Y:S02]  /*16a0*/  MOV R6, R0 ;  /* 0x0000000000067202 */ /* 0x000fe40000000f00 */
[----:B------:R-:W-:-:S04]  /*16b0*/  IADD3 R3, PT, PT, R4, -UR4, R3 ;  /* 0x8000000404037c10 */ /* 0x000fc8000fffe003 */
[C---:B------:R-:W-:Y:S02]  /*16c0*/  ISETP.GE.U32.AND P0, PT, R3.reuse, 0x1e00, PT ;  /* 0x00001e000300780c */ /* 0x040fe40003f06070 */
[----:B------:R-:W-:-:S04]  /*16d0*/  LEA.HI R3, R3, 0x1, RZ, 0x17 ;  /* 0x0000000103037811 */ /* 0x000fc800078fb8ff */
[----:B------:R-:W-:-:S07]  /*16e0*/  LOP3.LUT R4, R3, 0xf, RZ, 0xc0, !PT ;  /* 0x0000000f03047812 */ /* 0x000fce00078ec0ff */
[----:B------:R-:W-:Y:S05]  /*16f0*/  @!P0 BRA `(.L_x_226) ;  /* 0x00000004002c8947 */ /* 0x000fea0003800000 */
[----:B------:R-:W-:Y:S01]  /*1700*/  LOP3.LUT R7, R3, 0xfffff0, RZ, 0xc0, !PT ;  /* 0x00fffff003077812 */ /* 0x000fe200078ec0ff */
[----:B------:R-:W-:Y:S01]  /*1710*/  BSSY.RECONVERGENT B3, `(.L_x_227) ;  /* 0x0000048000037945 */ /* 0x000fe20003800200 */
[C---:B------:R-:W-:Y:S02]  /*1720*/  LOP3.LUT R6, R0.reuse, 0x1000, RZ, 0xfc, !PT ;  /* 0x0000100000067812 */ /* 0x040fe400078efcff */
[----:B------:R-:W-:Y:S02]  /*1730*/  IADD3 R2, PT, PT, R0, UR4, RZ ;  /* 0x0000000400027c10 */ /* 0x000fe4000fffe0ff */
[----:B------:R-:W-:-:S07]  /*1740*/  IADD3 R7, PT, PT, -R7, RZ, RZ ;  /* 0x000000ff07077210 */ /* 0x000fce0007ffe1ff */
.L_x_228:
[C---:B------:R-:W-:Y:S01]  /*1750*/  IADD3 R19, PT, PT, R2.reuse, 0x200, RZ ;  /* 0x0000020002137810 */ /* 0x040fe20007ffe0ff */
[C---:B------:R-:W-:Y:S01]  /*1760*/  IMAD.WIDE.U32 R14, R2.reuse, 0x4, R12 ;  /* 0x00000004020e7825 */ /* 0x040fe200078e000c */
[----:B------:R-:W-:-:S03]  /*1770*/  IADD3 R11, PT, PT, R2, 0x400, RZ ;  /* 0x00000400020b7810 */ /* 0x000fc60007ffe0ff */
[--C-:B------:R-:W-:Y:S01]  /*1780*/  IMAD.WIDE.U32 R18, R19, 0x4, R12.reuse ;  /* 0x0000000413127825 */ /* 0x100fe200078e000c */
[----:B------:R0:W2:Y:S01]  /*1790*/  LDG.E R8, desc[UR6][R14.64] ;  /* 0x000000060e087981 */ /* 0x0000a2000c1e1900 */
[C---:B------:R-:W-:Y:S02]  /*17a0*/  IADD3 R21, PT, PT, R2.reuse, 0x600, RZ ;  /* 0x0000060002157810 */ /* 0x040fe40007ffe0ff */
[--C-:B------:R-:W-:Y:S01]  /*17b0*/  IMAD.WIDE.U32 R10, R11, 0x4, R12.reuse ;  /* 0x000000040b0a7825 */ /* 0x100fe200078e000c */
[----:B------:R1:W3:Y:S01]  /*17c0*/  LDG.E R9, desc[UR6][R18.64] ;  /* 0x0000000612097981 */ /* 0x0002e2000c1e1900 */
[C---:B------:R-:W-:Y:S02]  /*17d0*/  IADD3 R17, PT, PT, R2.reuse, 0x800, RZ ;  /* 0x0000080002117810 */ /* 0x040fe40007ffe0ff */
[--C-:B------:R-:W-:Y:S02]  /*17e0*/  IMAD.WIDE.U32 R20, R21, 0x4, R12.reuse ;  /* 0x0000000415147825 */ /* 0x100fe400078e000c */
[----:B------:R4:W5:Y:S01]  /*17f0*/  LDG.E R10, desc[UR6][R10.64] ;  /* 0x000000060a0a7981 */ /* 0x000962000c1e1900 */
[----:B------:R-:W-:Y:S01]  /*1800*/  IADD3 R29, PT, PT, R2, 0xa00, RZ ;  /* 0x00000a00021d7810 */ /* 0x000fe20007ffe0ff */
[----:B------:R-:W-:-:S02]  /*1810*/  IMAD.WIDE.U32 R16, R17, 0x4, R12 ;  /* 0x0000000411107825 */ /* 0x000fc400078e000c */
[----:B------:R4:W5:Y:S01]  /*1820*/  LDG.E R27, desc[UR6][R20.64] ;  /* 0x00000006141b7981 */ /* 0x000962000c1e1900 */
[C---:B------:R-:W-:Y:S01]  /*1830*/  IADD3 R23, PT, PT, R2.reuse, 0xc00, RZ ;  /* 0x00000c0002177810 */ /* 0x040fe20007ffe0ff */
[--C-:B------:R-:W-:Y:S02]  /*1840*/  IMAD.WIDE.U32 R28, R29, 0x4, R12.reuse ;  /* 0x000000041d1c7825 */ /* 0x100fe400078e000c */
[----:B------:R-:W5:Y:S01]  /*1850*/  LDG.E R26, desc[UR6][R16.64] ;  /* 0x00000006101a7981 */ /* 0x000f62000c1e1900 */
[C---:B------:R-:W-:Y:S01]  /*1860*/  IADD3 R22, PT, PT, R2.reuse, 0xe00, RZ ;  /* 0x00000e0002167810 */ /* 0x040fe20007ffe0ff */
[--C-:B0-----:R-:W-:Y:S02]  /*1870*/  IMAD.WIDE.U32 R14, R23, 0x4, R12.reuse ;  /* 0x00000004170e7825 */ /* 0x101fe400078e000c */
[----:B------:R0:W5:Y:S01]  /*1880*/  LDG.E R25, desc[UR6][R28.64] ;  /* 0x000000061c197981 */ /* 0x000162000c1e1900 */
[----:B------:R-:W-:Y:S01]  /*1890*/  IADD3 R23, PT, PT, R2, 0x1000, RZ ;  /* 0x0000100002177810 */ /* 0x000fe20007ffe0ff */
[----:B-1----:R-:W-:-:S02]  /*18a0*/  IMAD.WIDE.U32 R18, R22, 0x4, R12 ;  /* 0x0000000416127825 */ /* 0x002fc400078e000c */
[----:B------:R1:W5:Y:S01]  /*18b0*/  LDG.E R24, desc[UR6][R14.64] ;  /* 0x000000060e187981 */ /* 0x000362000c1e1900 */
[C---:B----4-:R-:W-:Y:S01]  /*18c0*/  IADD3 R11, PT, PT, R2.reuse, 0x1200, RZ ;  /* 0x00001200020b7810 */ /* 0x050fe20007ffe0ff */
[--C-:B------:R-:W-:Y:S02]  /*18d0*/  IMAD.WIDE.U32 R20, R23, 0x4, R12.reuse ;  /* 0x0000000417147825 */ /* 0x100fe400078e000c */
[----:B------:R4:W5:Y:S01]  /*18e0*/  LDG.E R23, desc[UR6][R18.64] ;  /* 0x0000000612177981 */ /* 0x000962000c1e1900 */
[C---:B0-----:R-:W-:Y:S01]  /*18f0*/  IADD3 R29, PT, PT, R2.reuse, 0x1400, RZ ;  /* 0x00001400021d7810 */ /* 0x041fe20007ffe0ff */
[--C-:B------:R-:W-:Y:S02]  /*1900*/  IMAD.WIDE.U32 R16, R11, 0x4, R12.reuse ;  /* 0x000000040b107825 */ /* 0x100fe400078e000c */
[----:B------:R-:W5:Y:S01]  /*1910*/  LDG.E R22, desc[UR6][R20.64] ;  /* 0x0000000614167981 */ /* 0x000f62000c1e1900 */
[----:B-1----:R-:W-:Y:S01]  /*1920*/  IADD3 R15, PT, PT, R2, 0x1600, RZ ;  /* 0x00001600020f7810 */ /* 0x002fe20007ffe0ff */
[----:B------:R-:W-:-:S02]  /*1930*/  IMAD.WIDE.U32 R28, R29, 0x4, R12 ;  /* 0x000000041d1c7825 */ /* 0x000fc400078e000c */
[----:B------:R0:W5:Y:S01]  /*1940*/  LDG.E R11, desc[UR6][R16.64] ;  /* 0x00000006100b7981 */ /* 0x000162000c1e1900 */
[C---:B----4-:R-:W-:Y:S01]  /*1950*/  IADD3 R19, PT, PT, R2.reuse, 0x1800, RZ ;  /* 0x0000180002137810 */ /* 0x050fe20007ffe0ff */
[--C-:B------:R-:W-:Y:S02]  /*1960*/  IMAD.WIDE.U32 R14, R15, 0x4, R12.reuse ;  /* 0x000000040f0e7825 */ /* 0x100fe400078e000c */
[----:B------:R-:W4:Y:S02]  /*1970*/  LDG.E R28, desc[UR6][R28.64] ;  /* 0x000000061c1c7981 */ /* 0x000f24000c1e1900 */
[----:B------:R-:W-:Y:S01]  /*1980*/  IMAD.WIDE.U32 R18, R19, 0x4, R12 ;  /* 0x0000000413127825 */ /* 0x000fe200078e000c */
[C---:B0-----:R-:W-:Y:S02]  /*1990*/  IADD3 R17, PT, PT, R2.reuse, 0x1a00, RZ ;  /* 0x00001a0002117810 */ /* 0x041fe40007ffe0ff */
[----:B------:R-:W-:-:S03]  /*19a0*/  IADD3 R21, PT, PT, R2, 0x1c00, RZ ;  /* 0x00001c0002157810 */ /* 0x000fc60007ffe0ff */
[----:B------:R-:W4:Y:S04]  /*19b0*/  LDG.E R18, desc[UR6][R18.64] ;  /* 0x0000000612127981 */ /* 0x000f28000c1e1900 */
[----:B------:R0:W4:Y:S01]  /*19c0*/  LDG.E R29, desc[UR6][R14.64] ;  /* 0x000000060e1d7981 */ /* 0x000122000c1e1900 */
[----:B------:R-:W-:Y:S01]  /*19d0*/  IADD3 R20, PT, PT, R2, 0x1e00, RZ ;  /* 0x00001e0002147810 */ /* 0x000fe20007ffe0ff */
[----:B0-----:R-:W-:-:S04]  /*19e0*/  IMAD.WIDE.U32 R14, R17, 0x4, R12 ;  /* 0x00000004110e7825 */ /* 0x001fc800078e000c */
[--C-:B------:R-:W-:Y:S02]  /*19f0*/  IMAD.WIDE.U32 R16, R21, 0x4, R12.reuse ;  /* 0x0000000415107825 */ /* 0x100fe400078e000c */
[----:B------:R-:W4:Y:S02]  /*1a00*/  LDG.E R14, desc[UR6][R14.64] ;  /* 0x000000060e0e7981 */ /* 0x000f24000c1e1900 */
[----:B------:R-:W-:Y:S02]  /*1a10*/  IMAD.WIDE.U32 R20, R20, 0x4, R12 ;  /* 0x0000000414147825 */ /* 0x000fe400078e000c */
[----:B------:R-:W4:Y:S04]  /*1a20*/  LDG.E R16, desc[UR6][R16.64] ;  /* 0x0000000610107981 */ /* 0x000f28000c1e1900 */
[----:B------:R-:W4:Y:S01]  /*1a30*/  LDG.E R20, desc[UR6][R20.64] ;  /* 0x0000000614147981 */ /* 0x000f22000c1e1900 */
[----:B------:R-:W-:-:S04]  /*1a40*/  IADD3 R7, PT, PT, R7, 0x10, RZ ;  /* 0x0000001007077810 */ /* 0x000fc80007ffe0ff */
[----:B------:R-:W-:Y:S02]  /*1a50*/  ISETP.NE.AND P0, PT, R7, RZ, PT ;  /* 0x000000ff0700720c */ /* 0x000fe40003f05270 */
[----:B------:R-:W-:Y:S02]  /*1a60*/  IADD3 R6, PT, PT, R6, 0x2000, RZ ;  /* 0x0000200006067810 */ /* 0x000fe40007ffe0ff */
[----:B------:R-:W-:Y:S01]  /*1a70*/  IADD3 R2, PT, PT, R2, 0x2000, RZ ;  /* 0x0000200002027810 */ /* 0x000fe20007ffe0ff */
[----:B--2---:R-:W-:-:S04]  /*1a80*/  FADD R8, R8, R5 ;  /* 0x0000000508087221 */ /* 0x004fc80000000000 */
[----:B---3--:R-:W-:-:S04]  /*1a90*/  FADD R9, R8, R9 ;  /* 0x0000000908097221 */ /* 0x008fc80000000000 */
        /* <DEDUP_REMOVED lines=8> */
[----:B----4-:R-:W-:-:S04]  /*1b20*/  FADD R28, R11, R28 ;  /* 0x0000001c0b1c7221 */ /* 0x010fc80000000000 */
[----:B------:R-:W-:-:S04]  /*1b30*/  FADD R29, R28, R29 ;  /* 0x0000001d1c1d7221 */ /* 0x000fc80000000000 */
[----:B------:R-:W-:-:S04]  /*1b40*/  FADD R29, R29, R18 ;  /* 0x000000121d1d7221 */ /* 0x000fc80000000000 */
[----:B------:R-:W-:-:S04]  /*1b50*/  FADD R29, R29, R14 ;  /* 0x0000000e1d1d7221 */ /* 0x000fc80000000000 */
[----:B------:R-:W-:-:S04]  /*1b60*/  FADD R29, R29, R16 ;  /* 0x000000101d1d7221 */ /* 0x000fc80000000000 */
[----:B------:R-:W-:Y:S01]  /*1b70*/  FADD R5, R29, R20 ;  /* 0x000000141d057221 */ /* 0x000fe20000000000 */
[----:B------:R-:W-:Y:S06]  /*1b80*/  @P0 BRA `(.L_x_228) ;  /* 0xfffffff800f00947 */ /* 0x000fec000383ffff */
[----:B------:R-:W-:Y:S05]  /*1b90*/  BSYNC.RECONVERGENT B3 ;  /* 0x0000000000037941 */ /* 0x000fea0003800200 */
.L_x_227:
[----:B------:R-:W-:-:S07]  /*1ba0*/  IADD3 R6, PT, PT, R6, -0x1000, RZ ;  /* 0xfffff00006067810 */ /* 0x000fce0007ffe0ff */
.L_x_226:
[----:B------:R-:W-:Y:S05]  /*1bb0*/  BSYNC.RECONVERGENT B2 ;  /* 0x0000000000027941 */ /* 0x000fea0003800200 */
.L_x_225:
[----:B------:R-:W-:-:S13]  /*1bc0*/  ISETP.NE.AND P0, PT, R4, RZ, PT ;  /* 0x000000ff0400720c */ /* 0x000fda0003f05270 */
[----:B------:R-:W-:Y:S05]  /*1bd0*/  @!P0 BRA `(.L_x_224) ;  /* 0x0000000400248947 */ /* 0x000fea0003800000 */
[----:B------:R-:W-:Y:S01]  /*1be0*/  ISETP.GE.U32.AND P0, PT, R4, 0x8, PT ;  /* 0x000000080400780c */ /* 0x000fe20003f06070 */
[----:B------:R-:W-:Y:S01]  /*1bf0*/  BSSY.RECONVERGENT B2, `(.L_x_229) ;  /* 0x0000025000027945 */ /* 0x000fe20003800200 */
[----:B------:R-:W-:-:S04]  /*1c00*/  LOP3.LUT R22, R3, 0x7, RZ, 0xc0, !PT ;  /* 0x0000000703167812 */ /* 0x000fc800078ec0ff */
[----:B------:R-:W-:-:S07]  /*1c10*/  ISETP.NE.AND P1, PT, R22, RZ, PT ;  /* 0x000000ff1600720c */ /* 0x000fce0003f25270 */
[----:B------:R-:W-:Y:S06]  /*1c20*/  @!P0 BRA `(.L_x_230) ;  /* 0x0000000000848947 */ /* 0x000fec0003800000 */
[----:B------:R-:W-:-:S04]  /*1c30*/  IADD3 R7, PT, PT, R6, UR4, RZ ;  /* 0x0000000406077c10 */ /* 0x000fc8000fffe0ff */
        /* <DEDUP_REMOVED lines=32> */
.L_x_230:
[----:B------:R-:W-:Y:S05]  /*1e40*/  BSYNC.RECONVERGENT B2 ;  /* 0x0000000000027941 */ /* 0x000fea0003800200 */
.L_x_229:
        /* <DEDUP_REMOVED lines=23> */
.L_x_232:
[----:B------:R-:W-:Y:S05]  /*1fc0*/  BSYNC.RECONVERGENT B2 ;  /* 0x0000000000027941 */ /* 0x000fea0003800200 */
.L_x_231:
[----:B------:R-:W-:Y:S05]  /*1fd0*/  @!P1 BRA `(.L_x_224) ;  /* 0x0000000000249947 */ /* 0x000fea0003800000 */
[----:B------:R-:W-:Y:S02]  /*1fe0*/  IADD3 R7, PT, PT, R6, UR4, RZ ;  /* 0x0000000406077c10 */ /* 0x000fe4000fffe0ff */
[----:B------:R-:W-:-:S07]  /*1ff0*/  IADD3 R4, PT, PT, -R4, RZ, RZ ;  /* 0x000000ff04047210 */ /* 0x000fce0007ffe1ff */
.L_x_233:
[----:B------:R-:W-:-:S06]  /*2000*/  IMAD.WIDE.U32 R2, R7, 0x4, R12 ;  /* 0x0000000407027825 */ /* 0x000fcc00078e000c */
[----:B------:R-:W2:Y:S01]  /*2010*/  LDG.E R2, desc[UR6][R2.64] ;  /* 0x0000000602027981 */ /* 0x000ea2000c1e1900 */
[----:B------:R-:W-:Y:S02]  /*2020*/  IADD3 R4, PT, PT, R4, 0x1, RZ ;  /* 0x0000000104047810 */ /* 0x000fe40007ffe0ff */
[----:B------:R-:W-:Y:S02]  /*2030*/  IADD3 R7, PT, PT, R7, 0x200, RZ ;  /* 0x0000020007077810 */ /* 0x000fe40007ffe0ff */
[----:B------:R-:W-:Y:S01]  /*2040*/  ISETP.NE.AND P0, PT, R4, RZ, PT ;  /* 0x000000ff0400720c */ /* 0x000fe20003f05270 */
[----:B--2---:R-:W-:-:S12]  /*2050*/  FADD R5, R2, R5 ;  /* 0x0000000502057221 */ /* 0x004fd80000000000 */
[----:B------:R-:W-:Y:S05]  /*2060*/  @P0 BRA `(.L_x_233) ;  /* 0xfffffffc00e40947 */ /* 0x000fea000383ffff */
.L_x_224:
[----:B------:R-:W-:Y:S05]  /*2070*/  BSYNC.RECONVERGENT B1 ;  /* 0x0000000000017941 */ /* 0x000fea0003800200 */
.L_x_222:
        /* <DEDUP_REMOVED lines=33> */
[----:B------:R-:W3:Y:S04]  /*2290*/  LDS.128 R8, [UR4+0x30] ;  /* 0x00003004ff087984 */ /* 0x000ee80008000c00 */
[----:B------:R-:W4:Y:S01]  /*22a0*/  LDS.128 R16, [UR4+0x40] ;  /* 0x00004004ff107984 */ /* 0x000f220008000c00 */
[----:B0-----:R-:W-:-:S04]  /*22b0*/  FADD R5, R0, R5 ;  /* 0x0000000500057221 */ /* 0x001fc80000000000 */
        /* <DEDUP_REMOVED lines=13> */
[----:B------:R-:W-:-:S07]  /*2390*/  FADD R0, R18, R19 ;  /* 0x0000001312007221 */ /* 0x000fce0000000000 */
.L_x_220:
[----:B------:R-:W-:Y:S05]  /*23a0*/  BSYNC.RECONVERGENT B0 ;  /* 0x0000000000007941 */ /* 0x000fea0003800200 */
.L_x_205:
[----:B------:R-:W-:Y:S05]  /*23b0*/  @P0 EXIT ;  /* 0x000000000000094d */ /* 0x000fea0003800000 */
[----:B012---:R-:W0:Y:S01]  /*23c0*/  LDC.64 R2, c[0x0][0x388] ;  /* 0x0000e200ff027b82 */ /* 0x007e220000000a00 */
[----:B------:R-:W1:Y:S02]  /*23d0*/  LDCU UR4, c[0x0][0x398] ;  /* 0x00007300ff0477ac */ /* 0x000e640008000800 */
[----:B-1----:R-:W-:-:S05]  /*23e0*/  FADD R5, R0, UR4 ;  /* 0x0000000400057e21 */ /* 0x002fca0008000000 */
[----:B0-----:R-:W-:Y:S01]  /*23f0*/  STG.E desc[UR6][R2.64], R5 ;  /* 0x0000000502007986 */ /* 0x001fe2000c101906 */
[----:B------:R-:W-:Y:S05]  /*2400*/  EXIT ;  /* 0x000000000000794d */ /* 0x000fea0003800000 */
.L_x_234:
        /* <DEDUP_REMOVED lines=15> */
.L_x_279:


//--------------------- .text._ZN3cub18CUB_300001_SM_10006detail9transform16transform_kernelINS2_10policy_hubILb1EN4cuda3std3__45tupleIJN6thrust24THRUST_300001_SM_1000_NS6detail15normal_iteratorINSA_10device_ptrIfEEEESF_EEEE10policy1000El13saxpy_functorSF_JPfSK_EEEvT0_iT1_T2_DpNS2_10kernel_argIT3_EE --------------------------
	.section	.text._ZN3cub18CUB_300001_SM_10006detail9transform16transform_kernelINS2_10policy_hubILb1EN4cuda3std3__45tupleIJN6thrust24THRUST_300001_SM_1000_NS6detail15normal_iteratorINSA_10device_ptrIfEEEESF_EEEE10policy1000El13saxpy_functorSF_JPfSK_EEEvT0_iT1_T2_DpNS2_10kernel_argIT3_EE,"ax",@progbits
	.align	128
        .global         _ZN3cub18CUB_300001_SM_10006detail9transform16transform_kernelINS2_10policy_hubILb1EN4cuda3std3__45tupleIJN6thrust24THRUST_300001_SM_1000_NS6detail15normal_iteratorINSA_10device_ptrIfEEEESF_EEEE10policy1000El13saxpy_functorSF_JPfSK_EEEvT0_iT1_T2_DpNS2_10kernel_argIT3_EE
        .type           _ZN3cub18CUB_300001_SM_10006detail9transform16transform_kernelINS2_10policy_hubILb1EN4cuda3std3__45tupleIJN6thrust24THRUST_300001_SM_1000_NS6detail15normal_iteratorINSA_10device_ptrIfEEEESF_EEEE10policy1000El13saxpy_functorSF_JPfSK_EEEvT0_iT1_T2_DpNS2_10kernel_argIT3_EE,@function
        .size           _ZN3cub18CUB_300001_SM_10006detail9transform16transform_kernelINS2_10policy_hubILb1EN4cuda3std3__45tupleIJN6thrust24THRUST_300001_SM_1000_NS6detail15normal_iteratorINSA_10device_ptrIfEEEESF_EEEE10policy1000El13saxpy_functorSF_JPfSK_EEEvT0_iT1_T2_DpNS2_10kernel_argIT3_EE,(.L_x_280 - _ZN3cub18CUB_300001_SM_10006detail9transform16transform_kernelINS2_10policy_hubILb1EN4cuda3std3__45tupleIJN6thrust24THRUST_300001_SM_1000_NS6detail15normal_iteratorINSA_10device_ptrIfEEEESF_EEEE10policy1000El13saxpy_functorSF_JPfSK_EEEvT0_iT1_T2_DpNS2_10kernel_argIT3_EE)
        .other          _ZN3cub18CUB_300001_SM_10006detail9transform16transform_kernelINS2_10policy_hubILb1EN4cuda3std3__45tupleIJN6thrust24THRUST_300001_SM_1000_NS6detail15normal_iteratorINSA_10device_ptrIfEEEESF_EEEE10policy1000El13saxpy_functorSF_JPfSK_EEEvT0_iT1_T2_DpNS2_10kernel_argIT3_EE,@"STO_CUDA_ENTRY STV_DEFAULT"
_ZN3cub18CUB_300001_SM_10006detail9transform16transform_kernelINS2_10policy_hubILb1EN4cuda3std3__45tupleIJN6thrust24THRUST_300001_SM_1000_NS6detail15normal_iteratorINSA_10device_ptrIfEEEESF_EEEE10policy1000El13saxpy_functorSF_JPfSK_EEEvT0_iT1_T2_DpNS2_10kernel_argIT3_EE:
.text._ZN3cub18CUB_300001_SM_10006detail9transform16transform_kernelINS2_10policy_hubILb1EN4cuda3std3__45tupleIJN6thrust24THRUST_300001_SM_1000_NS6detail15normal_iteratorINSA_10device_ptrIfEEEESF_EEEE10policy1000El13saxpy_functorSF_JPfSK_EEEvT0_iT1_T2_DpNS2_10kernel_argIT3_EE:
[----:B------:R-:W-:Y:S08]  /*0000*/  LDC R1, c[0x0][0x37c] ;  /* 0x0000df00ff017b82 */ /* 0x000ff00000000800 */
[----:B------:R-:W0:Y:S01]  /*0010*/  LDC R10, c[0x0][0x388] ;  /* 0x0000e200ff0a7b82 */ /* 0x000e220000000800 */
[----:B------:R-:W1:Y:S01]  /*0020*/  LDCU.64 UR4, c[0x0][0x380] ;  /* 0x00007000ff0477ac */ /* 0x000e620008000a00 */
[----:B------:R-:W2:Y:S01]  /*0030*/  S2R R7, SR_TID.X ;  /* 0x0000000000077919 */ /* 0x000ea20000002100 */
[----:B------:R-:W-:Y:S05]  /*0040*/  BSSY.RECONVERGENT B0, `(.L_x_235) ;  /* 0x0000029000007945 */ /* 0x000fea0003800200 */
[----:B------:R-:W3:Y:S01]  /*0050*/  S2UR UR12, SR_CTAID.X ;  /* 0x00000000000c79c3 */ /* 0x000ee20000002500 */
[----:B0-----:R-:W-:-:S04]  /*0060*/  SHF.L.U32 R5, R10, 0x7, RZ ;  /* 0x000000070a057819 */ /* 0x001fc800000006ff */
[----:B------:R-:W-:Y:S01]  /*0070*/  SHF.R.S32.HI R0, RZ, 0x1f, R5 ;  /* 0x0000001fff007819 */ /* 0x000fe20000011405 */
[----:B---3--:R-:W-:-:S04]  /*0080*/  IMAD.WIDE.U32 R2, R5, UR12, RZ ;  /* 0x0000000c05027c25 */ /* 0x008fc8000f8e00ff */
[----:B------:R-:W-:Y:S01]  /*0090*/  IMAD R9, R0, UR12, RZ ;  /* 0x0000000c00097c24 */ /* 0x000fe2000f8e02ff */
[----:B-1----:R-:W-:-:S03]  /*00a0*/  IADD3 R4, P1, PT, -R2, UR4, RZ ;  /* 0x0000000402047c10 */ /* 0x002fc6000ff3e1ff */
[----:B------:R-:W-:Y:S01]  /*00b0*/  IMAD.IADD R9, R3, 0x1, R9 ;  /* 0x0000000103097824 */ /* 0x000fe200078e0209 */
[----:B------:R-:W-:-:S04]  /*00c0*/  ISETP.LT.U32.AND P0, PT, R4, R5, PT ;  /* 0x000000050400720c */ /* 0x000fc80003f01070 */
[----:B------:R-:W-:-:S04]  /*00d0*/  IADD3.X R11, PT, PT, ~R9, UR5, RZ, P1, !PT ;  /* 0x00000005090b7c10 */ /* 0x000fc80008ffe5ff */
[----:B------:R-:W-:Y:S02]  /*00e0*/  ISETP.LT.AND.EX P0, PT, R11, R0, PT, P0 ;  /* 0x000000000b00720c */ /* 0x000fe40003f01300 */
[----:B--2---:R-:W-:Y:S02]  /*00f0*/  SHF.L.U32 R11, R7, 0x7, RZ ;  /* 0x00000007070b7819 */ /* 0x004fe400000006ff */
[----:B------:R-:W-:-:S05]  /*0100*/  SEL R0, R4, R5, P0 ;  /* 0x0000000504007207 */ /* 0x000fca0000000000 */
[----:B------:R-:W-:-:S05]  /*0110*/  IMAD.SHL.U32 R4, R0, 0x4, RZ ;  /* 0x0000000400047824 */ /* 0x000fca00078e00ff */
[----:B------:R-:W-:-:S13]  /*0120*/  ISETP.GE.AND P0, PT, R11, R4, PT ;  /* 0x000000040b00720c */ /* 0x000fda0003f06270 */
[----:B------:R-:W-:Y:S05]  /*0130*/  @P0 BRA `(.L_x_236) ;  /* 0x0000000000640947 */ /* 0x000fea0003800000 */
[----:B------:R-:W0:Y:S01]  /*0140*/  LDCU.64 UR4, c[0x0][0x398] ;  /* 0x00007300ff0477ac */ /* 0x000e220008000a00 */
[C---:B------:R-:W-:Y:S01]  /*0150*/  SHF.L.U32 R6, R2.reuse, 0x2, RZ ;  /* 0x0000000202067819 */ /* 0x040fe200000006ff */
[----:B------:R-:W-:Y:S01]  /*0160*/  BSSY.RECONVERGENT B1, `(.L_x_237) ;  /* 0x000000c000017945 */ /* 0x000fe20003800200 */
[----:B------:R-:W-:Y:S01]  /*0170*/  SHF.L.U64.HI R8, R2, 0x2, R9 ;  /* 0x0000000202087819 */ /* 0x000fe20000010209 */
[----:B------:R-:W-:Y:S01]  /*0180*/  IMAD.MOV.U32 R15, RZ, RZ, R11 ;  /* 0x000000ffff0f7224 */ /* 0x000fe200078e000b */
[----:B0-----:R-:W-:-:S04]  /*0190*/  IADD3 R12, P0, PT, R6, UR4, RZ ;  /* 0x00000004060c7c10 */ /* 0x001fc8000ff1e0ff */
[----:B------:R-:W-:-:S03]  /*01a0*/  IADD3.X R13, PT, PT, R8, UR5, RZ, P0, !PT ;  /* 0x00000005080d7c10 */ /* 0x000fc600087fe4ff */
[----:B------:R-:W-:-:S07]  /*01b0*/  IMAD.WIDE.U32 R12, R7, 0x80, R12 ;  /* 0x00000080070c7825 */ /* 0x000fce00078e000c */
.L_x_238:
[----:B------:R-:W-:Y:S01]  /*01c0*/  IADD3 R15, PT, PT, R15, 0x4000, RZ ;  /* 0x000040000f0f7810 */ /* 0x000fe20007ffe0ff */
[----:B------:R0:W-:Y:S03]  /*01d0*/  CCTL.E.PF2 [R12] ;  /* 0x000000000c00798f */ /* 0x0001e60000800100 */
[----:B------:R-:W-:Y:S02]  /*01e0*/  ISETP.GE.AND P0, PT, R15, R4, PT ;  /* 0x000000040f00720c */ /* 0x000fe40003f06270 */
[----:B0-----:R-:W-:-:S05]  /*01f0*/  IADD3 R12, P1, PT, R12, 0x4000, RZ ;  /* 0x000040000c0c7810 */ /* 0x001fca0007f3e0ff */
[----:B------:R-:W-:-:S06]  /*0200*/  IMAD.X R13, RZ, RZ, R13, P1 ;  /* 0x000000ffff0d7224 */ /* 0x000fcc00008e060d */
[----:B------:R-:W-:Y:S05]  /*0210*/  @!P0 BRA `(.L_x_238) ;  /* 0xfffffffc00e88947 */ /* 0x000fea000383ffff */
[----:B------:R-:W-:Y:S05]  /*0220*/  BSYNC.RECONVERGENT B1 ;  /* 0x0000000000017941 */ /* 0x000fea0003800200 */
.L_x_237:
[----:B------:R-:W0:Y:S02]  /*0230*/  LDCU.64 UR4, c[0x0][0x3a8] ;  /* 0x00007500ff0477ac */ /* 0x000e240008000a00 */
[----:B0-----:R-:W-:-:S04]  /*0240*/  IADD3 R12, P0, PT, R6, UR4, RZ ;  /* 0x00000004060c7c10 */ /* 0x001fc8000ff1e0ff */
[----:B------:R-:W-:-:S03]  /*0250*/  IADD3.X R13, PT, PT, R8, UR5, RZ, P0, !PT ;  /* 0x00000005080d7c10 */ /* 0x000fc600087fe4ff */
[----:B------:R-:W-:-:S07]  /*0260*/  IMAD.WIDE.U32 R12, R7, 0x80, R12 ;  /* 0x00000080070c7825 */ /* 0x000fce00078e000c */
.L_x_239:
[----:B------:R-:W-:Y:S01]  /*0270*/  IADD3 R11, PT, PT, R11, 0x4000, RZ ;  /* 0x000040000b0b7810 */ /* 0x000fe20007ffe0ff */
[----:B------:R0:W-:Y:S03]  /*0280*/  CCTL.E.PF2 [R12] ;  /* 0x000000000c00798f */ /* 0x0001e60000800100 */
[----:B------:R-:W-:Y:S02]  /*0290*/  ISETP.GE.AND P0, PT, R11, R4, PT ;  /* 0x000000040b00720c */ /* 0x000fe40003f06270 */
[----:B0-----:R-:W-:-:S05]  /*02a0*/  IADD3 R12, P1, PT, R12, 0x4000, RZ ;  /* 0x000040000c0c7810 */ /* 0x001fca0007f3e0ff */
[----:B------:R-:W-:-:S06]  /*02b0*/  IMAD.X R13, RZ, RZ, R13, P1 ;  /* 0x000000ffff0d7224 */ /* 0x000fcc00008e060d */
[----:B------:R-:W-:Y:S05]  /*02c0*/  @!P0 BRA `(.L_x_239) ;  /* 0xfffffffc00e88947 */ /* 0x000fea000383ffff */
.L_x_236:
[----:B------:R-:W-:Y:S05]  /*02d0*/  BSYNC.RECONVERGENT B0 ;  /* 0x0000000000007941 */ /* 0x000fea0003800200 */
.L_x_235:
[----:B------:R-:W0:Y:S01]  /*02e0*/  LDCU.128 UR8, c[0x0][0x390] ;  /* 0x00007200ff0877ac */ /* 0x000e220008000c00 */
[----:B------:R-:W-:Y:S02]  /*02f0*/  ISETP.NE.AND P0, PT, R5, R0, PT ;  /* 0x000000000500720c */ /* 0x000fe40003f05270 */
[C---:B------:R-:W-:Y:S01]  /*0300*/  SHF.L.U32 R8, R2.reuse, 0x2, RZ ;  /* 0x0000000202087819 */ /* 0x040fe200000006ff */
[----:B------:R-:W1:Y:S01]  /*0310*/  LDCU.64 UR6, c[0x0][0x3a8] ;  /* 0x00007500ff0677ac */ /* 0x000e620008000a00 */
[----:B------:R-:W-:Y:S02]  /*0320*/  SHF.L.U64.HI R9, R2, 0x2, R9 ;  /* 0x0000000202097819 */ /* 0x000fe40000010209 */
[C---:B------:R-:W-:Y:S01]  /*0330*/  R2UR UR13, R8.reuse ;  /* 0x00000000080d72ca */ /* 0x040fe200000e0000 */
[----:B------:R-:W2:Y:S01]  /*0340*/  LDCU.64 UR14, c[0x0][0x358] ;  /* 0x00006b00ff0e77ac */ /* 0x000ea20008000a00 */
[----:B------:R-:W-:Y:S02]  /*0350*/  R2UR UR16, R9 ;  /* 0x00000000091072ca */ /* 0x000fe400000e0000 */
[----:B0-----:R-:W-:-:S02]  /*0360*/  IADD3 R4, P2, PT, R8, UR10, RZ ;  /* 0x0000000a08047c10 */ /* 0x001fc4000ff5e0ff */
[C---:B-1----:R-:W-:Y:S02]  /*0370*/  IADD3 R2, P3, PT, R8.reuse, UR6, RZ ;  /* 0x0000000608027c10 */ /* 0x042fe4000ff7e0ff */
[----:B------:R-:W-:Y:S02]  /*0380*/  IADD3 R8, P1, PT, R8, UR8, RZ ;  /* 0x0000000808087c10 */ /* 0x000fe4000ff3e0ff */
[C---:B------:R-:W-:Y:S02]  /*0390*/  IADD3.X R5, PT, PT, R9.reuse, UR11, RZ, P2, !PT ;  /* 0x0000000b09057c10 */ /* 0x040fe400097fe4ff */
[C---:B------:R-:W-:Y:S02]  /*03a0*/  IADD3.X R3, PT, PT, R9.reuse, UR7, RZ, P3, !PT ;  /* 0x0000000709037c10 */ /* 0x040fe40009ffe4ff */
[----:B------:R-:W-:Y:S01]  /*03b0*/  IADD3.X R9, PT, PT, R9, UR9, RZ, P1, !PT ;  /* 0x0000000909097c10 */ /* 0x000fe20008ffe4ff */
[----:B--2---:R-:W-:Y:S06]  /*03c0*/  @!P0 BRA `(.L_x_240) ;  /* 0x0000000c00888947 */ /* 0x004fec0003800000 */
[----:B------:R-:W-:-:S13]  /*03d0*/  ISETP.GE.AND P0, PT, R10, 0x1, PT ;  /* 0x000000010a00780c */ /* 0x000fda0003f06270 */
[----:B------:R-:W-:Y:S05]  /*03e0*/  @!P0 EXIT ;  /* 0x000000000000894d */ /* 0x000fea0003800000 */
[C---:B------:R-:W-:Y:S01]  /*03f0*/  ISETP.GE.U32.AND P0, PT, R10.reuse, 0x8, PT ;  /* 0x000000080a00780c */ /* 0x040fe20003f06070 */
[----:B------:R-:W-:Y:S01]  /*0400*/  IMAD.MOV.U32 R6, RZ, RZ, RZ ;  /* 0x000000ffff067224 */ /* 0x000fe200078e00ff */
[----:B------:R-:W-:-:S11]  /*0410*/  LOP3.LUT R20, R10, 0x7, RZ, 0xc0, !PT ;  /* 0x000000070a147812 */ /* 0x000fd600078ec0ff */
[----:B------:R-:W-:Y:S05]  /*0420*/  @!P0 BRA `(.L_x_241) ;  /* 0x0000000800148947 */ /* 0x000fea0003800000 */
[----:B------:R-:W-:-:S13]  /*0430*/  ISETP.GE.AND P0, PT, R7, R0, PT ;  /* 0x000000000700720c */ /* 0x000fda0003f06270 */
[C---:B------:R-:W-:Y:S01]  /*0440*/  @!P0 IMAD.WIDE.U32 R16, R7.reuse, 0x4, R4 ;  /* 0x0000000407108825 */ /* 0x040fe200078e0004 */
[----:B------:R-:W0:Y:S03]  /*0450*/  @!P0 LDC R11, c[0x0][0x38c] ;  /* 0x0000e300ff0b8b82 */ /* 0x000e260000000800 */
[C---:B------:R-:W-:Y:S02]  /*0460*/  @!P0 IMAD.WIDE.U32 R22, R7.reuse, 0x4, R2 ;  /* 0x0000000407168825 */ /* 0x040fe400078e0002 */
[----:B------:R-:W0:Y:S04]  /*0470*/  @!P0 LDG.E R16, desc[UR14][R16.64] ;  /* 0x0000000e10108981 */ /* 0x000e28000c1e1900 */
[----:B------:R1:W0:Y:S01]  /*0480*/  @!P0 LDG.E R23, desc[UR14][R22.64] ;  /* 0x0000000e16178981 */ /* 0x000222000c1e1900 */
[C---:B------:R-:W-:Y:S01]  /*0490*/  IADD3 R21, PT, PT, R7.reuse, 0x80, RZ ;  /* 0x0000008007157810 */ /* 0x040fe20007ffe0ff */
[----:B------:R-:W-:-:S03]  /*04a0*/  @!P0 IMAD.WIDE.U32 R18, R7, 0x4, R8 ;  /* 0x0000000407128825 */ /* 0x000fc600078e0008 */
[C---:B------:R-:W-:Y:S01]  /*04b0*/  ISETP.GE.AND P1, PT, R21.reuse, R0, PT ;  /* 0x000000001500720c */ /* 0x040fe20003f26270 */
[----:B------:R-:W-:-:S04]  /*04c0*/  IMAD.WIDE R14, R21, 0x4, R4 ;  /* 0x00000004150e7825 */ /* 0x000fc800078e0204 */
[----:B------:R-:W-:-:S08]  /*04d0*/  IMAD.WIDE R12, R21, 0x4, R2 ;  /* 0x00000004150c7825 */ /* 0x000fd000078e0202 */
[----:B-1----:R-:W1:Y:S01]  /*04e0*/  @!P1 LDC R22, c[0x0][0x38c] ;  /* 0x0000e300ff169b82 */ /* 0x002e620000000800 */
[----:B0-----:R-:W-:-:S05]  /*04f0*/  @!P0 FFMA R11, R16, R11, R23 ;  /* 0x0000000b100b8223 */ /* 0x001fca0000000017 */
[----:B------:R0:W-:Y:S04]  /*0500*/  @!P0 STG.E desc[UR14][R18.64], R11 ;  /* 0x0000000b12008986 */ /* 0x0001e8000c10190e */
[----:B------:R-:W1:Y:S04]  /*0510*/  @!P1 LDG.E R6, desc[UR14][R14.64] ;  /* 0x0000000e0e069981 */ /* 0x000e68000c1e1900 */
[----:B------:R-:W1:Y:S01]  /*0520*/  @!P1 LDG.E R25, desc[UR14][R12.64] ;  /* 0x0000000e0c199981 */ /* 0x000e62000c1e1900 */
[----:B------:R-:W-:-:S05]  /*0530*/  VIADD R17, R7, 0x100 ;  /* 0x0000010007117836 */ /* 0x000fca0000000000 */
[----:B------:R-:W-:Y:S01]  /*0540*/  ISETP.GE.AND P0, PT, R17, R0, PT ;  /* 0x000000001100720c */ /* 0x000fe20003f06270 */
[----:B------:R-:W-:-:S12]  /*0550*/  IMAD.WIDE R16, R21, 0x4, R8 ;  /* 0x0000000415107825 */ /* 0x000fd800078e0208 */
[----:B0-----:R-:W0:Y:S01]  /*0560*/  @!P0 LDC R18, c[0x0][0x38c] ;  /* 0x0000e300ff128b82 */ /* 0x001e220000000800 */
[----:B-1----:R-:W-:-:S05]  /*0570*/  @!P1 FFMA R25, R6, R22, R25 ;  /* 0x0000001606199223 */ /* 0x002fca0000000019 */
[----:B------:R-:W-:Y:S04]  /*0580*/  @!P1 STG.E desc[UR14][R16.64], R25 ;  /* 0x0000001910009986 */ /* 0x000fe8000c10190e */
[----:B------:R-:W0:Y:S04]  /*0590*/  @!P0 LDG.E R6, desc[UR14][R14.64+0x200] ;  /* 0x0002000e0e068981 */ /* 0x000e28000c1e1900 */
[----:B------:R-:W0:Y:S01]  /*05a0*/  @!P0 LDG.E R21, desc[UR14][R12.64+0x200] ;  /* 0x0002000e0c158981 */ /* 0x000e22000c1e1900 */
[----:B------:R-:W-:-:S04]  /*05b0*/  IADD3 R11, PT, PT, R7, 0x180, RZ ;  /* 0x00000180070b7810 */ /* 0x000fc80007ffe0ff */
[----:B------:R-:W-:Y:S01]  /*05c0*/  ISETP.GE.AND P1, PT, R11, R0, PT ;  /* 0x000000000b00720c */ /* 0x000fe20003f26270 */
[----:B------:R-:W-:Y:S02]  /*05d0*/  VIADD R19, R7, 0x200 ;  /* 0x0000020007137836 */ /* 0x000fe40000000000 */
[----:B0-----:R-:W-:-:S10]  /*05e0*/  @!P0 FFMA R21, R6, R18, R21 ;  /* 0x0000001206158223 */ /* 0x001fd40000000015 */
[----:B------:R-:W0:Y:S01]  /*05f0*/  @!P1 LDC R18, c[0x0][0x38c] ;  /* 0x0000e300ff129b82 */ /* 0x000e220000000800 */
[----:B------:R1:W-:Y:S04]  /*0600*/  @!P0 STG.E desc[UR14][R16.64+0x200], R21 ;  /* 0x0002001510008986 */ /* 0x0003e8000c10190e */
[----:B------:R-:W0:Y:S04]  /*0610*/  @!P1 LDG.E R6, desc[UR14][R14.64+0x400] ;  /* 0x0004000e0e069981 */ /* 0x000e28000c1e1900 */
[----:B------:R-:W0:Y:S01]  /*0620*/  @!P1 LDG.E R11, desc[UR14][R12.64+0x400] ;  /* 0x0004000e0c0b9981 */ /* 0x000e22000c1e1900 */
[----:B------:R-:W-:-:S02]  /*0630*/  ISETP.GE.AND P0, PT, R19, R0, PT ;  /* 0x000000001300720c */ /* 0x000fc40003f06270 */
[----:B-1----:R-:W-:Y:S01]  /*0640*/  IADD3 R21, PT, PT, R7, 0x280, RZ ;  /* 0x0000028007157810 */ /* 0x002fe20007ffe0ff */
[----:B0-----:R-:W-:-:S10]  /*0650*/  @!P1 FFMA R11, R6, R18, R11 ;  /* 0x00000012060b9223 */ /* 0x001fd4000000000b */
[----:B------:R-:W0:Y:S01]  /*0660*/  @!P0 LDC R18, c[0x0][0x38c] ;  /* 0x0000e300ff128b82 */ /* 0x000e220000000800 */
[----:B------:R1:W-:Y:S04]  /*0670*/  @!P1 STG.E desc[UR14][R16.64+0x400], R11 ;  /* 0x0004000b10009986 */ /* 0x0003e8000c10190e */
[----:B------:R-:W0:Y:S04]  /*0680*/  @!P0 LDG.E R6, desc[UR14][R14.64+0x600] ;  /* 0x0006000e0e068981 */ /* 0x000e28000c1e1900 */
[----:B------:R-:W0:Y:S01]  /*0690*/  @!P0 LDG.E R19, desc[UR14][R12.64+0x600] ;  /* 0x0006000e0c138981 */ /* 0x000e22000c1e1900 */
[----:B------:R-:W-:Y:S01]  /*06a0*/  ISETP.GE.AND P1, PT, R21, R0, PT ;  /* 0x000000001500720c */ /* 0x000fe20003f26270 */
[----:B-1----:R-:W-:-:S02]  /*06b0*/  VIADD R11, R7, 0x300 ;  /* 0x00000300070b7836 */ /* 0x002fc40000000000 */
        /* <DEDUP_REMOVED lines=13> */
[----:B0-----:R-:W-:-:S12]  /*0790*/  @!P0 FFMA R11, R6, R18, R11 ;  /* 0x00000012060b8223 */ /* 0x001fd8000000000b */
[----:B------:R-:W0:Y:S01]  /*07a0*/  @!P1 LDC R18, c[0x0][0x38c] ;  /* 0x0000e300ff129b82 */ /* 0x000e220000000800 */
[----:B------:R1:W-:Y:S04]  /*07b0*/  @!P0 STG.E desc[UR14][R16.64+0xa00], R11 ;  /* 0x000a000b10008986 */ /* 0x0003e8000c10190e */
[----:B------:R-:W0:Y:S04]  /*07c0*/  @!P1 LDG.E R6, desc[UR14][R14.64+0xc00] ;  /* 0x000c000e0e069981 */ /* 0x000e28000c1e1900 */
[----:B------:R-:W0:Y:S02]  /*07d0*/  @!P1 LDG.E R19, desc[UR14][R12.64+0xc00] ;  /* 0x000c000e0c139981 */ /* 0x000e24000c1e1900 */
[----:B0-----:R-:W-:Y:S01]  /*07e0*/  @!P1 FFMA R19, R6, R18, R19 ;  /* 0x0000001206139223 */ /* 0x001fe20000000013 */
[----:B------:R-:W-:-:S04]  /*07f0*/  LOP3.LUT R6, R10, 0x7ffffff8, RZ, 0xc0, !PT ;  /* 0x7ffffff80a067812 */ /* 0x000fc800078ec0ff */
[----:B------:R1:W-:Y:S01]  /*0800*/  @!P1 STG.E desc[UR14][R16.64+0xc00], R19 ;  /* 0x000c001310009986 */ /* 0x0003e2000c10190e */
[----:B------:R-:W-:-:S13]  /*0810*/  ISETP.NE.AND P0, PT, R6, 0x8, PT ;  /* 0x000000080600780c */ /* 0x000fda0003f05270 */
[----:B-1----:R-:W-:Y:S05]  /*0820*/  @!P0 BRA `(.L_x_241) ;  /* 0x0000000400148947 */ /* 0x002fea0003800000 */
[----:B------:R-:W-:Y:S01]  /*0830*/  IMAD.MOV.U32 R16, RZ, RZ, 0x8 ;  /* 0x00000008ff107424 */ /* 0x000fe200078e00ff */
[----:B------:R-:W0:Y:S06]  /*0840*/  LDCU UR4, c[0x0][0x38c] ;  /* 0x00007180ff0477ac */ /* 0x000e2c0008000800 */
.L_x_244:
[----:B-1----:R-:W-:-:S04]  /*0850*/  LEA R17, R16, R7, 0x7 ;  /* 0x0000000710117211 */ /* 0x002fc800078e38ff */
[----:B------:R-:W-:-:S13]  /*0860*/  ISETP.GE.AND P0, PT, R17, R0, PT ;  /* 0x000000001100720c */ /* 0x000fda0003f06270 */
[C---:B------:R-:W-:Y:S01]  /*0870*/  @!P0 IMAD.WIDE.U32 R10, R17.reuse, 0x4, R4 ;  /* 0x00000004110a8825 */ /* 0x040fe200078e0004 */
[----:B------:R-:W1:Y:S03]  /*0880*/  @!P0 LDC R27, c[0x0][0x38c] ;  /* 0x0000e300ff1b8b82 */ /* 0x000e660000000800 */
[C---:B------:R-:W-:Y:S02]  /*0890*/  @!P0 IMAD.WIDE.U32 R22, R17.reuse, 0x4, R2 ;  /* 0x0000000411168825 */ /* 0x040fe400078e0002 */
[----:B------:R-:W1:Y:S04]  /*08a0*/  @!P0 LDG.E R10, desc[UR14][R10.64] ;  /* 0x0000000e0a0a8981 */ /* 0x000e68000c1e1900 */
[----:B------:R2:W1:Y:S01]  /*08b0*/  @!P0 LDG.E R23, desc[UR14][R22.64] ;  /* 0x0000000e16178981 */ /* 0x000462000c1e1900 */
[----:B------:R-:W-:-:S02]  /*08c0*/  VIADD R25, R17, 0x80 ;  /* 0x0000008011197836 */ /* 0x000fc40000000000 */
[----:B------:R-:W-:-:S03]  /*08d0*/  @!P0 IMAD.WIDE.U32 R18, R17, 0x4, R8 ;  /* 0x0000000411128825 */ /* 0x000fc600078e0008 */
[C---:B------:R-:W-:Y:S01]  /*08e0*/  ISETP.GE.AND P1, PT, R25.reuse, R0, PT ;  /* 0x000000001900720c */ /* 0x040fe20003f26270 */
[----:B------:R-:W-:-:S04]  /*08f0*/  IMAD.WIDE R14, R25, 0x4, R4 ;  /* 0x00000004190e7825 */ /* 0x000fc800078e0204 */
[----:B------:R-:W-:-:S08]  /*0900*/  IMAD.WIDE R12, R25, 0x4, R2 ;  /* 0x00000004190c7825 */ /* 0x000fd000078e0202 */
[----:B--2---:R-:W2:Y:S01]  /*0910*/  @!P1 LDC R22, c[0x0][0x38c] ;  /* 0x0000e300ff169b82 */ /* 0x004ea20000000800 */
[----:B-1----:R-:W-:-:S05]  /*0920*/  @!P0 FFMA R27, R10, R27, R23 ;  /* 0x0000001b0a1b8223 */ /* 0x002fca0000000017 */
[----:B------:R1:W-:Y:S04]  /*0930*/  @!P0 STG.E desc[UR14][R18.64], R27 ;  /* 0x0000001b12008986 */ /* 0x0003e8000c10190e */
[----:B------:R-:W2:Y:S04]  /*0940*/  @!P1 LDG.E R21, desc[UR14][R14.64] ;  /* 0x0000000e0e159981 */ /* 0x000ea8000c1e1900 */
[----:B------:R-:W2:Y:S01]  /*0950*/  @!P1 LDG.E R24, desc[UR14][R12.64] ;  /* 0x0000000e0c189981 */ /* 0x000ea2000c1e1900 */
[----:B------:R-:W-:-:S04]  /*0960*/  IADD3 R11, PT, PT, R17, 0x100, RZ ;  /* 0x00000100110b7810 */ /* 0x000fc80007ffe0ff */
[----:B------:R-:W-:Y:S01]  /*0970*/  ISETP.GE.AND P0, PT, R11, R0, PT ;  /* 0x000000000b00720c */ /* 0x000fe20003f06270 */
[----:B------:R-:W-:-:S12]  /*0980*/  IMAD.WIDE R10, R25, 0x4, R8 ;  /* 0x00000004190a7825 */ /* 0x000fd800078e0208 */
[----:B------:R-:W3:Y:S01]  /*0990*/  @!P0 LDC R23, c[0x0][0x38c] ;  /* 0x0000e300ff178b82 */ /* 0x000ee20000000800 */
[----:B--2---:R-:W-:-:S05]  /*09a0*/  @!P1 FFMA R25, R21, R22, R24 ;  /* 0x0000001615199223 */ /* 0x004fca0000000018 */
[----:B------:R2:W-:Y:S04]  /*09b0*/  @!P1 STG.E desc[UR14][R10.64], R25 ;  /* 0x000000190a009986 */ /* 0x0005e8000c10190e */
[----:B------:R-:W3:Y:S04]  /*09c0*/  @!P0 LDG.E R21, desc[UR14][R14.64+0x200] ;  /* 0x0002000e0e158981 */ /* 0x000ee8000c1e1900 */
[----:B------:R-:W3:Y:S01]  /*09d0*/  @!P0 LDG.E R22, desc[UR14][R12.64+0x200] ;  /* 0x0002000e0c168981 */ /* 0x000ee2000c1e1900 */
[----:B-1----:R-:W-:-:S05]  /*09e0*/  VIADD R19, R17, 0x180 ;  /* 0x0000018011137836 */ /* 0x002fca0000000000 */
[----:B------:R-:W-:Y:S01]  /*09f0*/  ISETP.GE.AND P1, PT, R19, R0, PT ;  /* 0x000000001300720c */ /* 0x000fe20003f26270 */
[----:B---3--:R-:W-:-:S12]  /*0a00*/  @!P0 FFMA R23, R21, R23, R22 ;  /* 0x0000001715178223 */ /* 0x008fd80000000016 */
[----:B------:R-:W2:Y:S01]  /*0a10*/  @!P1 LDC R22, c[0x0][0x38c] ;  /* 0x0000e300ff169b82 */ /* 0x000ea20000000800 */
[----:B------:R1:W-:Y:S04]  /*0a20*/  @!P0 STG.E desc[UR14][R10.64+0x200], R23 ;  /* 0x000200170a008986 */ /* 0x0003e8000c10190e */
[----:B------:R-:W2:Y:S04]  /*0a30*/  @!P1 LDG.E R18, desc[UR14][R14.64+0x400] ;  /* 0x0004000e0e129981 */ /* 0x000ea8000c1e1900 */
[----:B------:R-:W2:Y:S01]  /*0a40*/  @!P1 LDG.E R21, desc[UR14][R12.64+0x400] ;  /* 0x0004000e0c159981 */ /* 0x000ea2000c1e1900 */
[----:B------:R-:W-:-:S04]  /*0a50*/  IADD3 R19, PT, PT, R17, 0x200, RZ ;  /* 0x0000020011137810 */ /* 0x000fc80007ffe0ff */
[----:B------:R-:W-:Y:S01]  /*0a60*/  ISETP.GE.AND P0, PT, R19, R0, PT ;  /* 0x000000001300720c */ /* 0x000fe20003f06270 */
[----:B------:R-:W-:Y:S02]  /*0a70*/  VIADD R19, R17, 0x280 ;  /* 0x0000028011137836 */ /* 0x000fe40000000000 */
[----:B--2---:R-:W-:-:S10]  /*0a80*/  @!P1 FFMA R25, R18, R22, R21 ;  /* 0x0000001612199223 */ /* 0x004fd40000000015 */
[----:B------:R-:W1:Y:S01]  /*0a90*/  @!P0 LDC R22, c[0x0][0x38c] ;  /* 0x0000e300ff168b82 */ /* 0x000e620000000800 */
[----:B------:R2:W-:Y:S04]  /*0aa0*/  @!P1 STG.E desc[UR14][R10.64+0x400], R25 ;  /* 0x000400190a009986 */ /* 0x0005e8000c10190e */
[----:B------:R-:W1:Y:S04]  /*0ab0*/  @!P0 LDG.E R18, desc[UR14][R14.64+0x600] ;  /* 0x0006000e0e128981 */ /* 0x000e68000c1e1900 */
[----:B------:R-:W1:Y:S01]  /*0ac0*/  @!P0 LDG.E R21, desc[UR14][R12.64+0x600] ;  /* 0x0006000e0c158981 */ /* 0x000e62000c1e1900 */
[----:B------:R-:W-:-:S02]  /*0ad0*/  ISETP.GE.AND P1, PT, R19, R0, PT ;  /* 0x000000001300720c */ /* 0x000fc40003f26270 */
[----:B------:R-:W-:Y:S01]  /*0ae0*/  IADD3 R19, PT, PT, R17, 0x300, RZ ;  /* 0x0000030011137810 */ /* 0x000fe20007ffe0ff */
[----:B-1----:R-:W-:-:S10]  /*0af0*/  @!P0 FFMA R23, R18, R22, R21 ;  /* 0x0000001612178223 */ /* 0x002fd40000000015 */
[----:B------:R-:W1:Y:S01]  /*0b00*/  @!P1 LDC R22, c[0x0][0x38c] ;  /* 0x0000e300ff169b82 */ /* 0x000e620000000800 */
[----:B------:R2:W-:Y:S04]  /*0b10*/  @!P0 STG.E desc[UR14][R10.64+0x600], R23 ;  /* 0x000600170a008986 */ /* 0x0005e8000c10190e */
[----:B------:R-:W1:Y:S04]  /*0b20*/  @!P1 LDG.E R18, desc[UR14][R14.64+0x800] ;  /* 0x0008000e0e129981 */ /* 0x000e68000c1e1900 */
[----:B------:R-:W1:Y:S01]  /*0b30*/  @!P1 LDG.E R21, desc[UR14][R12.64+0x800] ;  /* 0x0008000e0c159981 */ /* 0x000e62000c1e1900 */
[----:B------:R-:W-:Y:S01]  /*0b40*/  ISETP.GE.AND P0, PT, R19, R0, PT ;  /* 0x000000001300720c */ /* 0x000fe20003f06270 */
[----:B-1----:R-:W-:-:S12]  /*0b50*/  @!P1 FFMA R21, R18, R22, R21 ;  /* 0x0000001612159223 */ /* 0x002fd80000000015 */
[----:B------:R-:W1:Y:S01]  /*0b60*/  @!P0 LDC R22, c[0x0][0x38c] ;  /* 0x0000e300ff168b82 */ /* 0x000e620000000800 */
[----:B------:R2:W-:Y:S04]  /*0b70*/  @!P1 STG.E desc[UR14][R10.64+0x800], R21 ;  /* 0x000800150a009986 */ /* 0x0005e8000c10190e */
[----:B------:R-:W1:Y:S04]  /*0b80*/  @!P0 LDG.E R18, desc[UR14][R14.64+0xa00] ;  /* 0x000a000e0e128981 */ /* 0x000e68000c1e1900 */
[----:B------:R-:W1:Y:S01]  /*0b90*/  @!P0 LDG.E R19, desc[UR14][R12.64+0xa00] ;  /* 0x000a000e0c138981 */ /* 0x000e62000c1e1900 */
[----:B------:R-:W-:Y:S01]  /*0ba0*/  VIADD R17, R17, 0x380 ;  /* 0x0000038011117836 */ /* 0x000fe20000000000 */
[----:B------:R-:W-:Y:S01]  /*0bb0*/  IADD3 R16, PT, PT, R16, 0x8, RZ ;  /* 0x0000000810107810 */ /* 0x000fe20007ffe0ff */
[----:B------:R-:W-:Y:S03]  /*0bc0*/  BSSY.RECONVERGENT B0, `(.L_x_242) ;  /* 0x000000a000007945 */ /* 0x000fe60003800200 */
[----:B------:R-:W-:Y:S01]  /*0bd0*/  ISETP.NE.AND P1, PT, R16, R6, PT ;  /* 0x000000061000720c */ /* 0x000fe20003f25270 */
[----:B-1----:R-:W-:-:S05]  /*0be0*/  @!P0 FFMA R19, R18, R22, R19 ;  /* 0x0000001612138223 */ /* 0x002fca0000000013 */
[----:B------:R2:W-:Y:S01]  /*0bf0*/  @!P0 STG.E desc[UR14][R10.64+0xa00], R19 ;  /* 0x000a00130a008986 */ /* 0x0005e2000c10190e */
[----:B------:R-:W-:-:S13]  /*0c00*/  ISETP.GE.AND P0, PT, R17, R0, PT ;  /* 0x000000001100720c */ /* 0x000fda0003f06270 */
[----:B--2---:R-:W-:Y:S05]  /*0c10*/  @P0 BRA `(.L_x_243) ;  /* 0x0000000000100947 */ /* 0x004fea0003800000 */
[----:B------:R-:W0:Y:S04]  /*0c20*/  LDG.E R14, desc[UR14][R14.64+0xc00] ;  /* 0x000c000e0e0e7981 */ /* 0x000e28000c1e1900 */
[----:B------:R-:W0:Y:S02]  /*0c30*/  LDG.E R13, desc[UR14][R12.64+0xc00] ;  /* 0x000c000e0c0d7981 */ /* 0x000e24000c1e1900 */
[----:B0-----:R-:W-:-:S05]  /*0c40*/  FFMA R17, R14, UR4, R13 ;  /* 0x000000040e117c23 */ /* 0x001fca000800000d */
[----:B------:R1:W-:Y:S02]  /*0c50*/  STG.E desc[UR14][R10.64+0xc00], R17 ;  /* 0x000c00110a007986 */ /* 0x0003e4000c10190e */
.L_x_243:
[----:B0-----:R-:W-:Y:S05]  /*0c60*/  BSYNC.RECONVERGENT B0 ;  /* 0x0000000000007941 */ /* 0x001fea0003800200 */
.L_x_242:
[----:B------:R-:W-:Y:S05]  /*0c70*/  @P1 BRA `(.L_x_244) ;  /* 0xfffffff800f41947 */ /* 0x000fea000383ffff */
.L_x_241:
[----:B------:R-:W-:-:S13]  /*0c80*/  ISETP.NE.AND P0, PT, R20, RZ, PT ;  /* 0x000000ff1400720c */ /* 0x000fda0003f05270 */
[----:B------:R-:W-:Y:S05]  /*0c90*/  @!P0 EXIT ;  /* 0x000000000000894d */ /* 0x000fea0003800000 */
[----:B-1----:R-:W0:Y:S01]  /*0ca0*/  LDC R10, c[0x0][0x388] ;  /* 0x0000e200ff0a7b82 */ /* 0x002e220000000800 */
[----:B------:R-:W-:Y:S02]  /*0cb0*/  ISETP.GE.U32.AND P1, PT, R20, 0x4, PT ;  /* 0x000000041400780c */ /* 0x000fe40003f26070 */
[----:B0-----:R-:W-:-:S04]  /*0cc0*/  LOP3.LUT R22, R10, 0x3, RZ, 0xc0, !PT ;  /* 0x000000030a167812 */ /* 0x001fc800078ec0ff */
[----:B------:R-:W-:-:S07]  /*0cd0*/  ISETP.NE.AND P0, PT, R22, RZ, PT ;  /* 0x000000ff1600720c */ /* 0x000fce0003f05270 */
[----:B------:R-:W-:Y:S06]  /*0ce0*/  @!P1 BRA `(.L_x_245) ;  /* 0x0000000000a49947 */ /* 0x000fec0003800000 */
[----:B------:R-:W-:-:S05]  /*0cf0*/  IMAD R11, R6, 0x80, R7 ;  /* 0x00000080060b7824 */ /* 0x000fca00078e0207 */
[----:B------:R-:W-:-:S13]  /*0d00*/  ISETP.GE.AND P1, PT, R11, R0, PT ;  /* 0x000000000b00720c */ /* 0x000fda0003f26270 */
[C---:B------:R-:W-:Y:S01]  /*0d10*/  @!P1 IMAD.WIDE R14, R11.reuse, 0x4, R4 ;  /* 0x000000040b0e9825 */ /* 0x040fe200078e0204 */
[----:B------:R-:W0:Y:S03]  /*0d20*/  @!P1 LDC R23, c[0x0][0x38c] ;  /* 0x0000e300ff179b82 */ /* 0x000e260000000800 */
[C---:B------:R-:W-:Y:S02]  /*0d30*/  @!P1 IMAD.WIDE R18, R11.reuse, 0x4, R2 ;  /* 0x000000040b129825 */ /* 0x040fe400078e0202 */
[----:B------:R-:W0:Y:S04]  /*0d40*/  @!P1 LDG.E R14, desc[UR14][R14.64] ;  /* 0x0000000e0e0e9981 */ /* 0x000e28000c1e1900 */
[----:B------:R-:W0:Y:S01]  /*0d50*/  @!P1 LDG.E R19, desc[UR14][R18.64] ;  /* 0x0000000e12139981 */ /* 0x000e22000c1e1900 */
[C---:B------:R-:W-:Y:S01]  /*0d60*/  IADD3 R25, PT, PT, R11.reuse, 0x80, RZ ;  /* 0x000000800b197810 */ /* 0x040fe20007ffe0ff */
[----:B------:R-:W-:-:S03]  /*0d70*/  @!P1 IMAD.WIDE R12, R11, 0x4, R8 ;  /* 0x000000040b0c9825 */ /* 0x000fc600078e0208 */
[----:B------:R-:W-:-:S13]  /*0d80*/  ISETP.GE.AND P2, PT, R25, R0, PT ;  /* 0x000000001900720c */ /* 0x000fda0003f46270 */
[C---:B------:R-:W-:Y:S01]  /*0d90*/  @!P2 IMAD.WIDE R20, R25.reuse, 0x4, R4 ;  /* 0x000000041914a825 */ /* 0x040fe200078e0204 */
[----:B------:R-:W1:Y:S03]  /*0da0*/  @!P2 LDC R27, c[0x0][0x38c] ;  /* 0x0000e300ff1bab82 */ /* 0x000e660000000800 */
[----:B------:R-:W-:-:S04]  /*0db0*/  @!P2 IMAD.WIDE R16, R25, 0x4, R2 ;  /* 0x000000041910a825 */ /* 0x000fc800078e0202 */
[----:B0-----:R-:W-:-:S05]  /*0dc0*/  @!P1 FFMA R23, R14, R23, R19 ;  /* 0x000000170e179223 */ /* 0x001fca0000000013 */
[----:B------:R0:W-:Y:S04]  /*0dd0*/  @!P1 STG.E desc[UR14][R12.64], R23 ;  /* 0x000000170c009986 */ /* 0x0001e8000c10190e */
[----:B------:R-:W1:Y:S04]  /*0de0*/  @!P2 LDG.E R20, desc[UR14][R20.64] ;  /* 0x0000000e1414a981 */ /* 0x000e68000c1e1900 */
[----:B------:R2:W1:Y:S01]  /*0df0*/  @!P2 LDG.E R17, desc[UR14][R16.64] ;  /* 0x0000000e1011a981 */ /* 0x000462000c1e1900 */
[----:B------:R-:W-:Y:S02]  /*0e00*/  VIADD R29, R11, 0x100 ;  /* 0x000001000b1d7836 */ /* 0x000fe40000000000 */
[----:B------:R-:W-:-:S03]  /*0e10*/  @!P2 IMAD.WIDE R14, R25, 0x4, R8 ;  /* 0x00000004190ea825 */ /* 0x000fc600078e0208 */
[----:B------:R-:W-:-:S13]  /*0e20*/  ISETP.GE.AND P1, PT, R29, R0, PT ;  /* 0x000000001d00720c */ /* 0x000fda0003f26270 */
[C---:B------:R-:W-:Y:S01]  /*0e30*/  @!P1 IMAD.WIDE R24, R29.reuse, 0x4, R4 ;  /* 0x000000041d189825 */ /* 0x040fe200078e0204 */
[----:B--2---:R-:W2:Y:S03]  /*0e40*/  @!P1 LDC R16, c[0x0][0x38c] ;  /* 0x0000e300ff109b82 */ /* 0x004ea60000000800 */
[----:B------:R-:W-:-:S04]  /*0e50*/  @!P1 IMAD.WIDE R18, R29, 0x4, R2 ;  /* 0x000000041d129825 */ /* 0x000fc800078e0202 */
[----:B-1----:R-:W-:-:S05]  /*0e60*/  @!P2 FFMA R27, R20, R27, R17 ;  /* 0x0000001b141ba223 */ /* 0x002fca0000000011 */
[----:B------:R1:W-:Y:S04]  /*0e70*/  @!P2 STG.E desc[UR14][R14.64], R27 ;  /* 0x0000001b0e00a986 */ /* 0x0003e8000c10190e */
[----:B------:R-:W2:Y:S04]  /*0e80*/  @!P1 LDG.E R24, desc[UR14][R24.64] ;  /* 0x0000000e18189981 */ /* 0x000ea8000c1e1900 */
[----:B------:R-:W2:Y:S01]  /*0e90*/  @!P1 LDG.E R19, desc[UR14][R18.64] ;  /* 0x0000000e12139981 */ /* 0x000ea2000c1e1900 */
[----:B0-----:R-:W-:Y:S01]  /*0ea0*/  IADD3 R23, PT, PT, R11, 0x180, RZ ;  /* 0x000001800b177810 */ /* 0x001fe20007ffe0ff */
[----:B------:R-:W-:-:S03]  /*0eb0*/  @!P1 IMAD.WIDE R12, R29, 0x4, R8 ;  /* 0x000000041d0c9825 */ /* 0x000fc600078e0208 */
[----:B------:R-:W-:-:S13]  /*0ec0*/  ISETP.GE.AND P2, PT, R23, R0, PT ;  /* 0x000000001700720c */ /* 0x000fda0003f46270 */
[----:B------:R-:W-:-:S04]  /*0ed0*/  @!P2 IMAD.WIDE R20, R23, 0x4, R2 ;  /* 0x000000041714a825 */ /* 0x000fc800078e0202 */
[----:B--2---:R-:W-:Y:S01]  /*0ee0*/  @!P1 FFMA R11, R24, R16, R19 ;  /* 0x00000010180b9223 */ /* 0x004fe20000000013 */
[C---:B------:R-:W-:Y:S01]  /*0ef0*/  @!P2 IMAD.WIDE R16, R23.reuse, 0x4, R4 ;  /* 0x000000041710a825 */ /* 0x040fe200078e0204 */
[----:B------:R-:W0:Y:S03]  /*0f00*/  @!P2 LDC R19, c[0x0][0x38c] ;  /* 0x0000e300ff13ab82 */ /* 0x000e260000000800 */
[----:B------:R2:W-:Y:S04]  /*0f10*/  @!P1 STG.E desc[UR14][R12.64], R11 ;  /* 0x0000000b0c009986 */ /* 0x0005e8000c10190e */
[----:B------:R-:W0:Y:S04]  /*0f20*/  @!P2 LDG.E R16, desc[UR14][R16.64] ;  /* 0x0000000e1010a981 */ /* 0x000e28000c1e1900 */
[----:B------:R-:W0:Y:S01]  /*0f30*/  @!P2 LDG.E R21, desc[UR14][R20.64] ;  /* 0x0000000e1415a981 */ /* 0x000e22000c1e1900 */
[----:B-1----:R-:W-:-:S04]  /*0f40*/  @!P2 IMAD.WIDE R14, R23, 0x4, R8 ;  /* 0x00000004170ea825 */ /* 0x002fc800078e0208 */
[----:B------:R-:W-:Y:S02]  /*0f50*/  VIADD R6, R6, 0x4 ;  /* 0x0000000406067836 */ /* 0x000fe40000000000 */
[----:B0-----:R-:W-:-:S05]  /*0f60*/  @!P2 FFMA R19, R16, R19, R21 ;  /* 0x000000131013a223 */ /* 0x001fca0000000015 */
[----:B------:R2:W-:Y:S02]  /*0f70*/  @!P2 STG.E desc[UR14][R14.64], R19 ;  /* 0x000000130e00a986 */ /* 0x0005e4000c10190e */
.L_x_245:
[----:B------:R-:W-:Y:S05]  /*0f80*/  @!P0 EXIT ;  /* 0x000000000000894d */ /* 0x000fea0003800000 */
[----:B------:R-:W-:Y:S02]  /*0f90*/  ISETP.NE.AND P0, PT, R22, 0x1, PT ;  /* 0x000000011600780c */ /* 0x000fe40003f05270 */
[----:B------:R-:W-:-:S04]  /*0fa0*/  LOP3.LUT R10, R10, 0x1, RZ, 0xc0, !PT ;  /* 0x000000010a0a7812 */ /* 0x000fc800078ec0ff */
[----:B------:R-:W-:-:S07]  /*0fb0*/  ISETP.NE.U32.AND P2, PT, R10, 0x1, PT ;  /* 0x000000010a00780c */ /* 0x000fce0003f45070 */
[----:B------:R-:W-:Y:S06]  /*0fc0*/  @!P0 BRA `(.L_x_246) ;  /* 0x0000000000548947 */ /* 0x000fec0003800000 */
[----:B--2---:R-:W-:-:S04]  /*0fd0*/  LEA R15, R6, R7, 0x7 ;  /* 0x00000007060f7211 */ /* 0x004fc800078e38ff */
        /* <DEDUP_REMOVED lines=9> */
[----:B------:R-:W-:-:S04]  /*1070*/  @!P1 IMAD.WIDE R16, R23, 0x4, R4 ;  /* 0x0000000417109825 */ /* 0x000fc800078e0204 */
[----:B------:R-:W-:-:S04]  /*1080*/  @!P1 IMAD.WIDE R18, R23, 0x4, R2 ;  /* 0x0000000417129825 */ /* 0x000fc800078e0202 */
[----:B0-----:R-:W-:Y:S02]  /*1090*/  @!P0 FFMA R21, R10, R21, R13 ;  /* 0x000000150a158223 */ /* 0x001fe4000000000d */
[----:B------:R-:W0:Y:S03]  /*10a0*/  @!P1 LDC R13, c[0x0][0x38c] ;  /* 0x0000e300ff0d9b82 */ /* 0x000e260000000800 */
[----:B------:R1:W-:Y:S04]  /*10b0*/  @!P0 STG.E desc[UR14][R14.64], R21 ;  /* 0x000000150e008986 */ /* 0x0003e8000c10190e */
[----:B------:R-:W0:Y:S04]  /*10c0*/  @!P1 LDG.E R16, desc[UR14][R16.64] ;  /* 0x0000000e10109981 */ /* 0x000e28000c1e1900 */
[----:B------:R-:W0:Y:S01]  /*10d0*/  @!P1 LDG.E R19, desc[UR14][R18.64] ;  /* 0x0000000e12139981 */ /* 0x000e22000c1e1900 */
[----:B------:R-:W-:-:S04]  /*10e0*/  @!P1 IMAD.WIDE R10, R23, 0x4, R8 ;  /* 0x00000004170a9825 */ /* 0x000fc800078e0208 */
[----:B------:R-:W-:Y:S02]  /*10f0*/  VIADD R6, R6, 0x2 ;  /* 0x0000000206067836 */ /* 0x000fe40000000000 */
[----:B0-----:R-:W-:-:S05]  /*1100*/  @!P1 FFMA R13, R16, R13, R19 ;  /* 0x0000000d100d9223 */ /* 0x001fca0000000013 */
[----:B------:R1:W-:Y:S02]  /*1110*/  @!P1 STG.E desc[UR14][R10.64], R13 ;  /* 0x0000000d0a009986 */ /* 0x0003e4000c10190e */
.L_x_246:
[----:B------:R-:W-:Y:S05]  /*1120*/  @P2 EXIT ;  /* 0x000000000000294d */ /* 0x000fea0003800000 */
[----:B------:R-:W-:-:S04]  /*1130*/  LEA R7, R6, R7, 0x7 ;  /* 0x0000000706077211 */ /* 0x000fc800078e38ff */
[----:B------:R-:W-:-:S13]  /*1140*/  ISETP.GE.AND P0, PT, R7, R0, PT ;  /* 0x000000000700720c */ /* 0x000fda0003f06270 */
[----:B------:R-:W-:Y:S05]  /*1150*/  @P0 EXIT ;  /* 0x000000000000094d */ /* 0x000fea0003800000 */
[C---:B------:R-:W-:Y:S01]  /*1160*/  IMAD.WIDE R4, R7.reuse, 0x4, R4 ;  /* 0x0000000407047825 */ /* 0x040fe200078e0204 */
[----:B------:R-:W0:Y:S03]  /*1170*/  LDCU UR4, c[0x0][0x38c] ;  /* 0x00007180ff0477ac */ /* 0x000e260008000800 */
[C---:B------:R-:W-:Y:S02]  /*1180*/  IMAD.WIDE R2, R7.reuse, 0x4, R2 ;  /* 0x0000000407027825 */ /* 0x040fe400078e0202 */
[----:B------:R-:W0:Y:S04]  /*1190*/  LDG.E R4, desc[UR14][R4.64] ;  /* 0x0000000e04047981 */ /* 0x000e28000c1e1900 */
[----:B------:R-:W0:Y:S01]  /*11a0*/  LDG.E R3, desc[UR14][R2.64] ;  /* 0x0000000e02037981 */ /* 0x000e22000c1e1900 */
[----:B------:R-:W-:-:S04]  /*11b0*/  IMAD.WIDE R8, R7, 0x4, R8 ;  /* 0x0000000407087825 */ /* 0x000fc800078e0208 */
[----:B0-----:R-:W-:-:S05]  /*11c0*/  FFMA R7, R4, UR4, R3 ;  /* 0x0000000404077c23 */ /* 0x001fca0008000003 */
[----:B------:R-:W-:Y:S01]  /*11d0*/  STG.E desc[UR14][R8.64], R7 ;  /* 0x0000000708007986 */ /* 0x000fe2000c10190e */
[----:B------:R-:W-:Y:S05]  /*11e0*/  EXIT ;  /* 0x000000000000794d */ /* 0x000fea0003800000 */
.L_x_240:
[----:B------:R-:W-:-:S13]  /*11f0*/  ISETP.GE.AND P0, PT, R10, 0x1, PT ;  /* 0x000000010a00780c */ /* 0x000fda0003f06270 */
[----:B------:R-:W-:Y:S05]  /*1200*/  @!P0 EXIT ;  /* 0x000000000000894d */ /* 0x000fea0003800000 */
[----:B------:R-:W-:Y:S01]  /*1210*/  ISETP.GE.U32.AND P0, PT, R10, 0x8, PT ;  /* 0x000000080a00780c */ /* 0x000fe20003f06070 */
[----:B------:R-:W-:-:S12]  /*1220*/  HFMA2 R0, -RZ, RZ, 0, 0 ;  /* 0x00000000ff007431 */ /* 0x000fd800000001ff */
[----:B------:R-:W-:Y:S05]  /*1230*/  @!P0 BRA `(.L_x_247) ;  /* 0x00000004001c8947 */ /* 0x000fea0003800000 */
[----:B------:R-:W0:Y:S01]  /*1240*/  LDC.64 R12, c[0x0][0x398] ;  /* 0x0000e600ff0c7b82 */ /* 0x000e220000000a00 */
[----:B------:R-:W-:Y:S01]  /*1250*/  UIADD3 UR4, UP2, UPT, UR13, 0x600, URZ ;  /* 0x000006000d047890 */ /* 0x000fe2000ff5e0ff */
[----:B------:R-:W-:Y:S01]  /*1260*/  LOP3.LUT R0, R10, 0x7ffffff8, RZ, 0xc0, !PT ;  /* 0x7ffffff80a007812 */ /* 0x000fe200078ec0ff */
[----:B------:R-:W1:Y:S03]  /*1270*/  LDCU UR17, c[0x0][0x38c] ;  /* 0x00007180ff1177ac */ /* 0x000e660008000800 */
[----:B------:R-:W-:Y:S01]  /*1280*/  IADD3 R6, PT, PT, -R0, RZ, RZ ;  /* 0x000000ff00067210 */ /* 0x000fe20007ffe1ff */
[----:B------:R-:W-:Y:S01]  /*1290*/  UIADD3 UR10, UP1, UPT, UR4, UR10, URZ ;  /* 0x0000000a040a7290 */ /* 0x000fe2000ff3e0ff */
[----:B------:R-:W2:Y:S01]  /*12a0*/  LDC.64 R8, c[0x0][0x390] ;  /* 0x0000e400ff087b82 */ /* 0x000ea20000000a00 */
[----:B------:R-:W-:Y:S02]  /*12b0*/  UIADD3 UR8, UP0, UPT, UR4, UR8, URZ ;  /* 0x0000000804087290 */ /* 0x000fe4000ff1e0ff */
[----:B------:R-:W-:-:S02]  /*12c0*/  UIADD3.X UR5, UPT, UPT, URZ, UR16, URZ, UP2, !UPT ;  /* 0x00000010ff057290 */ /* 0x000fc400097fe4ff */
[----:B------:R-:W-:Y:S02]  /*12d0*/  UIADD3 UR4, UP2, UPT, UR4, UR6, URZ ;  /* 0x0000000604047290 */ /* 0x000fe4000ff5e0ff */
[----:B------:R-:W-:Y:S01]  /*12e0*/  UIADD3.X UR11, UPT, UPT, UR5, UR11, URZ, UP1, !UPT ;  /* 0x0000000b050b7290 */ /* 0x000fe20008ffe4ff */
[----:B------:R-:W3:Y:S01]  /*12f0*/  LDC.64 R14, c[0x0][0x3a8] ;  /* 0x0000ea00ff0e7b82 */ /* 0x000ee20000000a00 */
[----:B------:R-:W-:Y:S02]  /*1300*/  UIADD3.X UR9, UPT, UPT, UR5, UR9, URZ, UP0, !UPT ;  /* 0x0000000905097290 */ /* 0x000fe400087fe4ff */
[----:B------:R-:W-:Y:S01]  /*1310*/  UIADD3.X UR5, UPT, UPT, UR5, UR7, URZ, UP2, !UPT ;  /* 0x0000000705057290 */ /* 0x000fe200097fe4ff */
[----:B0-----:R-:W-:-:S04]  /*1320*/  IMAD.WIDE.U32 R10, R7, 0x4, R12 ;  /* 0x00000004070a7825 */ /* 0x001fc800078e000c */
[----:B--2---:R-:W-:-:S04]  /*1330*/  IMAD.WIDE.U32 R8, R7, 0x4, R8 ;  /* 0x0000000407087825 */ /* 0x004fc800078e0008 */
[----:B---3--:R-:W-:-:S04]  /*1340*/  IMAD.WIDE.U32 R12, R7, 0x4, R14 ;  /* 0x00000004070c7825 */ /* 0x008fc800078e000e */
[----:B-1----:R-:W-:-:S07]  /*1350*/  VIADD R7, R7, 0x80 ;  /* 0x0000008007077836 */ /* 0x002fce0000000000 */
.L_x_248:
[----:B------:R-:W-:Y:S02]  /*1360*/  IADD3 R22, P1, PT, R12, UR13, RZ ;  /* 0x0000000d0c167c10 */ /* 0x000fe4000ff3e0ff */
[----:B---3--:R-:W-:Y:S02]  /*1370*/  IADD3 R20, P0, PT, R10, UR13, RZ ;  /* 0x0000000d0a147c10 */ /* 0x008fe4000ff1e0ff */
[----:B------:R-:W-:Y:S02]  /*1380*/  IADD3.X R23, PT, PT, R13, UR16, RZ, P1, !PT ;  /* 0x000000100d177c10 */ /* 0x000fe40008ffe4ff */
[----:B------:R-:W-:-:S04]  /*1390*/  IADD3.X R21, PT, PT, R11, UR16, RZ, P0, !PT ;  /* 0x000000100b157c10 */ /* 0x000fc800087fe4ff */
[----:B------:R-:W2:Y:S04]  /*13a0*/  LDG.E R23, desc[UR14][R22.64] ;  /* 0x0000000e16177981 */ /* 0x000ea8000c1e1900 */
[----:B------:R-:W2:Y:S01]  /*13b0*/  LDG.E R20, desc[UR14][R20.64] ;  /* 0x0000000e14147981 */ /* 0x000ea2000c1e1900 */
[----:B------:R-:W-:Y:S01]  /*13c0*/  IADD3 R14, P0, PT, R8, UR13, RZ ;  /* 0x0000000d080e7c10 */ /* 0x000fe2000ff1e0ff */
[----:B------:R-:W-:Y:S01]  /*13d0*/  IMAD.U32 R19, RZ, RZ, UR11 ;  /* 0x0000000bff137e24 */ /* 0x000fe2000f8e00ff */
[----:B------:R-:W-:Y:S02]  /*13e0*/  MOV R18, UR10 ;  /* 0x0000000a00127c02 */ /* 0x000fe40008000f00 */
[----:B------:R-:W-:Y:S02]  /*13f0*/  MOV R16, UR4 ;  /* 0x0000000400107c02 */ /* 0x000fe40008000f00 */
[----:B------:R-:W-:Y:S01]  /*1400*/  MOV R17, UR5 ;  /* 0x0000000500117c02 */ /* 0x000fe20008000f00 */
[----:B------:R-:W-:Y:S01]  /*1410*/  IMAD.WIDE R18, R7, 0x4, R18 ;  /* 0x0000000407127825 */ /* 0x000fe200078e0212 */
[----:B------:R-:W-:-:S03]  /*1420*/  IADD3.X R15, PT, PT, R9, UR16, RZ, P0, !PT ;  /* 0x00000010090f7c10 */ /* 0x000fc600087fe4ff */
[----:B------:R-:W-:-:S04]  /*1430*/  IMAD.WIDE R16, R7, 0x4, R16 ;  /* 0x0000000407107825 */ /* 0x000fc800078e0210 */
[----:B--2---:R-:W-:-:S05]  /*1440*/  FFMA R25, R20, UR17, R23 ;  /* 0x0000001114197c23 */ /* 0x004fca0008000017 */
[----:B------:R0:W-:Y:S04]  /*1450*/  STG.E desc[UR14][R14.64], R25 ;  /* 0x000000190e007986 */ /* 0x0001e8000c10190e */
[----:B------:R-:W2:Y:S04]  /*1460*/  LDG.E R22, desc[UR14][R18.64+-0x600] ;  /* 0xfffa000e12167981 */ /* 0x000ea8000c1e1900 */
[----:B------:R-:W2:Y:S01]  /*1470*/  LDG.E R23, desc[UR14][R16.64+-0x600] ;  /* 0xfffa000e10177981 */ /* 0x000ea2000c1e1900 */
[----:B------:R-:W-:Y:S01]  /*1480*/  MOV R21, UR9 ;  /* 0x0000000900157c02 */ /* 0x000fe20008000f00 */
[----:B------:R-:W-:-:S04]  /*1490*/  IMAD.U32 R20, RZ, RZ, UR8 ;  /* 0x00000008ff147e24 */ /* 0x000fc8000f8e00ff */
[----:B------:R-:W-:-:S04]  /*14a0*/  IMAD.WIDE R20, R7, 0x4, R20 ;  /* 0x0000000407147825 */ /* 0x000fc800078e0214 */
[----:B--2---:R-:W-:-:S05]  /*14b0*/  FFMA R23, R22, UR17, R23 ;  /* 0x0000001116177c23 */ /* 0x004fca0008000017 */
[----:B------:R1:W-:Y:S04]  /*14c0*/  STG.E desc[UR14][R20.64+-0x600], R23 ;  /* 0xfffa001714007986 */ /* 0x0003e8000c10190e */
[----:B------:R-:W2:Y:S04]  /*14d0*/  LDG.E R22, desc[UR14][R18.64+-0x400] ;  /* 0xfffc000e12167981 */ /* 0x000ea8000c1e1900 */
[----:B------:R-:W2:Y:S02]  /*14e0*/  LDG.E R27, desc[UR14][R16.64+-0x400] ;  /* 0xfffc000e101b7981 */ /* 0x000ea4000c1e1900 */
[----:B--2---:R-:W-:-:S05]  /*14f0*/  FFMA R27, R22, UR17, R27 ;  /* 0x00000011161b7c23 */ /* 0x004fca000800001b */
[----:B------:R2:W-:Y:S04]  /*1500*/  STG.E desc[UR14][R20.64+-0x400], R27 ;  /* 0xfffc001b14007986 */ /* 0x0005e8000c10190e */
[----:B0-----:R-:W3:Y:S04]  /*1510*/  LDG.E R14, desc[UR14][R18.64+-0x200] ;  /* 0xfffe000e120e7981 */ /* 0x001ee8000c1e1900 */
[----:B------:R-:W3:Y:S02]  /*1520*/  LDG.E R15, desc[UR14][R16.64+-0x200] ;  /* 0xfffe000e100f7981 */ /* 0x000ee4000c1e1900 */
[----:B---3--:R-:W-:-:S05]  /*1530*/  FFMA R15, R14, UR17, R15 ;  /* 0x000000110e0f7c23 */ /* 0x008fca000800000f */
[----:B------:R0:W-:Y:S04]  /*1540*/  STG.E desc[UR14][R20.64+-0x200], R15 ;  /* 0xfffe000f14007986 */ /* 0x0001e8000c10190e */
[----:B------:R-:W3:Y:S04]  /*1550*/  LDG.E R14, desc[UR14][R18.64] ;  /* 0x0000000e120e7981 */ /* 0x000ee8000c1e1900 */
[----:B------:R-:W3:Y:S02]  /*1560*/  LDG.E R25, desc[UR14][R16.64] ;  /* 0x0000000e10197981 */ /* 0x000ee4000c1e1900 */
[----:B---3--:R-:W-:-:S05]  /*1570*/  FFMA R25, R14, UR17, R25 ;  /* 0x000000110e197c23 */ /* 0x008fca0008000019 */
[----:B------:R3:W-:Y:S04]  /*1580*/  STG.E desc[UR14][R20.64], R25 ;  /* 0x0000001914007986 */ /* 0x0007e8000c10190e */
[----:B------:R-:W4:Y:S04]  /*1590*/  LDG.E R14, desc[UR14][R18.64+0x200] ;  /* 0x0002000e120e7981 */ /* 0x000f28000c1e1900 */
[----:B-1----:R-:W4:Y:S02]  /*15a0*/  LDG.E R23, desc[UR14][R16.64+0x200] ;  /* 0x0002000e10177981 */ /* 0x002f24000c1e1900 */
[----:B----4-:R-:W-:-:S05]  /*15b0*/  FFMA R23, R14, UR17, R23 ;  /* 0x000000110e177c23 */ /* 0x010fca0008000017 */
[----:B------:R3:W-:Y:S04]  /*15c0*/  STG.E desc[UR14][R20.64+0x200], R23 ;  /* 0x0002001714007986 */ /* 0x0007e8000c10190e */
[----:B------:R-:W4:Y:S04]  /*15d0*/  LDG.E R14, desc[UR14][R18.64+0x400] ;  /* 0x0004000e120e7981 */ /* 0x000f28000c1e1900 */
[----:B--2---:R-:W4:Y:S02]  /*15e0*/  LDG.E R27, desc[UR14][R16.64+0x400] ;  /* 0x0004000e101b7981 */ /* 0x004f24000c1e1900 */
[----:B----4-:R-:W-:-:S05]  /*15f0*/  FFMA R27, R14, UR17, R27 ;  /* 0x000000110e1b7c23 */ /* 0x010fca000800001b */
[----:B------:R3:W-:Y:S04]  /*1600*/  STG.E desc[UR14][R20.64+0x400], R27 ;  /* 0x0004001b14007986 */ /* 0x0007e8000c10190e */
[----:B------:R-:W2:Y:S04]  /*1610*/  LDG.E R14, desc[UR14][R18.64+0x600] ;  /* 0x0006000e120e7981 */ /* 0x000ea8000c1e1900 */
[----:B0-----:R-:W2:Y:S01]  /*1620*/  LDG.E R15, desc[UR14][R16.64+0x600] ;  /* 0x0006000e100f7981 */ /* 0x001ea2000c1e1900 */
[----:B------:R-:W-:-:S04]  /*1630*/  IADD3 R6, PT, PT, R6, 0x8, RZ ;  /* 0x0000000806067810 */ /* 0x000fc80007ffe0ff */
[----:B------:R-:W-:Y:S01]  /*1640*/  ISETP.NE.AND P0, PT, R6, RZ, PT ;  /* 0x000000ff0600720c */ /* 0x000fe20003f05270 */
[----:B------:R-:W-:Y:S01]  /*1650*/  UIADD3 UR13, UP0, UPT, UR13, 0x1000, URZ ;  /* 0x000010000d0d7890 */ /* 0x000fe2000ff1e0ff */
[----:B------:R-:W-:-:S03]  /*1660*/  VIADD R7, R7, 0x400 ;  /* 0x0000040007077836 */ /* 0x000fc60000000000 */
[----:B------:R-:W-:Y:S01]  /*1670*/  UIADD3.X UR16, UPT, UPT, URZ, UR16, URZ, UP0, !UPT ;  /* 0x00000010ff107290 */ /* 0x000fe200087fe4ff */
[----:B--2---:R-:W-:-:S05]  /*1680*/  FFMA R15, R14, UR17, R15 ;  /* 0x000000110e0f7c23 */ /* 0x004fca000800000f */
[----:B------:R3:W-:Y:S02]  /*1690*/  STG.E desc[UR14][R20.64+0x600], R15 ;  /* 0x0006000f14007986 */ /* 0x0007e4000c10190e */
[----:B------:R-:W-:Y:S05]  /*16a0*/  @P0 BRA `(.L_x_248) ;  /* 0xfffffffc002c0947 */ /* 0x000fea000383ffff */
.L_x_247:
[----:B------:R-:W0:Y:S02]  /*16b0*/  LDC R14, c[0x0][0x388] ;  /* 0x0000e200ff0e7b82 */ /* 0x000e240000000800 */
[----:B0-----:R-:W-:-:S13]  /*16c0*/  LOP3.LUT P0, R10, R14, 0x7, RZ, 0xc0, !PT ;  /* 0x000000070e0a7812 */ /* 0x001fda000780c0ff */
[----:B------:R-:W-:Y:S05]  /*16d0*/  @!P0 EXIT ;  /* 0x000000000000894d */ /* 0x000fea0003800000 */
[----:B------:R-:W0:Y:S01]  /*16e0*/  LDCU.64 UR4, c[0x0][0x390] ;  /* 0x00007200ff0477ac */ /* 0x000e220008000a00 */
[----:B------:R-:W-:Y:S01]  /*16f0*/  SHF.L.U32 R8, R14, 0x7, RZ ;  /* 0x000000070e087819 */ /* 0x000fe200000006ff */
[----:B---3--:R-:W1:Y:S01]  /*1700*/  S2R R15, SR_TID.X ;  /* 0x00000000000f7919 */ /* 0x008e620000002100 */
[----:B------:R-:W-:Y:S02]  /*1710*/  ISETP.GE.U32.AND P0, PT, R10, 0x4, PT ;  /* 0x000000040a00780c */ /* 0x000fe40003f06070 */
[----:B------:R-:W-:Y:S01]  /*1720*/  SHF.R.S32.HI R6, RZ, 0x1f, R8 ;  /* 0x0000001fff067819 */ /* 0x000fe20000011408 */
[----:B------:R-:W-:Y:S01]  /*1730*/  IMAD.WIDE.U32 R8, R8, UR12, RZ ;  /* 0x0000000c08087c25 */ /* 0x000fe2000f8e00ff */
[----:B------:R-:W-:-:S03]  /*1740*/  LOP3.LUT R18, R14, 0x3, RZ, 0xc0, !PT ;  /* 0x000000030e127812 */ /* 0x000fc600078ec0ff */
[----:B------:R-:W-:Y:S01]  /*1750*/  IMAD R7, R6, UR12, RZ ;  /* 0x0000000c06077c24 */ /* 0x000fe2000f8e02ff */
[----:B------:R-:W-:Y:S02]  /*1760*/  SHF.L.U32 R6, R8, 0x2, RZ ;  /* 0x0000000208067819 */ /* 0x000fe400000006ff */
[----:B------:R-:W-:Y:S01]  /*1770*/  ISETP.NE.AND P1, PT, R18, RZ, PT ;  /* 0x000000ff1200720c */ /* 0x000fe20003f25270 */
[----:B------:R-:W-:Y:S01]  /*1780*/  IMAD.IADD R7, R9, 0x1, R7 ;  /* 0x0000000109077824 */ /* 0x000fe200078e0207 */
[----:B0-----:R-:W-:-:S04]  /*1790*/  IADD3 R6, P2, PT, R6, UR4, RZ ;  /* 0x0000000406067c10 */ /* 0x001fc8000ff5e0ff */
[----:B------:R-:W-:-:S04]  /*17a0*/  SHF.L.U64.HI R7, R8, 0x2, R7 ;  /* 0x0000000208077819 */ /* 0x000fc80000010207 */
[----:B------:R-:W-:Y:S01]  /*17b0*/  IADD3.X R7, PT, PT, R7, UR5, RZ, P2, !PT ;  /* 0x0000000507077c10 */ /* 0x000fe200097fe4ff */
[----:B------:R-:W-:Y:S06]  /*17c0*/  @!P0 BRA `(.L_x_249) ;  /* 0x0000000000588947 */ /* 0x000fec0003800000 */
[----:B-1----:R-:W-:Y:S01]  /*17d0*/  LEA R13, R0, R15, 0x7 ;  /* 0x0000000f000d7211 */ /* 0x002fe200078e38ff */
[----:B------:R-:W0:Y:S04]  /*17e0*/  LDCU UR4, c[0x0][0x38c] ;  /* 0x00007180ff0477ac */ /* 0x000e280008000800 */
[----:B------:R-:W-:-:S04]  /*17f0*/  IMAD.WIDE R10, R13, 0x4, R4 ;  /* 0x000000040d0a7825 */ /* 0x000fc800078e0204 */
[C---:B------:R-:W-:Y:S01]  /*1800*/  IMAD.WIDE R8, R13.reuse, 0x4, R2 ;  /* 0x000000040d087825 */ /* 0x040fe200078e0202 */
[----:B------:R-:W0:Y:S04]  /*1810*/  LDG.E R16, desc[UR14][R10.64] ;  /* 0x0000000e0a107981 */ /* 0x000e28000c1e1900 */
[----:B------:R-:W0:Y:S01]  /*1820*/  LDG.E R17, desc[UR14][R8.64] ;  /* 0x0000000e08117981 */ /* 0x000e22000c1e1900 */
[----:B------:R-:W-:-:S04]  /*1830*/  IMAD.WIDE R12, R13, 0x4, R6 ;  /* 0x000000040d0c7825 */ /* 0x000fc800078e0206 */
[----:B0-----:R-:W-:-:S05]  /*1840*/  FFMA R17, R16, UR4, R17 ;  /* 0x0000000410117c23 */ /* 0x001fca0008000011 */
[----:B------:R0:W-:Y:S04]  /*1850*/  STG.E desc[UR14][R12.64], R17 ;  /* 0x000000110c007986 */ /* 0x0001e8000c10190e */
[----:B------:R-:W2:Y:S04]  /*1860*/  LDG.E R16, desc[UR14][R10.64+0x200] ;  /* 0x0002000e0a107981 */ /* 0x000ea8000c1e1900 */
[----:B------:R-:W2:Y:S02]  /*1870*/  LDG.E R19, desc[UR14][R8.64+0x200] ;  /* 0x0002000e08137981 */ /* 0x000ea4000c1e1900 */
[----:B--2---:R-:W-:-:S05]  /*1880*/  FFMA R19, R16, UR4, R19 ;  /* 0x0000000410137c23 */ /* 0x004fca0008000013 */
[----:B------:R0:W-:Y:S04]  /*1890*/  STG.E desc[UR14][R12.64+0x200], R19 ;  /* 0x000200130c007986 */ /* 0x0001e8000c10190e */
[----:B------:R-:W2:Y:S04]  /*18a0*/  LDG.E R16, desc[UR14][R10.64+0x400] ;  /* 0x0004000e0a107981 */ /* 0x000ea8000c1e1900 */
[----:B------:R-:W2:Y:S02]  /*18b0*/  LDG.E R21, desc[UR14][R8.64+0x400] ;  /* 0x0004000e08157981 */ /* 0x000ea4000c1e1900 */
[----:B--2---:R-:W-:-:S05]  /*18c0*/  FFMA R21, R16, UR4, R21 ;  /* 0x0000000410157c23 */ /* 0x004fca0008000015 */
[----:B------:R0:W-:Y:S04]  /*18d0*/  STG.E desc[UR14][R12.64+0x400], R21 ;  /* 0x000400150c007986 */ /* 0x0001e8000c10190e */
[----:B------:R-:W2:Y:S04]  /*18e0*/  LDG.E R16, desc[UR14][R10.64+0x600] ;  /* 0x0006000e0a107981 */ /* 0x000ea8000c1e1900 */
[----:B------:R-:W2:Y:S01]  /*18f0*/  LDG.E R23, desc[UR14][R8.64+0x600] ;  /* 0x0006000e08177981 */ /* 0x000ea2000c1e1900 */
[----:B------:R-:W-:Y:S01]  /*1900*/  IADD3 R0, PT, PT, R0, 0x4, RZ ;  /* 0x0000000400007810 */ /* 0x000fe20007ffe0ff */
[----:B--2---:R-:W-:-:S05]  /*1910*/  FFMA R23, R16, UR4, R23 ;  /* 0x0000000410177c23 */ /* 0x004fca0008000017 */
[----:B------:R0:W-:Y:S02]  /*1920*/  STG.E desc[UR14][R12.64+0x600], R23 ;  /* 0x000600170c007986 */ /* 0x0001e4000c10190e */
.L_x_249:
[----:B------:R-:W-:Y:S05]  /*1930*/  @!P1 EXIT ;  /* 0x000000000000994d */ /* 0x000fea0003800000 */
[----:B------:R-:W-:Y:S02]  /*1940*/  ISETP.NE.AND P0, PT, R18, 0x1, PT ;  /* 0x000000011200780c */ /* 0x000fe40003f05270 */
[----:B------:R-:W-:-:S04]  /*1950*/  LOP3.LUT R14, R14, 0x1, RZ, 0xc0, !PT ;  /* 0x000000010e0e7812 */ /* 0x000fc800078ec0ff */
[----:B------:R-:W-:-:S07]  /*1960*/  ISETP.NE.U32.AND P1, PT, R14, 0x1, PT ;  /* 0x000000010e00780c */ /* 0x000fce0003f25070 */
[----:B------:R-:W-:Y:S06]  /*1970*/  @!P0 BRA `(.L_x_250) ;  /* 0x0000000000388947 */ /* 0x000fec0003800000 */
[----:B01----:R-:W-:Y:S01]  /*1980*/  IMAD R13, R0, 0x80, R15 ;  /* 0x00000080000d7824 */ /* 0x003fe200078e020f */
[----:B------:R-:W0:Y:S03]  /*1990*/  LDCU UR4, c[0x0][0x38c] ;  /* 0x00007180ff0477ac */ /* 0x000e260008000800 */
[----:B------:R-:W-:-:S04]  /*19a0*/  IMAD.WIDE R8, R13, 0x4, R4 ;  /* 0x000000040d087825 */ /* 0x000fc800078e0204 */
[C---:B------:R-:W-:Y:S01]  /*19b0*/  IMAD.WIDE R10, R13.reuse, 0x4, R2 ;  /* 0x000000040d0a7825 */ /* 0x040fe200078e0202 */
[----:B------:R-:W0:Y:S04]  /*19c0*/  LDG.E R14, desc[UR14][R8.64] ;  /* 0x0000000e080e7981 */ /* 0x000e28000c1e1900 */
[----:B------:R-:W0:Y:S01]  /*19d0*/  LDG.E R17, desc[UR14][R10.64] ;  /* 0x0000000e0a117981 */ /* 0x000e22000c1e1900 */
[----:B------:R-:W-:-:S04]  /*19e0*/  IMAD.WIDE R12, R13, 0x4, R6 ;  /* 0x000000040d0c7825 */ /* 0x000fc800078e0206 */
[----:B0-----:R-:W-:-:S05]  /*19f0*/  FFMA R17, R14, UR4, R17 ;  /* 0x000000040e117c23 */ /* 0x001fca0008000011 */
[----:B------:R2:W-:Y:S04]  /*1a00*/  STG.E desc[UR14][R12.64], R17 ;  /* 0x000000110c007986 */ /* 0x0005e8000c10190e */
[----:B------:R-:W3:Y:S04]  /*1a10*/  LDG.E R14, desc[UR14][R8.64+0x200] ;  /* 0x0002000e080e7981 */ /* 0x000ee8000c1e1900 */
[----:B------:R-:W3:Y:S01]  /*1a20*/  LDG.E R19, desc[UR14][R10.64+0x200] ;  /* 0x0002000e0a137981 */ /* 0x000ee2000c1e1900 */
[----:B------:R-:W-:Y:S01]  /*1a30*/  IADD3 R0, PT, PT, R0, 0x2, RZ ;  /* 0x0000000200007810 */ /* 0x000fe20007ffe0ff */
[----:B---3--:R-:W-:-:S05]  /*1a40*/  FFMA R19, R14, UR4, R19 ;  /* 0x000000040e137c23 */ /* 0x008fca0008000013 */
[----:B------:R2:W-:Y:S02]  /*1a50*/  STG.E desc[UR14][R12.64+0x200], R19 ;  /* 0x000200130c007986 */ /* 0x0005e4000c10190e */
.L_x_250:
[----:B------:R-:W-:Y:S05]  /*1a60*/  @P1 EXIT ;  /* 0x000000000000194d */ /* 0x000fea0003800000 */
[----:B-1----:R-:W-:Y:S01]  /*1a70*/  LEA R15, R0, R15, 0x7 ;  /* 0x0000000f000f7211 */ /* 0x002fe200078e38ff */
[----:B------:R-:W1:Y:S04]  /*1a80*/  LDCU UR4, c[0x0][0x38c] ;  /* 0x00007180ff0477ac */ /* 0x000e680008000800 */
[----:B------:R-:W-:-:S04]  /*1a90*/  IMAD.WIDE R4, R15, 0x4, R4 ;  /* 0x000000040f047825 */ /* 0x000fc800078e0204 */
[C---:B------:R-:W-:Y:S02]  /*1aa0*/  IMAD.WIDE R2, R15.reuse, 0x4, R2 ;  /* 0x000000040f027825 */ /* 0x040fe400078e0202 */
[----:B------:R-:W1:Y:S04]  /*1ab0*/  LDG.E R4, desc[UR14][R4.64] ;  /* 0x0000000e04047981 */ /* 0x000e68000c1e1900 */
[----:B------:R-:W1:Y:S01]  /*1ac0*/  LDG.E R3, desc[UR14][R2.64] ;  /* 0x0000000e02037981 */ /* 0x000e62000c1e1900 */
[----:B------:R-:W-:-:S04]  /*1ad0*/  IMAD.WIDE R6, R15, 0x4, R6 ;  /* 0x000000040f067825 */ /* 0x000fc800078e0206 */
[----:B-1----:R-:W-:-:S05]  /*1ae0*/  FFMA R9, R4, UR4, R3 ;  /* 0x0000000404097c23 */ /* 0x002fca0008000003 */
[----:B------:R-:W-:Y:S01]  /*1af0*/  STG.E desc[UR14][R6.64], R9 ;  /* 0x0000000906007986 */ /* 0x000fe2000c10190e */
[----:B------:R-:W-:Y:S05]  /*1b00*/  EXIT ;  /* 0x000000000000794d */ /* 0x000fea0003800000 */
.L_x_251:
        /* <DEDUP_REMOVED lines=15> */
.L_x_280:


//--------------------- .text._ZN3cub18CUB_300001_SM_10006detail9transform16transform_kernelINS2_10policy_hubILb1EN4cuda3std3__45tupleIJN6thrust24THRUST_300001_SM_1000_NS6detail15normal_iteratorINSA_10device_ptrIfEEEESF_EEEE10policy1000Ei13saxpy_functorSF_JPfSK_EEEvT0_iT1_T2_DpNS2_10kernel_argIT3_EE --------------------------
	.section	.text._ZN3cub18CUB_300001_SM_10006detail9transform16transform_kernelINS2_10policy_hubILb1EN4cuda3std3__45tupleIJN6thrust24THRUST_300001_SM_1000_NS6detail15normal_iteratorINSA_10device_ptrIfEEEESF_EEEE10policy1000Ei13saxpy_functorSF_JPfSK_EEEvT0_iT1_T2_DpNS2_10kernel_argIT3_EE,"ax",@progbits
	.align	128
        .global         _ZN3cub18CUB_300001_SM_10006detail9transform16transform_kernelINS2_10policy_hubILb1EN4cuda3std3__45tupleIJN6thrust24THRUST_300001_SM_1000_NS6detail15normal_iteratorINSA_10device_ptrIfEEEESF_EEEE10policy1000Ei13saxpy_functorSF_JPfSK_EEEvT0_iT1_T2_DpNS2_10kernel_argIT3_EE
        .type           _ZN3cub18CUB_300001_SM_10006detail9transform16transform_kernelINS2_10policy_hubILb1EN4cuda3std3__45tupleIJN6thrust24THRUST_300001_SM_1000_NS6detail15normal_iteratorINSA_10device_ptrIfEEEESF_EEEE10policy1000Ei13saxpy_functorSF_JPfSK_EEEvT0_iT1_T2_DpNS2_10kernel_argIT3_EE,@function
        .size           _ZN3cub18CUB_300001_SM_10006detail9transform16transform_kernelINS2_10policy_hubILb1EN4cuda3std3__45tupleIJN6thrust24THRUST_300001_SM_1000_NS6detail15normal_iteratorINSA_10device_ptrIfEEEESF_EEEE10policy1000Ei13saxpy_functorSF_JPfSK_EEEvT0_iT1_T2_DpNS2_10kernel_argIT3_EE,(.L_x_281 - _ZN3cub18CUB_300001_SM_10006detail9transform16transform_kernelINS2_10policy_hubILb1EN4cuda3std3__45tupleIJN6thrust24THRUST_300001_SM_1000_NS6detail15normal_iteratorINSA_10device_ptrIfEEEESF_EEEE10policy1000Ei13saxpy_functorSF_JPfSK_EEEvT0_iT1_T2_DpNS2_10kernel_argIT3_EE)
        .other          _ZN3cub18CUB_300001_SM_10006detail9transform16transform_kernelINS2_10policy_hubILb1EN4cuda3std3__45tupleIJN6thrust24THRUST_300001_SM_1000_NS6detail15normal_iteratorINSA_10device_ptrIfEEEESF_EEEE10policy1000Ei13saxpy_functorSF_JPfSK_EEEvT0_iT1_T2_DpNS2_10kernel_argIT3_EE,@"STO_CUDA_ENTRY STV_DEFAULT"
_ZN3cub18CUB_300001_SM_10006detail9transform16transform_kernelINS2_10policy_hubILb1EN4cuda3std3__45tupleIJN6thrust24THRUST_300001_SM_1000_NS6detail15normal_iteratorINSA_10device_ptrIfEEEESF_EEEE10policy1000Ei13saxpy_functorSF_JPfSK_EEEvT0_iT1_T2_DpNS2_10kernel_argIT3_EE:
.text._ZN3cub18CUB_300001_SM_10006detail9transform16transform_kernelINS2_10policy_hubILb1EN4cuda3std3__45tupleIJN6thrust24THRUST_300001_SM_1000_NS6detail15normal_iteratorINSA_10device_ptrIfEEEESF_EEEE10policy1000Ei13saxpy_functorSF_JPfSK_EEEvT0_iT1_T2_DpNS2_10kernel_argIT3_EE:
[----:B------:R-:W-:Y:S08]  /*0000*/  LDC R1, c[0x0][0x37c] ;  /* 0x0000df00ff017b82 */ /* 0x000ff00000000800 */
[----:B------:R-:W0:Y:S01]  /*0010*/  S2UR UR18, SR_CTAID.X ;  /* 0x00000000001279c3 */ /* 0x000e220000002500 */
[----:B------:R-:W1:Y:S01]  /*0020*/  LDCU.64 UR12, c[0x0][0x380] ;  /* 0x00007000ff0c77ac */ /* 0x000e620008000a00 */
[----:B------:R-:W2:Y:S01]  /*0030*/  S2R R0, SR_TID.X ;  /* 0x0000000000007919 */ /* 0x000ea20000002100 */
[----:B------:R-:W-:Y:S01]  /*0040*/  BSSY.RECONVERGENT B0, `(.L_x_252) ;  /* 0x0000020000007945 */ /* 0x000fe20003800200 */
[----:B-1----:R-:W-:-:S04]  /*0050*/  USHF.L.U32 UR11, UR13, 0x7, URZ ;  /* 0x000000070d0b7899 */ /* 0x002fc800080006ff */
[----:B0-----:R-:W-:-:S04]  /*0060*/  UIMAD UR8, UR11, UR18, URZ ;  /* 0x000000120b0872a4 */ /* 0x001fc8000f8e02ff */
[----:B------:R-:W-:-:S04]  /*0070*/  UIADD3 UR10, UPT, UPT, -UR8, UR12, URZ ;  /* 0x0000000c080a7290 */ /* 0x000fc8000fffe1ff */
[----:B------:R-:W-:Y:S01]  /*0080*/  UISETP.LT.AND UP0, UPT, UR11, UR10, UPT ;  /* 0x0000000a0b00728c */ /* 0x000fe2000bf01270 */
[----:B--2---:R-:W-:-:S03]  /*0090*/  SHF.L.U32 R4, R0, 0x7, RZ ;  /* 0x0000000700047819 */ /* 0x004fc600000006ff */
[----:B------:R-:W-:-:S04]  /*00a0*/  USEL UR12, UR11, UR10, UP0 ;  /* 0x0000000a0b0c7287 */ /* 0x000fc80008000000 */
[----:B------:R-:W-:-:S06]  /*00b0*/  USHF.L.U32 UR4, UR12, 0x2, URZ ;  /* 0x000000020c047899 */ /* 0x000fcc00080006ff */
[----:B------:R-:W-:-:S13]  /*00c0*/  ISETP.GE.AND P0, PT, R4, UR4, PT ;  /* 0x0000000404007c0c */ /* 0x000fda000bf06270 */
[----:B------:R-:W-:Y:S05]  /*00d0*/  @P0 BRA `(.L_x_253) ;  /* 0x0000000000580947 */ /* 0x000fea0003800000 */
[----:B------:R-:W0:Y:S01]  /*00e0*/  LDC.64 R2, c[0x0][0x398] ;  /* 0x0000e600ff027b82 */ /* 0x000e220000000a00 */
[----:B------:R-:W-:Y:S01]  /*00f0*/  MOV R7, UR8 ;  /* 0x0000000800077c02 */ /* 0x000fe20008000f00 */
[----:B------:R-:W-:Y:S01]  /*0100*/  BSSY.RECONVERGENT B1, `(.L_x_254) ;  /* 0x000000a000017945 */ /* 0x000fe20003800200 */
[----:B------:R-:W-:Y:S02]  /*0110*/  IMAD.MOV.U32 R5, RZ, RZ, R4 ;  /* 0x000000ffff057224 */ /* 0x000fe400078e0004 */
[----:B0-----:R-:W-:-:S04]  /*0120*/  IMAD.WIDE.U32 R2, R0, 0x80, R2 ;  /* 0x0000008000027825 */ /* 0x001fc800078e0002 */
[----:B------:R-:W-:-:S07]  /*0130*/  IMAD.WIDE R2, R7, 0x4, R2 ;  /* 0x0000000407027825 */ /* 0x000fce00078e0202 */
.L_x_255:
[----:B------:R-:W-:Y:S01]  /*0140*/  IADD3 R5, PT, PT, R5, 0x4000, RZ ;  /* 0x0000400005057810 */ /* 0x000fe20007ffe0ff */
[----:B------:R0:W-:Y:S03]  /*0150*/  CCTL.E.PF2 [R2] ;  /* 0x000000000200798f */ /* 0x0001e60000800100 */
[----:B------:R-:W-:Y:S02]  /*0160*/  ISETP.GE.AND P0, PT, R5, UR4, PT ;  /* 0x0000000405007c0c */ /* 0x000fe4000bf06270 */
[----:B0-----:R-:W-:-:S04]  /*0170*/  IADD3 R2, P1, PT, R2, 0x4000, RZ ;  /* 0x0000400002027810 */ /* 0x001fc80007f3e0ff */
[----:B------:R-:W-:-:S07]  /*0180*/  IADD3.X R3, PT, PT, RZ, R3, RZ, P1, !PT ;  /* 0x00000003ff037210 */ /* 0x000fce0000ffe4ff */
[----:B------:R-:W-:Y:S05]  /*0190*/  @!P0 BRA `(.L_x_255) ;  /* 0xfffffffc00e88947 */ /* 0x000fea000383ffff */
[----:B------:R-:W-:Y:S05]  /*01a0*/  BSYNC.RECONVERGENT B1 ;  /* 0x0000000000017941 */ /* 0x000fea0003800200 */
.L_x_254:
[----:B------:R-:W0:Y:S02]  /*01b0*/  LDC.64 R2, c[0x0][0x3a8] ;  /* 0x0000ea00ff027b82 */ /* 0x000e240000000a00 */
[----:B0-----:R-:W-:-:S04]  /*01c0*/  IMAD.WIDE.U32 R2, R0, 0x80, R2 ;  /* 0x0000008000027825 */ /* 0x001fc800078e0002 */
[----:B------:R-:W-:-:S07]  /*01d0*/  IMAD.WIDE R2, R7, 0x4, R2 ;  /* 0x0000000407027825 */ /* 0x000fce00078e0202 */
.L_x_256:
[----:B------:R-:W-:Y:S01]  /*01e0*/  VIADD R4, R4, 0x4000 ;  /* 0x0000400004047836 */ /* 0x000fe20000000000 */
[----:B------:R0:W-:Y:S04]  /*01f0*/  CCTL.E.PF2 [R2] ;  /* 0x000000000200798f */ /* 0x0001e80000800100 */
[----:B------:R-:W-:Y:S02]  /*0200*/  ISETP.GE.AND P0, PT, R4, UR4, PT ;  /* 0x0000000404007c0c */ /* 0x000fe4000bf06270 */
[----:B0-----:R-:W-:-:S04]  /*0210*/  IADD3 R2, P1, PT, R2, 0x4000, RZ ;  /* 0x0000400002027810 */ /* 0x001fc80007f3e0ff */
[----:B------:R-:W-:-:S07]  /*0220*/  IADD3.X R3, PT, PT, RZ, R3, RZ, P1, !PT ;  /* 0x00000003ff037210 */ /* 0x000fce0000ffe4ff */
[----:B------:R-:W-:Y:S05]  /*0230*/  @!P0 BRA `(.L_x_256) ;  /* 0xfffffffc00e88947 */ /* 0x000fea000383ffff */
.L_x_253:
[----:B------:R-:W-:Y:S05]  /*0240*/  BSYNC.RECONVERGENT B0 ;  /* 0x0000000000007941 */ /* 0x000fea0003800200 */
.L_x_252:
[----:B------:R-:W0:Y:S01]  /*0250*/  LDCU.128 UR4, c[0x0][0x390] ;  /* 0x00007200ff0477ac */ /* 0x000e220008000c00 */
[----:B------:R-:W-:Y:S01]  /*0260*/  UIMAD.WIDE UR8, UR8, 0x4, URZ ;  /* 0x00000004080878a5 */ /* 0x000fe2000f8e02ff */
[----:B------:R-:W1:Y:S01]  /*0270*/  LDCU.64 UR20, c[0x0][0x358] ;  /* 0x00006b00ff1477ac */ /* 0x000e620008000a00 */
[----:B------:R-:W2:Y:S02]  /*0280*/  LDCU.64 UR14, c[0x0][0x3a8] ;  /* 0x00007500ff0e77ac */ /* 0x000ea40008000a00 */
[----:B0-----:R-:W-:-:S04]  /*0290*/  UIADD3 UR16, UP0, UPT, UR8, UR4, URZ ;  /* 0x0000000408107290 */ /* 0x001fc8000ff1e0ff */
[----:B------:R-:W-:Y:S02]  /*02a0*/  UIADD3.X UR17, UPT, UPT, UR9, UR5, URZ, UP0, !UPT ;  /* 0x0000000509117290 */ /* 0x000fe400087fe4ff */
[----:B------:R-:W-:-:S09]  /*02b0*/  UISETP.GT.AND UP0, UPT, UR11, UR10, UPT ;  /* 0x0000000a0b00728c */ /* 0x000fd2000bf04270 */
[----:B-12---:R-:W-:Y:S05]  /*02c0*/  BRA.U UP0, `(.L_x_257) ;  /* 0x0000000900647547 */ /* 0x006fea000b800000 */
[----:B------:R-:W-:-:S06]  /*02d0*/  UISETP.GE.AND UP0, UPT, UR13, 0x1, UPT ;  /* 0x000000010d00788c */ /* 0x000fcc000bf06270 */
[----:B------:R-:W-:-:S13]  /*02e0*/  PLOP3.LUT P0, PT, PT, PT, UP0, 0x80, 0x8 ;  /* 0x000000000008781c */ /* 0x000fda0003f0f008 */
[----:B------:R-:W-:Y:S05]  /*02f0*/  @!P0 EXIT ;  /* 0x000000000000894d */ /* 0x000fea0003800000 */
[----:B------:R-:W-:Y:S01]  /*0300*/  UISETP.GE.U32.AND UP0, UPT, UR13, 0x8, UPT ;  /* 0x000000080d00788c */ /* 0x000fe2000bf06070 */
[----:B------:R-:W-:-:S08]  /*0310*/  HFMA2 R10, -RZ, RZ, 0, 0 ;  /* 0x00000000ff0a7431 */ /* 0x000fd000000001ff */
[----:B------:R-:W-:Y:S05]  /*0320*/  BRA.U !UP0, `(.L_x_258) ;  /* 0x00000005082c7547 */ /* 0x000fea000b800000 */
[----:B------:R-:W0:Y:S01]  /*0330*/  LDC.64 R2, c[0x0][0x390] ;  /* 0x0000e400ff027b82 */ /* 0x000e220000000a00 */
[----:B------:R-:W-:Y:S01]  /*0340*/  UMOV UR10, UR8 ;  /* 0x00000008000a7c82 */ /* 0x000fe20008000000 */
[----:B------:R-:W-:Y:S01]  /*0350*/  UMOV UR11, UR9 ;  /* 0x00000009000b7c82 */ /* 0x000fe20008000000 */
[----:B------:R-:W-:Y:S02]  /*0360*/  UIADD3 UR9, UP2, UPT, UR10, 0x600, URZ ;  /* 0x000006000a097890 */ /* 0x000fe4000ff5e0ff */
[----:B------:R-:W-:Y:S02]  /*0370*/  ULOP3.LUT UR8, UR13, 0x7ffffff8, URZ, 0xc0, !UPT ;  /* 0x7ffffff80d087892 */ /* 0x000fe4000f8ec0ff */
[----:B------:R-:W-:Y:S01]  /*0380*/  UIADD3 UR12, UP0, UPT, UR9, UR4, URZ ;  /* 0x00000004090c7290 */ /* 0x000fe2000ff1e0ff */
[----:B------:R-:W1:Y:S01]  /*0390*/  LDC.64 R4, c[0x0][0x398] ;  /* 0x0000e600ff047b82 */ /* 0x000e620000000a00 */
[----:B------:R-:W-:Y:S02]  /*03a0*/  UIADD3.X UR4, UPT, UPT, URZ, UR11, URZ, UP2, !UPT ;  /* 0x0000000bff047290 */ /* 0x000fe400097fe4ff */
[----:B------:R-:W-:-:S02]  /*03b0*/  UIADD3 UR6, UP1, UPT, UR9, UR6, URZ ;  /* 0x0000000609067290 */ /* 0x000fc4000ff3e0ff */
[----:B------:R-:W-:Y:S01]  /*03c0*/  UIADD3 UR14, UP2, UPT, UR9, UR14, URZ ;  /* 0x0000000e090e7290 */ /* 0x000fe2000ff5e0ff */
[----:B------:R-:W2:Y:S02]  /*03d0*/  LDCU UR19, c[0x0][0x388] ;  /* 0x00007100ff1377ac */ /* 0x000ea40008000800 */
[----:B------:R-:W3:Y:S01]  /*03e0*/  LDC.64 R6, c[0x0][0x3a8] ;  /* 0x0000ea00ff067b82 */ /* 0x000ee20000000a00 */
[----:B------:R-:W-:Y:S02]  /*03f0*/  UIADD3.X UR7, UPT, UPT, UR4, UR7, URZ, UP1, !UPT ;  /* 0x0000000704077290 */ /* 0x000fe40008ffe4ff */
[----:B------:R-:W-:Y:S02]  /*0400*/  UIADD3.X UR5, UPT, UPT, UR4, UR5, URZ, UP0, !UPT ;  /* 0x0000000504057290 */ /* 0x000fe400087fe4ff */
[----:B------:R-:W-:Y:S01]  /*0410*/  UIADD3.X UR15, UPT, UPT, UR4, UR15, URZ, UP2, !UPT ;  /* 0x0000000f040f7290 */ /* 0x000fe200097fe4ff */
[----:B0-----:R-:W-:Y:S01]  /*0420*/  IMAD.WIDE.U32 R2, R0, 0x4, R2 ;  /* 0x0000000400027825 */ /* 0x001fe200078e0002 */
[----:B------:R-:W-:-:S03]  /*0430*/  UIADD3 UR8, UPT, UPT, -UR8, URZ, URZ ;  /* 0x000000ff08087290 */ /* 0x000fc6000fffe1ff */
[----:B-1----:R-:W-:-:S04]  /*0440*/  IMAD.WIDE.U32 R4, R0, 0x4, R4 ;  /* 0x0000000400047825 */ /* 0x002fc800078e0004 */
[----:B---3--:R-:W-:-:S04]  /*0450*/  IMAD.WIDE.U32 R6, R0, 0x4, R6 ;  /* 0x0000000400067825 */ /* 0x008fc800078e0006 */
[----:B--2---:R-:W-:-:S07]  /*0460*/  VIADD R0, R0, 0x80 ;  /* 0x0000008000007836 */ /* 0x004fce0000000000 */
.L_x_259:
        /* <DEDUP_REMOVED lines=10> */
[----:B------:R-:W-:-:S02]  /*0510*/  MOV R11, UR15 ;  /* 0x0000000f000b7c02 */ /* 0x000fc40008000f00 */
[----:B------:R-:W-:Y:S01]  /*0520*/  IADD3.X R17, PT, PT, R3, UR11, RZ, P0, !PT ;  /* 0x0000000b03117c10 */ /* 0x000fe200087fe4ff */
[----:B------:R-:W-:-:S04]  /*0530*/  IMAD.WIDE R8, R0, 0x4, R8 ;  /* 0x0000000400087825 */ /* 0x000fc800078e0208 */
        /* <DEDUP_REMOVED lines=14> */
[----:B------:R-:W3:Y:S04]  /*0620*/  LDG.E R14, desc[UR20][R8.64+-0x200] ;  /* 0xfffe0014080e7981 */ /* 0x000ee8000c1e1900 */
[----:B0-----:R-:W3:Y:S02]  /*0630*/  LDG.E R17, desc[UR20][R10.64+-0x200] ;  /* 0xfffe00140a117981 */ /* 0x001ee4000c1e1900 */
        /* <DEDUP_REMOVED lines=16> */
[----:B------:R-:W-:Y:S02]  /*0740*/  UIADD3 UR10, UP0, UPT, UR10, 0x1000, URZ ;  /* 0x000010000a0a7890 */ /* 0x000fe4000ff1e0ff */
[----:B------:R-:W-:-:S02]  /*0750*/  UIADD3 UR8, UPT, UPT, UR8, 0x8, URZ ;  /* 0x0000000808087890 */ /* 0x000fc4000fffe0ff */
[----:B------:R-:W-:Y:S02]  /*0760*/  UIADD3.X UR11, UPT, UPT, URZ, UR11, URZ, UP0, !UPT ;  /* 0x0000000bff0b7290 */ /* 0x000fe400087fe4ff */
[----:B------:R-:W-:Y:S01]  /*0770*/  UISETP.NE.AND UP0, UPT, UR8, URZ, UPT ;  /* 0x000000ff0800728c */ /* 0x000fe2000bf05270 */
[----:B------:R-:W-:Y:S01]  /*0780*/  IADD3 R0, PT, PT, R0, 0x400, RZ ;  /* 0x0000040000007810 */ /* 0x000fe20007ffe0ff */
[----:B--2---:R-:W-:-:S05]  /*0790*/  FFMA R17, R14, UR19, R17 ;  /* 0x000000130e117c23 */ /* 0x004fca0008000011 */
[----:B------:R3:W-:Y:S02]  /*07a0*/  STG.E desc[UR20][R12.64+0x600], R17 ;  /* 0x000600110c007986 */ /* 0x0007e4000c101914 */
[----:B------:R-:W-:Y:S05]  /*07b0*/  BRA.U UP0, `(.L_x_259) ;  /* 0xfffffffd002c7547 */ /* 0x000fea000b83ffff */
[----:B------:R-:W0:Y:S02]  /*07c0*/  LDC R10, c[0x0][0x384] ;  /* 0x0000e100ff0a7b82 */ /* 0x000e240000000800 */
[----:B0-----:R-:W-:-:S07]  /*07d0*/  LOP3.LUT R10, R10, 0x7ffffff8, RZ, 0xc0, !PT ;  /* 0x7ffffff80a0a7812 */ /* 0x001fce00078ec0ff */
.L_x_258:
[----:B------:R-:W0:Y:S02]  /*07e0*/  LDC R0, c[0x0][0x384] ;  /* 0x0000e100ff007b82 */ /* 0x000e240000000800 */
[----:B0-----:R-:W-:-:S13]  /*07f0*/  LOP3.LUT P0, R3, R0, 0x7, RZ, 0xc0, !PT ;  /* 0x0000000700037812 */ /* 0x001fda000780c0ff */
[----:B------:R-:W-:Y:S05]  /*0800*/  @!P0 EXIT ;  /* 0x000000000000894d */ /* 0x000fea0003800000 */
[----:B------:R-:W0:Y:S01]  /*0810*/  LDCU.64 UR4, c[0x0][0x3a8] ;  /* 0x00007500ff0477ac */ /* 0x000e220008000a00 */
[C---:B------:R-:W-:Y:S01]  /*0820*/  SHF.L.U32 R2, R0.reuse, 0x7, RZ ;  /* 0x0000000700027819 */ /* 0x040fe200000006ff */
[----:B------:R-:W1:Y:S01]  /*0830*/  S2R R11, SR_TID.X ;  /* 0x00000000000b7919 */ /* 0x000e620000002100 */
[----:B------:R-:W-:Y:S01]  /*0840*/  ISETP.GE.U32.AND P0, PT, R3, 0x4, PT ;  /* 0x000000040300780c */ /* 0x000fe20003f06070 */
[----:B------:R-:W2:Y:S01]  /*0850*/  LDCU.64 UR6, c[0x0][0x398] ;  /* 0x00007300ff0677ac */ /* 0x000ea20008000a00 */
[----:B------:R-:W-:Y:S01]  /*0860*/  LOP3.LUT R16, R0, 0x3, RZ, 0xc0, !PT ;  /* 0x0000000300107812 */ /* 0x000fe200078ec0ff */
[----:B------:R-:W-:-:S03]  /*0870*/  IMAD R2, R2, UR18, RZ ;  /* 0x0000001202027c24 */ /* 0x000fc6000f8e02ff */
[----:B------:R-:W-:Y:S01]  /*0880*/  ISETP.NE.AND P1, PT, R16, RZ, PT ;  /* 0x000000ff1000720c */ /* 0x000fe20003f25270 */
[----:B------:R-:W-:-:S03]  /*0890*/  IMAD.WIDE R4, R2, 0x4, RZ ;  /* 0x0000000402047825 */ /* 0x000fc600078e02ff */
[C---:B0-----:R-:W-:Y:S02]  /*08a0*/  IADD3 R2, P2, PT, R4.reuse, UR4, RZ ;  /* 0x0000000404027c10 */ /* 0x041fe4000ff5e0ff */
[----:B--2---:R-:W-:Y:S02]  /*08b0*/  IADD3 R4, P3, PT, R4, UR6, RZ ;  /* 0x0000000604047c10 */ /* 0x004fe4000ff7e0ff */
[C---:B------:R-:W-:Y:S02]  /*08c0*/  IADD3.X R3, PT, PT, R5.reuse, UR5, RZ, P2, !PT ;  /* 0x0000000505037c10 */ /* 0x040fe400097fe4ff */
[----:B------:R-:W-:Y:S01]  /*08d0*/  IADD3.X R5, PT, PT, R5, UR7, RZ, P3, !PT ;  /* 0x0000000705057c10 */ /* 0x000fe20009ffe4ff */
[----:B------:R-:W-:Y:S08]  /*08e0*/  @!P0 BRA `(.L_x_260) ;  /* 0x00000000005c8947 */ /* 0x000ff00003800000 */
[----:B-1-3--:R-:W-:Y:S01]  /*08f0*/  IMAD R13, R10, 0x80, R11 ;  /* 0x000000800a0d7824 */ /* 0x00afe200078e020b */
[----:B------:R-:W0:Y:S03]  /*0900*/  LDCU UR4, c[0x0][0x388] ;  /* 0x00007100ff0477ac */ /* 0x000e260008000800 */
[----:B------:R-:W-:-:S04]  /*0910*/  IMAD.WIDE R8, R13, 0x4, R4 ;  /* 0x000000040d087825 */ /* 0x000fc800078e0204 */
[----:B------:R-:W-:Y:S01]  /*0920*/  IMAD.WIDE R6, R13, 0x4, R2 ;  /* 0x000000040d067825 */ /* 0x000fe200078e0202 */
[----:B------:R-:W0:Y:S04]  /*0930*/  LDG.E R14, desc[UR20][R8.64] ;  /* 0x00000014080e7981 */ /* 0x000e28000c1e1900 */
[----:B------:R-:W0:Y:S01]  /*0940*/  LDG.E R15, desc[UR20][R6.64] ;  /* 0x00000014060f7981 */ /* 0x000e22000c1e1900 */
[----:B------:R-:W-:-:S05]  /*0950*/  MOV R12, 0x4 ;  /* 0x00000004000c7802 */ /* 0x000fca0000000f00 */
[----:B------:R-:W-:-:S04]  /*0960*/  IMAD.WIDE R12, R13, R12, UR16 ;  /* 0x000000100d0c7e25 */ /* 0x000fc8000f8e020c */
        /* <DEDUP_REMOVED lines=15> */
.L_x_260:
[----:B------:R-:W-:Y:S05]  /*0a60*/  @!P1 EXIT ;  /* 0x000000000000994d */ /* 0x000fea0003800000 */
[----:B------:R-:W-:Y:S02]  /*0a70*/  ISETP.NE.AND P0, PT, R16, 0x1, PT ;  /* 0x000000011000780c */ /* 0x000fe40003f05270 */
[----:B------:R-:W-:-:S04]  /*0a80*/  LOP3.LUT R0, R0, 0x1, RZ, 0xc0, !PT ;  /* 0x0000000100007812 */ /* 0x000fc800078ec0ff */
[----:B------:R-:W-:-:S07]  /*0a90*/  ISETP.NE.U32.AND P1, PT, R0, 0x1, PT ;  /* 0x000000010000780c */ /* 0x000fce0003f25070 */
[----:B------:R-:W-:Y:S06]  /*0aa0*/  @!P0 BRA `(.L_x_261) ;  /* 0x00000000003c8947 */ /* 0x000fec0003800000 */
[----:B01-3--:R-:W-:Y:S01]  /*0ab0*/  IMAD R13, R10, 0x80, R11 ;  /* 0x000000800a0d7824 */ /* 0x00bfe200078e020b */
[----:B------:R-:W0:Y:S03]  /*0ac0*/  LDCU UR4, c[0x0][0x388] ;  /* 0x00007100ff0477ac */ /* 0x000e260008000800 */
[----:B------:R-:W-:-:S04]  /*0ad0*/  IMAD.WIDE R6, R13, 0x4, R4 ;  /* 0x000000040d067825 */ /* 0x000fc800078e0204 */
[----:B------:R-:W-:Y:S01]  /*0ae0*/  IMAD.WIDE R8, R13, 0x4, R2 ;  /* 0x000000040d087825 */ /* 0x000fe200078e0202 */
[----:B------:R-:W0:Y:S04]  /*0af0*/  LDG.E R0, desc[UR20][R6.64] ;  /* 0x0000001406007981 */ /* 0x000e28000c1e1900 */
[----:B------:R-:W0:Y:S01]  /*0b00*/  LDG.E R15, desc[UR20][R8.64] ;  /* 0x00000014080f7981 */ /* 0x000e22000c1e1900 */
[----:B------:R-:W-:-:S05]  /*0b10*/  HFMA2 R12, -RZ, RZ, 0, 2.384185791015625e-07 ;  /* 0x00000004ff0c7431 */ /* 0x000fca00000001ff */
[----:B------:R-:W-:-:S04]  /*0b20*/  IMAD.WIDE R12, R13, R12, UR16 ;  /* 0x000000100d0c7e25 */ /* 0x000fc8000f8e020c */
[----:B0-----:R-:W-:-:S05]  /*0b30*/  FFMA R15, R0, UR4, R15 ;  /* 0x00000004000f7c23 */ /* 0x001fca000800000f */
[----:B------:R2:W-:Y:S04]  /*0b40*/  STG.E desc[UR20][R12.64], R15 ;  /* 0x0000000f0c007986 */ /* 0x0005e8000c101914 */
[----:B------:R-:W3:Y:S04]  /*0b50*/  LDG.E R0, desc[UR20][R6.64+0x200] ;  /* 0x0002001406007981 */ /* 0x000ee8000c1e1900 */
[----:B------:R-:W3:Y:S01]  /*0b60*/  LDG.E R17, desc[UR20][R8.64+0x200] ;  /* 0x0002001408117981 */ /* 0x000ee2000c1e1900 */
[----:B------:R-:W-:Y:S01]  /*0b70*/  IADD3 R10, PT, PT, R10, 0x2, RZ ;  /* 0x000000020a0a7810 */ /* 0x000fe20007ffe0ff */
[----:B---3--:R-:W-:-:S05]  /*0b80*/  FFMA R17, R0, UR4, R17 ;  /* 0x0000000400117c23 */ /* 0x008fca0008000011 */
[----:B------:R2:W-:Y:S02]  /*0b90*/  STG.E desc[UR20][R12.64+0x200], R17 ;  /* 0x000200110c007986 */ /* 0x0005e4000c101914 */
.L_x_261:
[----:B------:R-:W-:Y:S05]  /*0ba0*/  @P1 EXIT ;  /* 0x000000000000194d */ /* 0x000fea0003800000 */
[----:B-1----:R-:W-:Y:S01]  /*0bb0*/  IMAD R7, R10, 0x80, R11 ;  /* 0x000000800a077824 */ /* 0x002fe200078e020b */
[----:B------:R-:W1:Y:S03]  /*0bc0*/  LDCU UR4, c[0x0][0x388] ;  /* 0x00007100ff0477ac */ /* 0x000e660008000800 */
[----:B------:R-:W-:-:S04]  /*0bd0*/  IMAD.WIDE R4, R7, 0x4, R4 ;  /* 0x0000000407047825 */ /* 0x000fc800078e0204 */
[----:B------:R-:W-:Y:S02]  /*0be0*/  IMAD.WIDE R2, R7, 0x4, R2 ;  /* 0x0000000407027825 */ /* 0x000fe400078e0202 */
[----:B------:R-:W1:Y:S04]  /*0bf0*/  LDG.E R4, desc[UR20][R4.64] ;  /* 0x0000001404047981 */ /* 0x000e68000c1e1900 */
[----:B------:R-:W1:Y:S01]  /*0c00*/  LDG.E R3, desc[UR20][R2.64] ;  /* 0x0000001402037981 */ /* 0x000e62000c1e1900 */
[----:B------:R-:W-:-:S05]  /*0c10*/  MOV R6, 0x4 ;  /* 0x0000000400067802 */ /* 0x000fca0000000f00 */
[----:B------:R-:W-:-:S04]  /*0c20*/  IMAD.WIDE R6, R7, R6, UR16 ;  /* 0x0000001007067e25 */ /* 0x000fc8000f8e0206 */
[----:B-1----:R-:W-:-:S05]  /*0c30*/  FFMA R9, R4, UR4, R3 ;  /* 0x0000000404097c23 */ /* 0x002fca0008000003 */
[----:B------:R-:W-:Y:S01]  /*0c40*/  STG.E desc[UR20][R6.64], R9 ;  /* 0x0000000906007986 */ /* 0x000fe2000c101914 */
[----:B------:R-:W-:Y:S05]  /*0c50*/  EXIT ;  /* 0x000000000000794d */ /* 0x000fea0003800000 */
.L_x_257:
[----:B------:R-:W0:Y:S02]  /*0c60*/  LDC R6, c[0x0][0x384] ;  /* 0x0000e100ff067b82 */ /* 0x000e240000000800 */
[----:B0-----:R-:W-:-:S13]  /*0c70*/  ISETP.GE.AND P0, PT, R6, 0x1, PT ;  /* 0x000000010600780c */ /* 0x001fda0003f06270 */
[----:B------:R-:W-:Y:S05]  /*0c80*/  @!P0 EXIT ;  /* 0x000000000000894d */ /* 0x000fea0003800000 */
[----:B------:R-:W0:Y:S01]  /*0c90*/  LDCU.64 UR4, c[0x0][0x398] ;  /* 0x00007300ff0477ac */ /* 0x000e220008000a00 */
[C---:B------:R-:W-:Y:S01]  /*0ca0*/  SHF.L.U32 R2, R6.reuse, 0x7, RZ ;  /* 0x0000000706027819 */ /* 0x040fe200000006ff */
[----:B------:R-:W1:Y:S01]  /*0cb0*/  S2R R0, SR_TID.X ;  /* 0x0000000000007919 */ /* 0x000e620000002100 */
[----:B------:R-:W-:Y:S01]  /*0cc0*/  HFMA2 R7, -RZ, RZ, 0, 0 ;  /* 0x00000000ff077431 */ /* 0x000fe200000001ff */
[----:B------:R-:W2:Y:S01]  /*0cd0*/  LDCU.64 UR6, c[0x0][0x3a8] ;  /* 0x00007500ff0677ac */ /* 0x000ea20008000a00 */
[----:B------:R-:W-:Y:S01]  /*0ce0*/  LOP3.LUT R20, R6, 0x7, RZ, 0xc0, !PT ;  /* 0x0000000706147812 */ /* 0x000fe200078ec0ff */
[----:B------:R-:W-:-:S04]  /*0cf0*/  IMAD R2, R2, UR18, RZ ;  /* 0x0000001202027c24 */ /* 0x000fc8000f8e02ff */
[----:B------:R-:W-:-:S03]  /*0d00*/  IMAD.WIDE R4, R2, 0x4, RZ ;  /* 0x0000000402047825 */ /* 0x000fc600078e02ff */
[----:B0-----:R-:W-:-:S04]  /*0d10*/  IADD3 R2, P0, PT, R4, UR4, RZ ;  /* 0x0000000404027c10 */ /* 0x001fc8000ff1e0ff */
[----:B------:R-:W-:Y:S02]  /*0d20*/  IADD3.X R3, PT, PT, R5, UR5, RZ, P0, !PT ;  /* 0x0000000505037c10 */ /* 0x000fe400087fe4ff */
[----:B------:R-:W-:Y:S02]  /*0d30*/  ISETP.GE.U32.AND P0, PT, R6, 0x8, PT ;  /* 0x000000080600780c */ /* 0x000fe40003f06070 */
[----:B--2---:R-:W-:-:S04]  /*0d40*/  IADD3 R4, P1, PT, R4, UR6, RZ ;  /* 0x0000000604047c10 */ /* 0x004fc8000ff3e0ff */
[----:B------:R-:W-:-:S07]  /*0d50*/  IADD3.X R5, PT, PT, R5, UR7, RZ, P1, !PT ;  /* 0x0000000705057c10 */ /* 0x000fce0008ffe4ff */
[----:B-1----:R-:W-:Y:S05]  /*0d60*/  @!P0 BRA `(.L_x_262) ;  /* 0x0000000400208947 */ /* 0x002fea0003800000 */
[----:B------:R-:W-:Y:S01]  /*0d70*/  LOP3.LUT R7, R6, 0x7ffffff8, RZ, 0xc0, !PT ;  /* 0x7ffffff806077812 */ /* 0x000fe200078ec0ff */
[----:B------:R-:W-:Y:S01]  /*0d80*/  IMAD.MOV.U32 R6, RZ, RZ, RZ ;  /* 0x000000ffff067224 */ /* 0x000fe200078e00ff */
[----:B------:R-:W0:Y:S06]  /*0d90*/  LDCU UR4, c[0x0][0x388] ;  /* 0x00007100ff0477ac */ /* 0x000e2c0008000800 */
.L_x_265:
[----:B-1----:R-:W-:-:S04]  /*0da0*/  LEA R13, R6, R0, 0x7 ;  /* 0x00000000060d7211 */ /* 0x002fc800078e38ff */
[----:B------:R-:W-:-:S13]  /*0db0*/  ISETP.GE.AND P0, PT, R13, UR12, PT ;  /* 0x0000000c0d007c0c */ /* 0x000fda000bf06270 */
[C---:B------:R-:W-:Y:S01]  /*0dc0*/  @!P0 IMAD.WIDE.U32 R14, R13.reuse, 0x4, R2 ;  /* 0x000000040d0e8825 */ /* 0x040fe200078e0002 */
[----:B------:R-:W1:Y:S03]  /*0dd0*/  @!P0 LDC R21, c[0x0][0x388] ;  /* 0x0000e200ff158b82 */ /* 0x000e660000000800 */
[C---:B------:R-:W-:Y:S02]  /*0de0*/  @!P0 IMAD.WIDE.U32 R18, R13.reuse, 0x4, R4 ;  /* 0x000000040d128825 */ /* 0x040fe400078e0004 */
[----:B------:R-:W1:Y:S04]  /*0df0*/  @!P0 LDG.E R14, desc[UR20][R14.64] ;  /* 0x000000140e0e8981 */ /* 0x000e68000c1e1900 */
[----:B------:R2:W1:Y:S01]  /*0e00*/  @!P0 LDG.E R19, desc[UR20][R18.64] ;  /* 0x0000001412138981 */ /* 0x000462000c1e1900 */
[----:B------:R-:W-:-:S02]  /*0e10*/  IADD3 R23, PT, PT, R13, 0x80, RZ ;  /* 0x000000800d177810 */ /* 0x000fc40007ffe0ff */
[----:B------:R-:W-:Y:S02]  /*0e20*/  MOV R16, 0x4 ;  /* 0x0000000400107802 */ /* 0x000fe40000000f00 */
[C---:B------:R-:W-:Y:S01]  /*0e30*/  ISETP.GE.AND P1, PT, R23.reuse, UR12, PT ;  /* 0x0000000c17007c0c */ /* 0x040fe2000bf26270 */
[----:B------:R-:W-:-:S04]  /*0e40*/  IMAD.WIDE R8, R23, 0x4, R2 ;  /* 0x0000000417087825 */ /* 0x000fc800078e0202 */
[----:B------:R-:W-:-:S04]  /*0e50*/  @!P0 IMAD.WIDE.U32 R16, R13, R16, UR16 ;  /* 0x000000100d108e25 */ /* 0x000fc8000f8e0010 */
[----:B------:R-:W-:-:S04]  /*0e60*/  IMAD.WIDE R10, R23, 0x4, R4 ;  /* 0x00000004170a7825 */ /* 0x000fc800078e0204 */
[----:B--2---:R-:W2:Y:S01]  /*0e70*/  @!P1 LDC R18, c[0x0][0x388] ;  /* 0x0000e200ff129b82 */ /* 0x004ea20000000800 */
[----:B-1----:R-:W-:-:S05]  /*0e80*/  @!P0 FFMA R21, R14, R21, R19 ;  /* 0x000000150e158223 */ /* 0x002fca0000000013 */
[----:B------:R1:W-:Y:S04]  /*0e90*/  @!P0 STG.E desc[UR20][R16.64], R21 ;  /* 0x0000001510008986 */ /* 0x0003e8000c101914 */
[----:B------:R-:W2:Y:S04]  /*0ea0*/  @!P1 LDG.E R12, desc[UR20][R8.64] ;  /* 0x00000014080c9981 */ /* 0x000ea8000c1e1900 */
[----:B------:R-:W2:Y:S01]  /*0eb0*/  @!P1 LDG.E R19, desc[UR20][R10.64] ;  /* 0x000000140a139981 */ /* 0x000ea2000c1e1900 */
[----:B------:R-:W-:-:S05]  /*0ec0*/  VIADD R14, R13, 0x100 ;  /* 0x000001000d0e7836 */ /* 0x000fca0000000000 */
[----:B------:R-:W-:Y:S01]  /*0ed0*/  ISETP.GE.AND P0, PT, R14, UR12, PT ;  /* 0x0000000c0e007c0c */ /* 0x000fe2000bf06270 */
[----:B------:R-:W-:-:S05]  /*0ee0*/  HFMA2 R14, -RZ, RZ, 0, 2.384185791015625e-07 ;  /* 0x00000004ff0e7431 */ /* 0x000fca00000001ff */
[----:B------:R-:W-:-:S04]  /*0ef0*/  IMAD.WIDE R14, R23, R14, UR16 ;  /* 0x00000010170e7e25 */ /* 0x000fc8000f8e020e */
[----:B--2---:R-:W-:-:S03]  /*0f00*/  @!P1 FFMA R19, R12, R18, R19 ;  /* 0x000000120c139223 */ /* 0x004fc60000000013 */
[----:B------:R-:W2:Y:S02]  /*0f10*/  @!P0 LDC R18, c[0x0][0x388] ;  /* 0x0000e200ff128b82 */ /* 0x000ea40000000800 */
[----:B------:R3:W-:Y:S04]  /*0f20*/  @!P1 STG.E desc[UR20][R14.64], R19 ;  /* 0x000000130e009986 */ /* 0x0007e8000c101914 */
[----:B------:R-:W2:Y:S04]  /*0f30*/  @!P0 LDG.E R12, desc[UR20][R8.64+0x200] ;  /* 0x00020014080c8981 */ /* 0x000ea8000c1e1900 */
[----:B-1----:R-:W2:Y:S01]  /*0f40*/  @!P0 LDG.E R17, desc[UR20][R10.64+0x200] ;  /* 0x000200140a118981 */ /* 0x002ea2000c1e1900 */
[----:B------:R-:W-:-:S04]  /*0f50*/  IADD3 R16, PT, PT, R13, 0x180, RZ ;  /* 0x000001800d107810 */ /* 0x000fc80007ffe0ff */
[----:B------:R-:W-:Y:S01]  /*0f60*/  ISETP.GE.AND P1, PT, R16, UR12, PT ;  /* 0x0000000c10007c0c */ /* 0x000fe2000bf26270 */
[----:B--2---:R-:W-:-:S12]  /*0f70*/  @!P0 FFMA R17, R12, R18, R17 ;  /* 0x000000120c118223 */ /* 0x004fd80000000011 */
[----:B------:R-:W1:Y:S01]  /*0f80*/  @!P1 LDC R18, c[0x0][0x388] ;  /* 0x0000e200ff129b82 */ /* 0x000e620000000800 */
[----:B------:R2:W-:Y:S04]  /*0f90*/  @!P0 STG.E desc[UR20][R14.64+0x200], R17 ;  /* 0x000200110e008986 */ /* 0x0005e8000c101914 */
[----:B------:R-:W1:Y:S04]  /*0fa0*/  @!P1 LDG.E R12, desc[UR20][R8.64+0x400] ;  /* 0x00040014080c9981 */ /* 0x000e68000c1e1900 */
[----:B------:R-:W1:Y:S01]  /*0fb0*/  @!P1 LDG.E R21, desc[UR20][R10.64+0x400] ;  /* 0x000400140a159981 */ /* 0x000e62000c1e1900 */
[----:B------:R-:W-:-:S04]  /*0fc0*/  IADD3 R16, PT, PT, R13, 0x200, RZ ;  /* 0x000002000d107810 */ /* 0x000fc80007ffe0ff */
[----:B------:R-:W-:Y:S01]  /*0fd0*/  ISETP.GE.AND P0, PT, R16, UR12, PT ;  /* 0x0000000c10007c0c */ /* 0x000fe2000bf06270 */
[----:B------:R-:W-:Y:S02]  /*0fe0*/  VIADD R16, R13, 0x280 ;  /* 0x000002800d107836 */ /* 0x000fe40000000000 */
[----:B-1----:R-:W-:-:S10]  /*0ff0*/  @!P1 FFMA R21, R12, R18, R21 ;  /* 0x000000120c159223 */ /* 0x002fd40000000015 */
[----:B------:R-:W1:Y:S01]  /*1000*/  @!P0 LDC R18, c[0x0][0x388] ;  /* 0x0000e200ff128b82 */ /* 0x000e620000000800 */
[----:B------:R4:W-:Y:S04]  /*1010*/  @!P1 STG.E desc[UR20][R14.64+0x400], R21 ;  /* 0x000400150e009986 */ /* 0x0009e8000c101914 */
[----:B------:R-:W1:Y:S04]  /*1020*/  @!P0 LDG.E R12, desc[UR20][R8.64+0x600] ;  /* 0x00060014080c8981 */ /* 0x000e68000c1e1900 */
[----:B---3--:R-:W1:Y:S01]  /*1030*/  @!P0 LDG.E R19, desc[UR20][R10.64+0x600] ;  /* 0x000600140a138981 */ /* 0x008e62000c1e1900 */
[----:B------:R-:W-:-:S02]  /*1040*/  ISETP.GE.AND P1, PT, R16, UR12, PT ;  /* 0x0000000c10007c0c */ /* 0x000fc4000bf26270 */
[----:B------:R-:W-:Y:S01]  /*1050*/  IADD3 R16, PT, PT, R13, 0x300, RZ ;  /* 0x000003000d107810 */ /* 0x000fe20007ffe0ff */
[----:B-1----:R-:W-:-:S10]  /*1060*/  @!P0 FFMA R19, R12, R18, R19 ;  /* 0x000000120c138223 */ /* 0x002fd40000000013 */
[----:B------:R-:W1:Y:S01]  /*1070*/  @!P1 LDC R18, c[0x0][0x388] ;  /* 0x0000e200ff129b82 */ /* 0x000e620000000800 */
[----:B------:R3:W-:Y:S04]  /*1080*/  @!P0 STG.E desc[UR20][R14.64+0x600], R19 ;  /* 0x000600130e008986 */ /* 0x0007e8000c101914 */
[----:B------:R-:W1:Y:S04]  /*1090*/  @!P1 LDG.E R12, desc[UR20][R8.64+0x800] ;  /* 0x00080014080c9981 */ /* 0x000e68000c1e1900 */
[----:B--2---:R-:W1:Y:S01]  /*10a0*/  @!P1 LDG.E R17, desc[UR20][R10.64+0x800] ;  /* 0x000800140a119981 */ /* 0x004e62000c1e1900 */
[----:B------:R-:W-:-:S13]  /*10b0*/  ISETP.GE.AND P0, PT, R16, UR12, PT ;  /* 0x0000000c10007c0c */ /* 0x000fda000bf06270 */
[----:B------:R-:W2:Y:S01]  /*10c0*/  @!P0 LDC R16, c[0x0][0x388] ;  /* 0x0000e200ff108b82 */ /* 0x000ea20000000800 */
[----:B-1----:R-:W-:-:S05]  /*10d0*/  @!P1 FFMA R17, R12, R18, R17 ;  /* 0x000000120c119223 */ /* 0x002fca0000000011 */
[----:B------:R3:W-:Y:S04]  /*10e0*/  @!P1 STG.E desc[UR20][R14.64+0x800], R17 ;  /* 0x000800110e009986 */ /* 0x0007e8000c101914 */
[----:B------:R-:W2:Y:S04]  /*10f0*/  @!P0 LDG.E R12, desc[UR20][R8.64+0xa00] ;  /* 0x000a0014080c8981 */ /* 0x000ea8000c1e1900 */
[----:B----4-:R-:W2:Y:S01]  /*1100*/  @!P0 LDG.E R21, desc[UR20][R10.64+0xa00] ;  /* 0x000a00140a158981 */ /* 0x010ea2000c1e1900 */
[----:B------:R-:W-:Y:S01]  /*1110*/  IADD3 R13, PT, PT, R13, 0x380, RZ ;  /* 0x000003800d0d7810 */ /* 0x000fe20007ffe0ff */
[----:B------:R-:W-:Y:S01]  /*1120*/  BSSY.RECONVERGENT B0, `(.L_x_263) ;  /* 0x000000b000007945 */ /* 0x000fe20003800200 */
[----:B------:R-:W-:-:S04]  /*1130*/  IADD3 R6, PT, PT, R6, 0x8, RZ ;  /* 0x0000000806067810 */ /* 0x000fc80007ffe0ff */
[----:B------:R-:W-:Y:S01]  /*1140*/  ISETP.NE.AND P1, PT, R6, R7, PT ;  /* 0x000000070600720c */ /* 0x000fe20003f25270 */
[----:B--2---:R-:W-:-:S05]  /*1150*/  @!P0 FFMA R21, R12, R16, R21 ;  /* 0x000000100c158223 */ /* 0x004fca0000000015 */
[----:B------:R3:W-:Y:S01]  /*1160*/  @!P0 STG.E desc[UR20][R14.64+0xa00], R21 ;  /* 0x000a00150e008986 */ /* 0x0007e2000c101914 */
[----:B------:R-:W-:-:S13]  /*1170*/  ISETP.GE.AND P0, PT, R13, UR12, PT ;  /* 0x0000000c0d007c0c */ /* 0x000fda000bf06270 */
[----:B---3--:R-:W-:Y:S05]  /*1180*/  @P0 BRA `(.L_x_264) ;  /* 0x0000000000100947 */ /* 0x008fea0003800000 */
[----:B------:R-:W0:Y:S04]  /*1190*/  LDG.E R8, desc[UR20][R8.64+0xc00] ;  /* 0x000c001408087981 */ /* 0x000e28000c1e1900 */
[----:B------:R-:W0:Y:S02]  /*11a0*/  LDG.E R11, desc[UR20][R10.64+0xc00] ;  /* 0x000c00140a0b7981 */ /* 0x000e24000c1e1900 */
[----:B0-----:R-:W-:-:S05]  /*11b0*/  FFMA R13, R8, UR4, R11 ;  /* 0x00000004080d7c23 */ /* 0x001fca000800000b */
[----:B------:R1:W-:Y:S02]  /*11c0*/  STG.E desc[UR20][R14.64+0xc00], R13 ;  /* 0x000c000d0e007986 */ /* 0x0003e4000c101914 */
.L_x_264:
[----:B0-----:R-:W-:Y:S05]  /*11d0*/  BSYNC.RECONVERGENT B0 ;  /* 0x0000000000007941 */ /* 0x001fea0003800200 */
.L_x_263:
[----:B------:R-:W-:Y:S05]  /*11e0*/  @P1 BRA `(.L_x_265) ;  /* 0xfffffff800ec1947 */ /* 0x000fea000383ffff */
.L_x_262:
[----:B------:R-:W-:-:S13]  /*11f0*/  ISETP.NE.AND P0, PT, R20, RZ, PT ;  /* 0x000000ff1400720c */ /* 0x000fda0003f05270 */
[----:B------:R-:W-:Y:S05]  /*1200*/  @!P0 EXIT ;  /* 0x000000000000894d */ /* 0x000fea0003800000 */
[----:B------:R-:W0:Y:S01]  /*1210*/  LDC R6, c[0x0][0x384] ;  /* 0x0000e100ff067b82 */ /* 0x000e220000000800 */
[----:B------:R-:W-:Y:S02]  /*1220*/  ISETP.GE.U32.AND P1, PT, R20, 0x4, PT ;  /* 0x000000041400780c */ /* 0x000fe40003f26070 */
[----:B0-----:R-:W-:-:S04]  /*1230*/  LOP3.LUT R22, R6, 0x3, RZ, 0xc0, !PT ;  /* 0x0000000306167812 */ /* 0x001fc800078ec0ff */
[----:B------:R-:W-:-:S07]  /*1240*/  ISETP.NE.AND P0, PT, R22, RZ, PT ;  /* 0x000000ff1600720c */ /* 0x000fce0003f05270 */
[----:B------:R-:W-:Y:S06]  /*1250*/  @!P1 BRA `(.L_x_266) ;  /* 0x0000000000b49947 */ /* 0x000fec0003800000 */
[----:B------:R-:W-:-:S05]  /*1260*/  IMAD R9, R7, 0x80, R0 ;  /* 0x0000008007097824 */ /* 0x000fca00078e0200 */
[----:B------:R-:W-:-:S13]  /*1270*/  ISETP.GE.AND P1, PT, R9, UR12, PT ;  /* 0x0000000c09007c0c */ /* 0x000fda000bf26270 */
[C---:B-1----:R-:W-:Y:S01]  /*1280*/  @!P1 IMAD.WIDE R12, R9.reuse, 0x4, R2 ;  /* 0x00000004090c9825 */ /* 0x042fe200078e0202 */
[----:B------:R-:W0:Y:S03]  /*1290*/  @!P1 LDC R23, c[0x0][0x388] ;  /* 0x0000e200ff179b82 */ /* 0x000e260000000800 */
[C---:B------:R-:W-:Y:S02]  /*12a0*/  @!P1 IMAD.WIDE R14, R9.reuse, 0x4, R4 ;  /* 0x00000004090e9825 */ /* 0x040fe400078e0204 */
[----:B------:R-:W0:Y:S04]  /*12b0*/  @!P1 LDG.E R12, desc[UR20][R12.64] ;  /* 0x000000140c0c9981 */ /* 0x000e28000c1e1900 */
[----:B------:R-:W0:Y:S01]  /*12c0*/  @!P1 LDG.E R15, desc[UR20][R14.64] ;  /* 0x000000140e0f9981 */ /* 0x000e22000c1e1900 */
[----:B------:R-:W-:-:S02]  /*12d0*/  IADD3 R21, PT, PT, R9, 0x80, RZ ;  /* 0x0000008009157810 */ /* 0x000fc40007ffe0ff */
[----:B------:R-:W-:Y:S02]  /*12e0*/  MOV R10, 0x4 ;  /* 0x00000004000a7802 */ /* 0x000fe40000000f00 */
[----:B------:R-:W-:-:S03]  /*12f0*/  ISETP.GE.AND P2, PT, R21, UR12, PT ;  /* 0x0000000c15007c0c */ /* 0x000fc6000bf46270 */
[----:B------:R-:W-:-:S10]  /*1300*/  @!P1 IMAD.WIDE R10, R9, R10, UR16 ;  /* 0x00000010090a9e25 */ /* 0x000fd4000f8e020a */
[C---:B------:R-:W-:Y:S01]  /*1310*/  @!P2 IMAD.WIDE R16, R21.reuse, 0x4, R2 ;  /* 0x000000041510a825 */ /* 0x040fe200078e0202 */
[----:B------:R-:W1:Y:S03]  /*1320*/  @!P2 LDC R25, c[0x0][0x388] ;  /* 0x0000e200ff19ab82 */ /* 0x000e660000000800 */
[----:B------:R-:W-:-:S04]  /*1330*/  @!P2 IMAD.WIDE R18, R21, 0x4, R4 ;  /* 0x000000041512a825 */ /* 0x000fc800078e0204 */
[----:B0-----:R-:W-:-:S05]  /*1340*/  @!P1 FFMA R23, R12, R23, R15 ;  /* 0x000000170c179223 */ /* 0x001fca000000000f */
[----:B------:R0:W-:Y:S04]  /*1350*/  @!P1 STG.E desc[UR20][R10.64], R23 ;  /* 0x000000170a009986 */ /* 0x0001e8000c101914 */
[----:B------:R-:W1:Y:S04]  /*1360*/  @!P2 LDG.E R16, desc[UR20][R16.64] ;  /* 0x000000141010a981 */ /* 0x000e68000c1e1900 */
[----:B------:R-:W1:Y:S01]  /*1370*/  @!P2 LDG.E R19, desc[UR20][R18.64] ;  /* 0x000000141213a981 */ /* 0x000e62000c1e1900 */
[----:B------:R-:W-:Y:S01]  /*1380*/  IADD3 R27, PT, PT, R9, 0x100, RZ ;  /* 0x00000100091b7810 */ /* 0x000fe20007ffe0ff */
[----:B------:R-:W-:-:S03]  /*1390*/  IMAD.MOV.U32 R12, RZ, RZ, 0x4 ;  /* 0x00000004ff0c7424 */ /* 0x000fc600078e00ff */
[----:B------:R-:W-:Y:S01]  /*13a0*/  ISETP.GE.AND P1, PT, R27, UR12, PT ;  /* 0x0000000c1b007c0c */ /* 0x000fe2000bf26270 */
[----:B------:R-:W-:-:S12]  /*13b0*/  @!P2 IMAD.WIDE R12, R21, R12, UR16 ;  /* 0x00000010150cae25 */ /* 0x000fd8000f8e020c */
[----:B------:R-:W-:-:S04]  /*13c0*/  @!P1 IMAD.WIDE R14, R27, 0x4, R2 ;  /* 0x000000041b0e9825 */ /* 0x000fc800078e0202 */
[----:B------:R-:W-:-:S04]  /*13d0*/  @!P1 IMAD.WIDE R20, R27, 0x4, R4 ;  /* 0x000000041b149825 */ /* 0x000fc800078e0204 */
[----:B-1----:R-:W-:Y:S02]  /*13e0*/  @!P2 FFMA R25, R16, R25, R19 ;  /* 0x000000191019a223 */ /* 0x002fe40000000013 */
[----:B------:R-:W1:Y:S03]  /*13f0*/  @!P1 LDC R19, c[0x0][0x388] ;  /* 0x0000e200ff139b82 */ /* 0x000e660000000800 */
[----:B------:R2:W-:Y:S04]  /*1400*/  @!P2 STG.E desc[UR20][R12.64], R25 ;  /* 0x000000190c00a986 */ /* 0x0005e8000c101914 */
[----:B------:R3:W1:Y:S04]  /*1410*/  @!P1 LDG.E R14, desc[UR20][R14.64] ;  /* 0x000000140e0e9981 */ /* 0x000668000c1e1900 */
[----:B------:R-:W1:Y:S01]  /*1420*/  @!P1 LDG.E R21, desc[UR20][R20.64] ;  /* 0x0000001414159981 */ /* 0x000e62000c1e1900 */
[----:B0-----:R-:W-:Y:S01]  /*1430*/  IADD3 R23, PT, PT, R9, 0x180, RZ ;  /* 0x0000018009177810 */ /* 0x001fe20007ffe0ff */
[----:B------:R-:W-:-:S03]  /*1440*/  HFMA2 R8, -RZ, RZ, 0, 2.384185791015625e-07 ;  /* 0x00000004ff087431 */ /* 0x000fc600000001ff */
[----:B------:R-:W-:Y:S02]  /*1450*/  ISETP.GE.AND P2, PT, R23, UR12, PT ;  /* 0x0000000c17007c0c */ /* 0x000fe4000bf46270 */
[----:B------:R-:W-:-:S11]  /*1460*/  @!P1 IMAD.WIDE R8, R27, R8, UR16 ;  /* 0x000000101b089e25 */ /* 0x000fd6000f8e0208 */
[C---:B------:R-:W-:Y:S01]  /*1470*/  @!P2 IMAD.WIDE R10, R23.reuse, 0x4, R2 ;  /* 0x00000004170aa825 */ /* 0x040fe200078e0202 */
[----:B---3--:R-:W0:Y:S03]  /*1480*/  @!P2 LDC R15, c[0x0][0x388] ;  /* 0x0000e200ff0fab82 */ /* 0x008e260000000800 */
[----:B------:R-:W-:-:S04]  /*1490*/  @!P2 IMAD.WIDE R16, R23, 0x4, R4 ;  /* 0x000000041710a825 */ /* 0x000fc800078e0204 */
[----:B-1----:R-:W-:-:S05]  /*14a0*/  @!P1 FFMA R19, R14, R19, R21 ;  /* 0x000000130e139223 */ /* 0x002fca0000000015 */
[----:B------:R3:W-:Y:S04]  /*14b0*/  @!P1 STG.E desc[UR20][R8.64], R19 ;  /* 0x0000001308009986 */ /* 0x0007e8000c101914 */
[----:B------:R-:W0:Y:S04]  /*14c0*/  @!P2 LDG.E R10, desc[UR20][R10.64] ;  /* 0x000000140a0aa981 */ /* 0x000e28000c1e1900 */
[----:B------:R-:W0:Y:S01]  /*14d0*/  @!P2 LDG.E R17, desc[UR20][R16.64] ;  /* 0x000000141011a981 */ /* 0x000e22000c1e1900 */
[----:B--2---:R-:W-:Y:S01]  /*14e0*/  MOV R12, 0x4 ;  /* 0x00000004000c7802 */ /* 0x004fe20000000f00 */
[----:B------:R-:W-:-:S04]  /*14f0*/  VIADD R7, R7, 0x4 ;  /* 0x0000000407077836 */ /* 0x000fc80000000000 */
[----:B------:R-:W-:-:S04]  /*1500*/  @!P2 IMAD.WIDE R12, R23, R12, UR16 ;  /* 0x00000010170cae25 */ /* 0x000fc8000f8e020c */
[----:B0-----:R-:W-:-:S05]  /*1510*/  @!P2 FFMA R15, R10, R15, R17 ;  /* 0x0000000f0a0fa223 */ /* 0x001fca0000000011 */
[----:B------:R3:W-:Y:S02]  /*1520*/  @!P2 STG.E desc[UR20][R12.64], R15 ;  /* 0x0000000f0c00a986 */ /* 0x0007e4000c101914 */
.L_x_266:
[----:B------:R-:W-:Y:S05]  /*1530*/  @!P0 EXIT ;  /* 0x000000000000894d */ /* 0x000fea0003800000 */
[----:B------:R-:W-:Y:S02]  /*1540*/  ISETP.NE.AND P0, PT, R22, 0x1, PT ;  /* 0x000000011600780c */ /* 0x000fe40003f05270 */
[----:B------:R-:W-:-:S04]  /*1550*/  LOP3.LUT R6, R6, 0x1, RZ, 0xc0, !PT ;  /* 0x0000000106067812 */ /* 0x000fc800078ec0ff */
[----:B------:R-:W-:-:S07]  /*1560*/  ISETP.NE.U32.AND P2, PT, R6, 0x1, PT ;  /* 0x000000010600780c */ /* 0x000fce0003f45070 */
[----:B------:R-:W-:Y:S06]  /*1570*/  @!P0 BRA `(.L_x_267) ;  /* 0x00000000005c8947 */ /* 0x000fec0003800000 */
[----:B-1-3--:R-:W-:-:S04]  /*1580*/  LEA R13, R7, R0, 0x7 ;  /* 0x00000000070d7211 */ /* 0x00afc800078e38ff */
[----:B------:R-:W-:-:S13]  /*1590*/  ISETP.GE.AND P0, PT, R13, UR12, PT ;  /* 0x0000000c0d007c0c */ /* 0x000fda000bf06270 */
[C---:B------:R-:W-:Y:S01]  /*15a0*/  @!P0 IMAD.WIDE R8, R13.reuse, 0x4, R2 ;  /* 0x000000040d088825 */ /* 0x040fe200078e0202 */
[----:B------:R-:W0:Y:S03]  /*15b0*/  @!P0 LDC R19, c[0x0][0x388] ;  /* 0x0000e200ff138b82 */ /* 0x000e260000000800 */
[C---:B------:R-:W-:Y:S02]  /*15c0*/  @!P0 IMAD.WIDE R10, R13.reuse, 0x4, R4 ;  /* 0x000000040d0a8825 */ /* 0x040fe400078e0204 */
[----:B------:R-:W0:Y:S04]  /*15d0*/  @!P0 LDG.E R8, desc[UR20][R8.64] ;  /* 0x0000001408088981 */ /* 0x000e28000c1e1900 */
[----:B------:R-:W0:Y:S01]  /*15e0*/  @!P0 LDG.E R11, desc[UR20][R10.64] ;  /* 0x000000140a0b8981 */ /* 0x000e22000c1e1900 */
[----:B------:R-:W-:Y:S01]  /*15f0*/  IADD3 R21, PT, PT, R13, 0x80, RZ ;  /* 0x000000800d157810 */ /* 0x000fe20007ffe0ff */
[----:B------:R-:W-:-:S03]  /*1600*/  HFMA2 R12, -RZ, RZ, 0, 2.384185791015625e-07 ;  /* 0x00000004ff0c7431 */ /* 0x000fc600000001ff */
[----:B------:R-:W-:Y:S02]  /*1610*/  ISETP.GE.AND P1, PT, R21, UR12, PT ;  /* 0x0000000c15007c0c */ /* 0x000fe4000bf26270 */
[----:B------:R-:W-:-:S11]  /*1620*/  @!P0 IMAD.WIDE R12, R13, R12, UR16 ;  /* 0x000000100d0c8e25 */ /* 0x000fd6000f8e020c */
[----:B------:R-:W-:-:S04]  /*1630*/  @!P1 IMAD.WIDE R14, R21, 0x4, R2 ;  /* 0x00000004150e9825 */ /* 0x000fc800078e0202 */
[----:B------:R-:W-:-:S04]  /*1640*/  @!P1 IMAD.WIDE R16, R21, 0x4, R4 ;  /* 0x0000000415109825 */ /* 0x000fc800078e0204 */
[----:B0-----:R-:W-:Y:S02]  /*1650*/  @!P0 FFMA R19, R8, R19, R11 ;  /* 0x0000001308138223 */ /* 0x001fe4000000000b */
[----:B------:R-:W0:Y:S03]  /*1660*/  @!P1 LDC R11, c[0x0][0x388] ;  /* 0x0000e200ff0b9b82 */ /* 0x000e260000000800 */
[----:B------:R2:W-:Y:S04]  /*1670*/  @!P0 STG.E desc[UR20][R12.64], R19 ;  /* 0x000000130c008986 */ /* 0x0005e8000c101914 */
[----:B------:R-:W0:Y:S04]  /*1680*/  @!P1 LDG.E R14, desc[UR20][R14.64] ;  /* 0x000000140e0e9981 */ /* 0x000e28000c1e1900 */
[----:B------:R-:W0:Y:S01]  /*1690*/  @!P1 LDG.E R17, desc[UR20][R16.64] ;  /* 0x0000001410119981 */ /* 0x000e22000c1e1900 */
[----:B------:R-:W-:Y:S01]  /*16a0*/  IMAD.MOV.U32 R8, RZ, RZ, 0x4 ;  /* 0x00000004ff087424 */ /* 0x000fe200078e00ff */
[----:B------:R-:W-:-:S03]  /*16b0*/  IADD3 R7, PT, PT, R7, 0x2, RZ ;  /* 0x0000000207077810 */ /* 0x000fc60007ffe0ff */
[----:B------:R-:W-:-:S04]  /*16c0*/  @!P1 IMAD.WIDE R8, R21, R8, UR16 ;  /* 0x0000001015089e25 */ /* 0x000fc8000f8e0208 */
[----:B0-----:R-:W-:-:S05]  /*16d0*/  @!P1 FFMA R11, R14, R11, R17 ;  /* 0x0000000b0e0b9223 */ /* 0x001fca0000000011 */
[----:B------:R2:W-:Y:S02]  /*16e0*/  @!P1 STG.E desc[UR20][R8.64], R11 ;  /* 0x0000000b08009986 */ /* 0x0005e4000c101914 */
.L_x_267:
[----:B------:R-:W-:Y:S05]  /*16f0*/  @P2 EXIT ;  /* 0x000000000000294d */ /* 0x000fea0003800000 */
[----:B------:R-:W-:-:S04]  /*1700*/  LEA R7, R7, R0, 0x7 ;  /* 0x0000000007077211 */ /* 0x000fc800078e38ff */
[----:B------:R-:W-:-:S13]  /*1710*/  ISETP.GE.AND P0, PT, R7, UR12, PT ;  /* 0x0000000c07007c0c */ /* 0x000fda000bf06270 */
[----:B------:R-:W-:Y:S05]  /*1720*/  @P0 EXIT ;  /* 0x000000000000094d */ /* 0x000fea0003800000 */
[C---:B------:R-:W-:Y:S01]  /*1730*/  IMAD.WIDE R2, R7.reuse, 0x4, R2 ;  /* 0x0000000407027825 */ /* 0x040fe200078e0202 */
[----:B------:R-:W2:Y:S03]  /*1740*/  LDCU UR4, c[0x0][0x388] ;  /* 0x00007100ff0477ac */ /* 0x000ea60008000800 */
[----:B------:R-:W-:Y:S02]  /*1750*/  IMAD.WIDE R4, R7, 0x4, R4 ;  /* 0x0000000407047825 */ /* 0x000fe400078e0204 */
[----:B------:R-:W2:Y:S04]  /*1760*/  LDG.E R2, desc[UR20][R2.64] ;  /* 0x0000001402027981 */ /* 0x000ea8000c1e1900 */
[----:B------:R-:W2:Y:S01]  /*1770*/  LDG.E R5, desc[UR20][R4.64] ;  /* 0x0000001404057981 */ /* 0x000ea2000c1e1900 */
[----:B------:R-:W-:-:S05]  /*1780*/  MOV R6, 0x4 ;  /* 0x0000000400067802 */ /* 0x000fca0000000f00 */
[----:B------:R-:W-:-:S04]  /*1790*/  IMAD.WIDE R6, R7, R6, UR16 ;  /* 0x0000001007067e25 */ /* 0x000fc8000f8e0206 */
[----:B--23--:R-:W-:-:S05]  /*17a0*/  FFMA R9, R2, UR4, R5 ;  /* 0x0000000402097c23 */ /* 0x00cfca0008000005 */
[----:B------:R-:W-:Y:S01]  /*17b0*/  STG.E desc[UR20][R6.64], R9 ;  /* 0x0000000906007986 */ /* 0x000fe2000c101914 */
[----:B------:R-:W-:Y:S05]  /*17c0*/  EXIT ;  /* 0x000000000000794d */ /* 0x000fea0003800000 */
.L_x_268:
        /* <DEDUP_REMOVED lines=11> */
.L_x_281:


//--------------------- .text._ZN3cub18CUB_300001_SM_10006detail8for_each13static_kernelINS2_12policy_hub_t12policy_500_tElN6thrust24THRUST_300001_SM_1000_NS8cuda_cub20__uninitialized_copy7functorINS7_6detail15normal_iteratorINS7_10device_ptrIfEEEENS7_7pointerIfNS8_3tagENS7_11use_defaultESI_EEEEEEvT0_T1_ --------------------------
	.section	.text._ZN3cub18CUB_300001_SM_10006detail8for_each13static_kernelINS2_12policy_hub_t12policy_500_tElN6thrust24THRUST_300001_SM_1000_NS8cuda_cub20__uninitialized_copy7functorINS7_6detail15normal_iteratorINS7_10device_ptrIfEEEENS7_7pointerIfNS8_3tagENS7_11use_defaultESI_EEEEEEvT0_T1_,"ax",@progbits
	.align	128
        .global         _ZN3cub18CUB_300001_SM_10006detail8for_each13static_kernelINS2_12policy_hub_t12policy_500_tElN6thrust24THRUST_300001_SM_1000_NS8cuda_cub20__uninitialized_copy7functorINS7_6detail15normal_iteratorINS7_10device_ptrIfEEEENS7_7pointerIfNS8_3tagENS7_11use_defaultESI_EEEEEEvT0_T1_
        .type           _ZN3cub18CUB_300001_SM_10006detail8for_each13static_kernelINS2_12policy_hub_t12policy_500_tElN6thrust24THRUST_300001_SM_1000_NS8cuda_cub20__uninitialized_copy7functorINS7_6detail15normal_iteratorINS7_10device_ptrIfEEEENS7_7pointerIfNS8_3tagENS7_11use_defaultESI_EEEEEEvT0_T1_,@function
        .size           _ZN3cub18CUB_300001_SM_10006detail8for_each13static_kernelINS2_12policy_hub_t12policy_500_tElN6thrust24THRUST_300001_SM_1000_NS8cuda_cub20__uninitialized_copy7functorINS7_6detail15normal_iteratorINS7_10device_ptrIfEEEENS7_7pointerIfNS8_3tagENS7_11use_defaultESI_EEEEEEvT0_T1_,(.L_x_282 - _ZN3cub18CUB_300001_SM_10006detail8for_each13static_kernelINS2_12policy_hub_t12policy_500_tElN6thrust24THRUST_300001_SM_1000_NS8cuda_cub20__uninitialized_copy7functorINS7_6detail15normal_iteratorINS7_10device_ptrIfEEEENS7_7pointerIfNS8_3tagENS7_11use_defaultESI_EEEEEEvT0_T1_)
        .other          _ZN3cub18CUB_300001_SM_10006detail8for_each13static_kernelINS2_12policy_hub_t12policy_500_tElN6thrust24THRUST_300001_SM_1000_NS8cuda_cub20__uninitialized_copy7functorINS7_6detail15normal_iteratorINS7_10device_ptrIfEEEENS7_7pointerIfNS8_3tagENS7_11use_defaultESI_EEEEEEvT0_T1_,@"STO_CUDA_ENTRY STV_DEFAULT"
_ZN3cub18CUB_300001_SM_10006detail8for_each13static_kernelINS2_12policy_hub_t12policy_500_tElN6thrust24THRUST_300001_SM_1000_NS8cuda_cub20__uninitialized_copy7functorINS7_6detail15normal_iteratorINS7_10device_ptrIfEEEENS7_7pointerIfNS8_3tagENS7_11use_defaultESI_EEEEEEvT0_T1_:
.text._ZN3cub18CUB_300001_SM_10006detail8for_each13static_kernelINS2_12policy_hub_t12policy_500_tElN6thrust24THRUST_300001_SM_1000_NS8cuda_cub20__uninitialized_copy7functorINS7_6detail15normal_iteratorINS7_10device_ptrIfEEEENS7_7pointerIfNS8_3tagENS7_11use_defaultESI_EEEEEEvT0_T1_:
[----:B------:R-:W-:Y:S08]  /*0000*/  LDC R1, c[0x0][0x37c] ;  /* 0x0000df00ff017b82 */ /* 0x000ff00000000800 */
[----:B------:R-:W0:Y:S01]  /*0010*/  S2UR UR4, SR_CTAID.X ;  /* 0x00000000000479c3 */ /* 0x000e220000002500 */
[----:B------:R-:W1:Y:S01]  /*0020*/  LDCU.64 UR6, c[0x0][0x380] ;  /* 0x00007000ff0677ac */ /* 0x000e620008000a00 */
[----:B------:R-:W2:Y:S01]  /*0030*/  LDCU.64 UR8, c[0x0][0x358] ;  /* 0x00006b00ff0877ac */ /* 0x000ea20008000a00 */
[----:B0-----:R-:W-:-:S04]  /*0040*/  UIMAD.WIDE.U32 UR4, UR4, 0x200, URZ ;  /* 0x00000200040478a5 */ /* 0x001fc8000f8e00ff */
[----:B-1----:R-:W-:-:S04]  /*0050*/  UIADD3 UR6, UP0, UPT, -UR4, UR6, URZ ;  /* 0x0000000604067290 */ /* 0x002fc8000ff1e1ff */
[----:B------:R-:W-:Y:S02]  /*0060*/  UIADD3.X UR7, UPT, UPT, ~UR5, UR7, URZ, UP0, !UPT ;  /* 0x0000000705077290 */ /* 0x000fe400087fe5ff */
[----:B------:R-:W-:-:S04]  /*0070*/  UISETP.GE.U32.AND UP0, UPT, UR6, 0x200, UPT ;  /* 0x000002000600788c */ /* 0x000fc8000bf06070 */
[----:B------:R-:W-:-:S09]  /*0080*/  UISETP.GE.AND.EX UP0, UPT, UR7, URZ, UPT, UP0 ;  /* 0x000000ff0700728c */ /* 0x000fd2000bf06300 */
[----:B--2---:R-:W-:Y:S05]  /*0090*/  BRA.U !UP0, `(.L_x_269) ;  /* 0x0000000108407547 */ /* 0x004fea000b800000 */
[----:B------:R-:W0:Y:S01]  /*00a0*/  S2R R0, SR_TID.X ;  /* 0x0000000000007919 */ /* 0x000e220000002100 */
[----:B------:R-:W1:Y:S01]  /*00b0*/  LDCU.64 UR10, c[0x0][0x388] ;  /* 0x00007100ff0a77ac */ /* 0x000e620008000a00 */
[----:B0-----:R-:W-:-:S05]  /*00c0*/  IADD3 R0, P0, PT, R0, UR4, RZ ;  /* 0x0000000400007c10 */ /* 0x001fca000ff1e0ff */
[----:B------:R-:W-:Y:S02]  /*00d0*/  IMAD.X R3, RZ, RZ, UR5, P0 ;  /* 0x00000005ff037e24 */ /* 0x000fe400080e06ff */
[----:B------:R-:W-:-:S03]  /*00e0*/  IMAD.SHL.U32 R4, R0, 0x4, RZ ;  /* 0x0000000400047824 */ /* 0x000fc600078e00ff */
[----:B------:R-:W-:Y:S02]  /*00f0*/  SHF.L.U64.HI R0, R0, 0x2, R3 ;  /* 0x0000000200007819 */ /* 0x000fe40000010203 */
[----:B-1----:R-:W-:-:S04]  /*0100*/  IADD3 R2, P0, PT, R4, UR10, RZ ;  /* 0x0000000a04027c10 */ /* 0x002fc8000ff1e0ff */
[----:B------:R-:W-:Y:S01]  /*0110*/  IADD3.X R3, PT, PT, R0, UR11, RZ, P0, !PT ;  /* 0x0000000b00037c10 */ /* 0x000fe200087fe4ff */
[----:B------:R-:W0:Y:S04]  /*0120*/  LDCU.64 UR10, c[0x0][0x390] ;  /* 0x00007200ff0a77ac */ /* 0x000e280008000a00 */
[----:B------:R-:W2:Y:S01]  /*0130*/  LDG.E R7, desc[UR8][R2.64] ;  /* 0x0000000802077981 */ /* 0x000ea2000c1e1900 */
[----:B0-----:R-:W-:-:S04]  /*0140*/  IADD3 R4, P0, PT, R4, UR10, RZ ;  /* 0x0000000a04047c10 */ /* 0x001fc8000ff1e0ff */
[----:B------:R-:W-:-:S05]  /*0150*/  IADD3.X R5, PT, PT, R0, UR11, RZ, P0, !PT ;  /* 0x0000000b00057c10 */ /* 0x000fca00087fe4ff */
[----:B--2---:R-:W-:Y:S04]  /*0160*/  STG.E desc[UR8][R4.64], R7 ;  /* 0x0000000704007986 */ /* 0x004fe8000c101908 */
[----:B------:R-:W2:Y:S04]  /*0170*/  LDG.E R9, desc[UR8][R2.64+0x400] ;  /* 0x0004000802097981 */ /* 0x000ea8000c1e1900 */
[----:B--2---:R-:W-:Y:S01]  /*0180*/  STG.E desc[UR8][R4.64+0x400], R9 ;  /* 0x0004000904007986 */ /* 0x004fe2000c101908 */
[----:B------:R-:W-:Y:S05]  /*0190*/  EXIT ;  /* 0x000000000000794d */ /* 0x000fea0003800000 */
.L_x_269:
[----:B------:R-:W0:Y:S01]  /*01a0*/  S2R R0, SR_TID.X ;  /* 0x0000000000007919 */ /* 0x000e220000002100 */
[----:B------:R-:W-:Y:S01]  /*01b0*/  USHF.R.S32.HI UR7, URZ, 0x1f, UR6 ;  /* 0x0000001fff077899 */ /* 0x000fe20008011406 */
[----:B------:R-:W-:Y:S05]  /*01c0*/  BSSY.RECONVERGENT B0, `(.L_x_270) ;  /* 0x0000015000007945 */ /* 0x000fea0003800200 */
[----:B------:R-:W-:Y:S01]  /*01d0*/  IMAD.U32 R3, RZ, RZ, UR7 ;  /* 0x00000007ff037e24 */ /* 0x000fe2000f8e00ff */
[C---:B0-----:R-:W-:Y:S01]  /*01e0*/  ISETP.LT.U32.AND P0, PT, R0.reuse, UR6, PT ;  /* 0x0000000600007c0c */ /* 0x041fe2000bf01070 */
[----:B------:R-:W-:-:S03]  /*01f0*/  VIADD R2, R0, 0x100 ;  /* 0x0000010000027836 */ /* 0x000fc60000000000 */
[----:B------:R-:W-:Y:S02]  /*0200*/  ISETP.GT.AND.EX P0, PT, R3, RZ, PT, P0 ;  /* 0x000000ff0300720c */ /* 0x000fe40003f04300 */
[----:B------:R-:W-:Y:S01]  /*0210*/  ISETP.LT.U32.AND P1, PT, R2, UR6, PT ;  /* 0x0000000602007c0c */ /* 0x000fe2000bf21070 */
[----:B------:R-:W-:-:S05]  /*0220*/  IMAD.U32 R2, RZ, RZ, UR7 ;  /* 0x00000007ff027e24 */ /* 0x000fca000f8e00ff */
[----:B------:R-:W-:-:S05]  /*0230*/  ISETP.GT.AND.EX P1, PT, R2, RZ, PT, P1 ;  /* 0x000000ff0200720c */ /* 0x000fca0003f24310 */
[----:B------:R-:W-:Y:S08]  /*0240*/  @!P0 BRA `(.L_x_271) ;  /* 0x0000000000308947 */ /* 0x000ff00003800000 */
[----:B------:R-:W0:Y:S01]  /*0250*/  LDCU.64 UR10, c[0x0][0x388] ;  /* 0x00007100ff0a77ac */ /* 0x000e220008000a00 */
[----:B------:R-:W-:-:S05]  /*0260*/  IADD3 R2, P0, PT, R0, UR4, RZ ;  /* 0x0000000400027c10 */ /* 0x000fca000ff1e0ff */
[----:B------:R-:W-:Y:S02]  /*0270*/  IMAD.X R3, RZ, RZ, UR5, P0 ;  /* 0x00000005ff037e24 */ /* 0x000fe400080e06ff */
[----:B------:R-:W-:-:S03]  /*0280*/  IMAD.SHL.U32 R4, R2, 0x4, RZ ;  /* 0x0000000402047824 */ /* 0x000fc600078e00ff */
[----:B------:R-:W-:Y:S02]  /*0290*/  SHF.L.U64.HI R5, R2, 0x2, R3 ;  /* 0x0000000202057819 */ /* 0x000fe40000010203 */
[----:B0-----:R-:W-:-:S04]  /*02a0*/  IADD3 R2, P0, PT, R4, UR10, RZ ;  /* 0x0000000a04027c10 */ /* 0x001fc8000ff1e0ff */
[----:B------:R-:W-:Y:S01]  /*02b0*/  IADD3.X R3, PT, PT, R5, UR11, RZ, P0, !PT ;  /* 0x0000000b05037c10 */ /* 0x000fe200087fe4ff */
[----:B------:R-:W0:Y:S05]  /*02c0*/  LDCU.64 UR10, c[0x0][0x390] ;  /* 0x00007200ff0a77ac */ /* 0x000e2a0008000a00 */
[----:B------:R-:W2:Y:S01]  /*02d0*/  LDG.E R3, desc[UR8][R2.64] ;  /* 0x0000000802037981 */ /* 0x000ea2000c1e1900 */
[----:B0-----:R-:W-:-:S04]  /*02e0*/  IADD3 R4, P0, PT, R4, UR10, RZ ;  /* 0x0000000a04047c10 */ /* 0x001fc8000ff1e0ff */
[----:B------:R-:W-:-:S05]  /*02f0*/  IADD3.X R5, PT, PT, R5, UR11, RZ, P0, !PT ;  /* 0x0000000b05057c10 */ /* 0x000fca00087fe4ff */
[----:B--2---:R0:W-:Y:S04]  /*0300*/  STG.E desc[UR8][R4.64], R3 ;  /* 0x0000000304007986 */ /* 0x0041e8000c101908 */
.L_x_271:
[----:B------:R-:W-:Y:S05]  /*0310*/  BSYNC.RECONVERGENT B0 ;  /* 0x0000000000007941 */ /* 0x000fea0003800200 */
.L_x_270:
[----:B------:R-:W-:Y:S05]  /*0320*/  @!P1 EXIT ;  /* 0x000000000000994d */ /* 0x000fea0003800000 */
[----:B------:R-:W1:Y:S01]  /*0330*/  LDCU.64 UR6, c[0x0][0x388] ;  /* 0x00007100ff0677ac */ /* 0x000e620008000a00 */
[----:B------:R-:W-:-:S05]  /*0340*/  IADD3 R0, P0, PT, R0, UR4, RZ ;  /* 0x0000000400007c10 */ /* 0x000fca000ff1e0ff */
[----:B0-----:R-:W-:Y:S02]  /*0350*/  IMAD.X R3, RZ, RZ, UR5, P0 ;  /* 0x00000005ff037e24 */ /* 0x001fe400080e06ff */
[----:B------:R-:W-:-:S03]  /*0360*/  IMAD.SHL.U32 R4, R0, 0x4, RZ ;  /* 0x0000000400047824 */ /* 0x000fc600078e00ff */
[----:B------:R-:W-:Y:S02]  /*0370*/  SHF.L.U64.HI R0, R0, 0x2, R3 ;  /* 0x0000000200007819 */ /* 0x000fe40000010203 */
[----:B-1----:R-:W-:-:S04]  /*0380*/  IADD3 R2, P0, PT, R4, UR6, RZ ;  /* 0x0000000604027c10 */ /* 0x002fc8000ff1e0ff */
[----:B------:R-:W-:Y:S01]  /*0390*/  IADD3.X R3, PT, PT, R0, UR7, RZ, P0, !PT ;  /* 0x0000000700037c10 */ /* 0x000fe200087fe4ff */
[----:B------:R-:W0:Y:S05]  /*03a0*/  LDCU.64 UR6, c[0x0][0x390] ;  /* 0x00007200ff0677ac */ /* 0x000e2a0008000a00 */
[----:B------:R-:W2:Y:S01]  /*03b0*/  LDG.E R3, desc[UR8][R2.64+0x400] ;  /* 0x0004000802037981 */ /* 0x000ea2000c1e1900 */
[----:B0-----:R-:W-:-:S04]  /*03c0*/  IADD3 R4, P0, PT, R4, UR6, RZ ;  /* 0x0000000604047c10 */ /* 0x001fc8000ff1e0ff */
[----:B------:R-:W-:-:S05]  /*03d0*/  IADD3.X R5, PT, PT, R0, UR7, RZ, P0, !PT ;  /* 0x0000000700057c10 */ /* 0x000fca00087fe4ff */
[----:B--2---:R-:W-:Y:S01]  /*03e0*/  STG.E desc[UR8][R4.64+0x400], R3 ;  /* 0x0004000304007986 */ /* 0x004fe2000c101908 */
[----:B------:R-:W-:Y:S05]  /*03f0*/  EXIT ;  /* 0x000000000000794d */ /* 0x000fea0003800000 */
.L_x_272:
        /* <DEDUP_REMOVED lines=16> */
.L_x_282:


//--------------------- .text._ZN3cub18CUB_300001_SM_10006detail11EmptyKernelIvEEvv --------------------------
	.section	.text._ZN3cub18CUB_300001_SM_10006detail11EmptyKernelIvEEvv,"ax",@progbits
	.align	128
        .global         _ZN3cub18CUB_300001_SM_10006detail11EmptyKernelIvEEvv
        .type           _ZN3cub18CUB_300001_SM_10006detail11EmptyKernelIvEEvv,@function
        .size           _ZN3cub18CUB_300001_SM_10006detail11EmptyKernelIvEEvv,(.L_x_283 - _ZN3cub18CUB_300001_SM_10006detail11EmptyKernelIvEEvv)
        .other          _ZN3cub18CUB_300001_SM_10006detail11EmptyKernelIvEEvv,@"STO_CUDA_ENTRY STV_DEFAULT"
_ZN3cub18CUB_300001_SM_10006detail11EmptyKernelIvEEvv:
.text._ZN3cub18CUB_300001_SM_10006detail11EmptyKernelIvEEvv:
[----:B------:R-:W-:Y:S01]  /*0000*/  LDC R1, c[0x0][0x37c] ;  /* 0x0000df00ff017b82 */ /* 0x000fe20000000800 */
[----:B------:R-:W-:Y:S05]  /*0010*/  EXIT ;  /* 0x000000000000794d */ /* 0x000fea0003800000 */
.L_x_273:
        /* <DEDUP_REMOVED lines=14> */
.L_x_283:


//--------------------- .nv.shared._ZN3cub18CUB_300001_SM_10006detail6reduce28DeviceReduceSingleTileKernelINS2_10policy_hubIfyN4cuda3std3__44plusIfEEE10Policy1000EPfSC_iS9_ffNS7_10__identityEEEvT0_T1_T2_T3_T4_T6_ --------------------------
	.section	.nv.shared._ZN3cub18CUB_300001_SM_10006detail6reduce28DeviceReduceSingleTileKernelINS2_10policy_hubIfyN4cuda3std3__44plusIfEEE10Policy1000EPfSC_iS9_ffNS7_10__identityEEEvT0_T1_T2_T3_T4_T6_,"aw",@nobits
	.sectionflags	@""
	.align	4
.nv.shared._ZN3cub18CUB_300001_SM_10006detail6reduce28DeviceReduceSingleTileKernelINS2_10policy_hubIfyN4cuda3std3__44plusIfEEE10Policy1000EPfSC_iS9_ffNS7_10__identityEEEvT0_T1_T2_T3_T4_T6_:
	.zero		1068


//--------------------- .nv.shared.reserved.0     --------------------------
	.section	.nv.shared.reserved.0,"aw",@nobits
	.weak		__nv_reservedSMEM_offset_0_alias
	.size		__nv_reservedSMEM_offset_0_alias, 0, 64
	.other		__nv_reservedSMEM_offset_0_alias,@"STO_CUDA_RESERVED_SHARED STV_DEFAULT"
__nv_reservedSMEM_offset_0_alias:
	.zero		0
	.zero		64


//--------------------- .nv.global                --------------------------
	.section	.nv.global,"aw",@nobits
.nv.global:
	.type		_ZN34_INTERNAL_6e806b8d_4_k_cu_483ea0b46thrust24THRUST_300001_SM_1000_NS3seqE,@object
	.size		_ZN34_INTERNAL_6e806b8d_4_k_cu_483ea0b46thrust24THRUST_300001_SM_1000_NS3seqE,(_ZN34_INTERNAL_6e806b8d_4_k_cu_483ea0b44cuda3std3__48in_placeE - _ZN34_INTERNAL_6e806b8d_4_k_cu_483ea0b46thrust24THRUST_300001_SM_1000_NS3seqE)
_ZN34_INTERNAL_6e806b8d_4_k_cu_483ea0b46thrust24THRUST_300001_SM_1000_NS3seqE:
	.zero		1
	.type		_ZN34_INTERNAL_6e806b8d_4_k_cu_483ea0b44cuda3std3__48in_placeE,@object
	.size		_ZN34_INTERNAL_6e806b8d_4_k_cu_483ea0b44cuda3std3__48in_placeE,(_ZN34_INTERNAL_6e806b8d_4_k_cu_483ea0b44cuda3std6ranges3__45__cpo4sizeE - _ZN34_INTERNAL_6e806b8d_4_k_cu_483ea0b44cuda3std3__48in_placeE)
_ZN34_INTERNAL_6e806b8d_4_k_cu_483ea0b44cuda3std3__48in_placeE:
	.zero		1
	.type		_ZN34_INTERNAL_6e806b8d_4_k_cu_483ea0b44cuda3std6ranges3__45__cpo4sizeE,@object
	.size		_ZN34_INTERNAL_6e806b8d_4_k_cu_483ea0b44cuda3std6ranges3__45__cpo4sizeE,(_ZN34_INTERNAL_6e806b8d_4_k_cu_483ea0b46thrust24THRUST_300001_SM_1000_NS12placeholders2_3E - _ZN34_INTERNAL_6e806b8d_4_k_cu_483ea0b44cuda3std6ranges3__45__cpo4sizeE)
_ZN34_INTERNAL_6e806b8d_4_k_cu_483ea0b44cuda3std6ranges3__45__cpo4sizeE:
	.zero		1
	.type		_ZN34_INTERNAL_6e806b8d_4_k_cu_483ea0b46thrust24THRUST_300001_SM_1000_NS12placeholders2_3E,@object
	.size		_ZN34_INTERNAL_6e806b8d_4_k_cu_483ea0b46thrust24THRUST_300001_SM_1000_NS12placeholders2_3E,(_ZN34_INTERNAL_6e806b8d_4_k_cu_483ea0b44cuda3std3__45__cpo6cbeginE - _ZN34_INTERNAL_6e806b8d_4_k_cu_483ea0b46thrust24THRUST_300001_SM_1000_NS12placeholders2_3E)
_ZN34_INTERNAL_6e806b8d_4_k_cu_483ea0b46thrust24THRUST_300001_SM_1000_NS12placeholders2_3E:
	.zero		1
	.type		_ZN34_INTERNAL_6e806b8d_4_k_cu_483ea0b44cuda3std3__45__cpo6cbeginE,@object
	.size		_ZN34_INTERNAL_6e806b8d_4_k_cu_483ea0b44cuda3std3__45__cpo6cbeginE,(_ZN34_INTERNAL_6e806b8d_4_k_cu_483ea0b44cuda3std6ranges3__45__cpo6cbeginE - _ZN34_INTERNAL_6e806b8d_4_k_cu_483ea0b44cuda3std3__45__cpo6cbeginE)
_ZN34_INTERNAL_6e806b8d_4_k_cu_483ea0b44cuda3std3__45__cpo6cbeginE:
	.zero		1
	.type		_ZN34_INTERNAL_6e806b8d_4_k_cu_483ea0b44cuda3std6ranges3__45__cpo6cbeginE,@object
	.size		_ZN34_INTERNAL_6e806b8d_4_k_cu_483ea0b44cuda3std6ranges3__45__cpo6cbeginE,(_ZN34_INTERNAL_6e806b8d_4_k_cu_483ea0b46thrust24THRUST_300001_SM_1000_NS12placeholders2_7E - _ZN34_INTERNAL_6e806b8d_4_k_cu_483ea0b44cuda3std6ranges3__45__cpo6cbeginE)
_ZN34_INTERNAL_6e806b8d_4_k_cu_483ea0b44cuda3std6ranges3__45__cpo6cbeginE:
	.zero		1
	.type		_ZN34_INTERNAL_6e806b8d_4_k_cu_483ea0b46thrust24THRUST_300001_SM_1000_NS12placeholders2_7E,@object
	.size		_ZN34_INTERNAL_6e806b8d_4_k_cu_483ea0b46thrust24THRUST_300001_SM_1000_NS12placeholders2_7E,(_ZN34_INTERNAL_6e806b8d_4_k_cu_483ea0b44cuda3std3__45__cpo7crbeginE - _ZN34_INTERNAL_6e806b8d_4_k_cu_483ea0b46thrust24THRUST_300001_SM_1000_NS12placeholders2_7E)
_ZN34_INTERNAL_6e806b8d_4_k_cu_483ea0b46thrust24THRUST_300001_SM_1000_NS12placeholders2_7E:
	.zero		1
	.type		_ZN34_INTERNAL_6e806b8d_4_k_cu_483ea0b44cuda3std3__45__cpo7crbeginE,@object
	.size		_ZN34_INTERNAL_6e806b8d_4_k_cu_483ea0b44cuda3std3__45__cpo7crbeginE,(_ZN34_INTERNAL_6e806b8d_4_k_cu_483ea0b44cuda3std6ranges3__45__cpo4nextE - _ZN34_INTERNAL_6e806b8d_4_k_cu_483ea0b44cuda3std3__45__cpo7crbeginE)
_ZN34_INTERNAL_6e806b8d_4_k_cu_483ea0b44cuda3std3__45__cpo7crbeginE:
	.zero		1
	.type		_ZN34_INTERNAL_6e806b8d_4_k_cu_483ea0b44cuda3std6ranges3__45__cpo4nextE,@object
	.size		_ZN34_INTERNAL_6e806b8d_4_k_cu_483ea0b44cuda3std6ranges3__45__cpo4nextE,(_ZN34_INTERNAL_6e806b8d_4_k_cu_483ea0b44cuda3std6ranges3__45__cpo4swapE - _ZN34_INTERNAL_6e806b8d_4_k_cu_483ea0b44cuda3std6ranges3__45__cpo4nextE)
_ZN34_INTERNAL_6e806b8d_4_k_cu_483ea0b44cuda3std6ranges3__45__cpo4nextE:
	.zero		1
	.type		_ZN34_INTERNAL_6e806b8d_4_k_cu_483ea0b44cuda3std6ranges3__45__cpo4swapE,@object
	.size		_ZN34_INTERNAL_6e806b8d_4_k_cu_483ea0b44cuda3std6ranges3__45__cpo4swapE,(_ZN34_INTERNAL_6e806b8d_4_k_cu_483ea0b46thrust24THRUST_300001_SM_1000_NS8cuda_cub10par_nosyncE - _ZN34_INTERNAL_6e806b8d_4_k_cu_483ea0b44cuda3std6ranges3__45__cpo4swapE)
_ZN34_INTERNAL_6e806b8d_4_k_cu_483ea0b44cuda3std6ranges3__45__cpo4swapE:
	.zero		1
	.type		_ZN34_INTERNAL_6e806b8d_4_k_cu_483ea0b46thrust24THRUST_300001_SM_1000_NS8cuda_cub10par_nosyncE,@object
	.size		_ZN34_INTERNAL_6e806b8d_4_k_cu_483ea0b46thrust24THRUST_300001_SM_1000_NS8cuda_cub10par_nosyncE,(_ZN34_INTERNAL_6e806b8d_4_k_cu_483ea0b46thrust24THRUST_300001_SM_1000_NS12placeholders2_9E - _ZN34_INTERNAL_6e806b8d_4_k_cu_483ea0b46thrust24THRUST_300001_SM_1000_NS8cuda_cub10par_nosyncE)
_ZN34_INTERNAL_6e806b8d_4_k_cu_483ea0b46thrust24THRUST_300001_SM_1000_NS8cuda_cub10par_nosyncE:
	.zero		1
	.type		_ZN34_INTERNAL_6e806b8d_4_k_cu_483ea0b46thrust24THRUST_300001_SM_1000_NS12placeholders2_9E,@object
	.size		_ZN34_INTERNAL_6e806b8d_4_k_cu_483ea0b46thrust24THRUST_300001_SM_1000_NS12placeholders2_9E,(_ZN34_INTERNAL_6e806b8d_4_k_cu_483ea0b44cuda3std3__436_GLOBAL__N__6e806b8d_4_k_cu_483ea0b46ignoreE - _ZN34_INTERNAL_6e806b8d_4_k_cu_483ea0b46thrust24THRUST_300001_SM_1000_NS12placeholders2_9E)
_ZN34_INTERNAL_6e806b8d_4_k_cu_483ea0b46thrust24THRUST_300001_SM_1000_NS12placeholders2_9E:
	.zero		1
	.type		_ZN34_INTERNAL_6e806b8d_4_k_cu_483ea0b44cuda3std3__436_GLOBAL__N__6e806b8d_4_k_cu_483ea0b46ignoreE,@object
	.size		_ZN34_INTERNAL_6e806b8d_4_k_cu_483ea0b44cuda3std3__436_GLOBAL__N__6e806b8d_4_k_cu_483ea0b46ignoreE,(_ZN34_INTERNAL_6e806b8d_4_k_cu_483ea0b44cuda3std6ranges3__45__cpo4dataE - _ZN34_INTERNAL_6e806b8d_4_k_cu_483ea0b44cuda3std3__436_GLOBAL__N__6e806b8d_4_k_cu_483ea0b46ignoreE)
_ZN34_INTERNAL_6e806b8d_4_k_cu_483ea0b44cuda3std3__436_GLOBAL__N__6e806b8d_4_k_cu_483ea0b46ignoreE:
	.zero		1
	.type		_ZN34_INTERNAL_6e806b8d_4_k_cu_483ea0b44cuda3std6ranges3__45__cpo4dataE,@object
	.size		_ZN34_INTERNAL_6e806b8d_4_k_cu_483ea0b44cuda3std6ranges3__45__cpo4dataE,(_ZN34_INTERNAL_6e806b8d_4_k_cu_483ea0b46thrust24THRUST_300001_SM_1000_NS12placeholders2_1E - _ZN34_INTERNAL_6e806b8d_4_k_cu_483ea0b44cuda3std6ranges3__45__cpo4dataE)
_ZN34_INTERNAL_6e806b8d_4_k_cu_483ea0b44cuda3std6ranges3__45__cpo4dataE:
	.zero		1
	.type		_ZN34_INTERNAL_6e806b8d_4_k_cu_483ea0b46thrust24THRUST_300001_SM_1000_NS12placeholders2_1E,@object
	.size		_ZN34_INTERNAL_6e806b8d_4_k_cu_483ea0b46thrust24THRUST_300001_SM_1000_NS12placeholders2_1E,(_ZN34_INTERNAL_6e806b8d_4_k_cu_483ea0b44cuda3std3__45__cpo5beginE - _ZN34_INTERNAL_6e806b8d_4_k_cu_483ea0b46thrust24THRUST_300001_SM_1000_NS12placeholders2_1E)
_ZN34_INTERNAL_6e806b8d_4_k_cu_483ea0b46thrust24THRUST_300001_SM_1000_NS12placeholders2_1E:
	.zero		1
	.type		_ZN34_INTERNAL_6e806b8d_4_k_cu_483ea0b44cuda3std3__45__cpo5beginE,@object
	.size		_ZN34_INTERNAL_6e806b8d_4_k_cu_483ea0b44cuda3std3__45__cpo5beginE,(_ZN34_INTERNAL_6e806b8d_4_k_cu_483ea0b44cuda3std6ranges3__45__cpo5beginE - _ZN34_INTERNAL_6e806b8d_4_k_cu_483ea0b44cuda3std3__45__cpo5beginE)
_ZN34_INTERNAL_6e806b8d_4_k_cu_483ea0b44cuda3std3__45__cpo5beginE:
	.zero		1
	.type		_ZN34_INTERNAL_6e806b8d_4_k_cu_483ea0b44cuda3std6ranges3__45__cpo5beginE,@object
	.size		_ZN34_INTERNAL_6e806b8d_4_k_cu_483ea0b44cuda3std6ranges3__45__cpo5beginE,(_ZN34_INTERNAL_6e806b8d_4_k_cu_483ea0b46thrust24THRUST_300001_SM_1000_NS12placeholders2_5E - _ZN34_INTERNAL_6e806b8d_4_k_cu_483ea0b44cuda3std6ranges3__45__cpo5beginE)
_ZN34_INTERNAL_6e806b8d_4_k_cu_483ea0b44cuda3std6ranges3__45__cpo5beginE:
	.zero		1
	.type		_ZN34_INTERNAL_6e806b8d_4_k_cu_483ea0b46thrust24THRUST_300001_SM_1000_NS12placeholders2_5E,@object
	.size		_ZN34_INTERNAL_6e806b8d_4_k_cu_483ea0b46thrust24THRUST_300001_SM_1000_NS12placeholders2_5E,(_ZN34_INTERNAL_6e806b8d_4_k_cu_483ea0b44cuda3std3__45__cpo6rbeginE - _ZN34_INTERNAL_6e806b8d_4_k_cu_483ea0b46thrust24THRUST_300001_SM_1000_NS12placeholders2_5E)
_ZN34_INTERNAL_6e806b8d_4_k_cu_483ea0b46thrust24THRUST_300001_SM_1000_NS12placeholders2_5E:
	.zero		1
	.type		_ZN34_INTERNAL_6e806b8d_4_k_cu_483ea0b44cuda3std3__45__cpo6rbeginE,@object
	.size		_ZN34_INTERNAL_6e806b8d_4_k_cu_483ea0b44cuda3std3__45__cpo6rbeginE,(_ZN34_INTERNAL_6e806b8d_4_k_cu_483ea0b44cuda3std6ranges3__45__cpo7advanceE - _ZN34_INTERNAL_6e806b8d_4_k_cu_483ea0b44cuda3std3__45__cpo6rbeginE)
_ZN34_INTERNAL_6e806b8d_4_k_cu_483ea0b44cuda3std3__45__cpo6rbeginE:
	.zero		1
	.type		_ZN34_INTERNAL_6e806b8d_4_k_cu_483ea0b44cuda3std6ranges3__45__cpo7advanceE,@object
	.size		_ZN34_INTERNAL_6e806b8d_4_k_cu_483ea0b44cuda3std6ranges3__45__cpo7advanceE,(_ZN34_INTERNAL_6e806b8d_4_k_cu_483ea0b44cuda3std3__47nulloptE - _ZN34_INTERNAL_6e806b8d_4_k_cu_483ea0b44cuda3std6ranges3__45__cpo7advanceE)
_ZN34_INTERNAL_6e806b8d_4_k_cu_483ea0b44cuda3std6ranges3__45__cpo7advanceE:
	.zero		1
	.type		_ZN34_INTERNAL_6e806b8d_4_k_cu_483ea0b44cuda3std3__47nulloptE,@object
	.size		_ZN34_INTERNAL_6e806b8d_4_k_cu_483ea0b44cuda3std3__47nulloptE,(_ZN34_INTERNAL_6e806b8d_4_k_cu_483ea0b44cuda3std6ranges3__45__cpo8distanceE - _ZN34_INTERNAL_6e806b8d_4_k_cu_483ea0b44cuda3std3__47nulloptE)
_ZN34_INTERNAL_6e806b8d_4_k_cu_483ea0b44cuda3std3__47nulloptE:
	.zero		1
	.type		_ZN34_INTERNAL_6e806b8d_4_k_cu_483ea0b44cuda3std6ranges3__45__cpo8distanceE,@object
	.size		_ZN34_INTERNAL_6e806b8d_4_k_cu_483ea0b44cuda3std6ranges3__45__cpo8distanceE,(_ZN34_INTERNAL_6e806b8d_4_k_cu_483ea0b46thrust24THRUST_300001_SM_1000_NS12placeholders3_10E - _ZN34_INTERNAL_6e806b8d_4_k_cu_483ea0b44cuda3std6ranges3__45__cpo8distanceE)
_ZN34_INTERNAL_6e806b8d_4_k_cu_483ea0b44cuda3std6ranges3__45__cpo8distanceE:
	.zero		1
	.type		_ZN34_INTERNAL_6e806b8d_4_k_cu_483ea0b46thrust24THRUST_300001_SM_1000_NS12placeholders3_10E,@object
	.size		_ZN34_INTERNAL_6e806b8d_4_k_cu_483ea0b46thrust24THRUST_300001_SM_1000_NS12placeholders3_10E,(_ZN34_INTERNAL_6e806b8d_4_k_cu_483ea0b44cuda3std3__419piecewise_constructE - _ZN34_INTERNAL_6e806b8d_4_k_cu_483ea0b46thrust24THRUST_300001_SM_1000_NS12placeholders3_10E)
_ZN34_INTERNAL_6e806b8d_4_k_cu_483ea0b46thrust24THRUST_300001_SM_1000_NS12placeholders3_10E:
	.zero		1
	.type		_ZN34_INTERNAL_6e806b8d_4_k_cu_483ea0b44cuda3std3__419piecewise_constructE,@object
	.size		_ZN34_INTERNAL_6e806b8d_4_k_cu_483ea0b44cuda3std3__419piecewise_constructE,(_ZN34_INTERNAL_6e806b8d_4_k_cu_483ea0b44cuda3std6ranges3__45__cpo5cdataE - _ZN34_INTERNAL_6e806b8d_4_k_cu_483ea0b44cuda3std3__419piecewise_constructE)
_ZN34_INTERNAL_6e806b8d_4_k_cu_483ea0b44cuda3std3__419piecewise_constructE:
	.zero		1
	.type		_ZN34_INTERNAL_6e806b8d_4_k_cu_483ea0b44cuda3std6ranges3__45__cpo5cdataE,@object
	.size		_ZN34_INTERNAL_6e806b8d_4_k_cu_483ea0b44cuda3std6ranges3__45__cpo5cdataE,(_ZN34_INTERNAL_6e806b8d_4_k_cu_483ea0b46thrust24THRUST_300001_SM_1000_NS12placeholders2_2E - _ZN34_INTERNAL_6e806b8d_4_k_cu_483ea0b44cuda3std6ranges3__45__cpo5cdataE)
_ZN34_INTERNAL_6e806b8d_4_k_cu_483ea0b44cuda3std6ranges3__45__cpo5cdataE:
	.zero		1
	.type		_ZN34_INTERNAL_6e806b8d_4_k_cu_483ea0b46thrust24THRUST_300001_SM_1000_NS12placeholders2_2E,@object
	.size		_ZN34_INTERNAL_6e806b8d_4_k_cu_483ea0b46thrust24THRUST_300001_SM_1000_NS12placeholders2_2E,(_ZN34_INTERNAL_6e806b8d_4_k_cu_483ea0b44cuda3std3__45__cpo3endE - _ZN34_INTERNAL_6e806b8d_4_k_cu_483ea0b46thrust24THRUST_300001_SM_1000_NS12placeholders2_2E)
_ZN34_INTERNAL_6e806b8d_4_k_cu_483ea0b46thrust24THRUST_300001_SM_1000_NS12placeholders2_2E:
	.zero		1
	.type		_ZN34_INTERNAL_6e806b8d_4_k_cu_483ea0b44cuda3std3__45__cpo3endE,@object
	.size		_ZN34_INTERNAL_6e806b8d_4_k_cu_483ea0b44cuda3std3__45__cpo3endE,(_ZN34_INTERNAL_6e806b8d_4_k_cu_483ea0b44cuda3std6ranges3__45__cpo3endE - _ZN34_INTERNAL_6e806b8d_4_k_cu_483ea0b44cuda3std3__45__cpo3endE)
_ZN34_INTERNAL_6e806b8d_4_k_cu_483ea0b44cuda3std3__45__cpo3endE:
	.zero		1
	.type		_ZN34_INTERNAL_6e806b8d_4_k_cu_483ea0b44cuda3std6ranges3__45__cpo3endE,@object
	.size		_ZN34_INTERNAL_6e806b8d_4_k_cu_483ea0b44cuda3std6ranges3__45__cpo3endE,(_ZN34_INTERNAL_6e806b8d_4_k_cu_483ea0b46thrust24THRUST_300001_SM_1000_NS12placeholders2_6E - _ZN34_INTERNAL_6e806b8d_4_k_cu_483ea0b44cuda3std6ranges3__45__cpo3endE)
_ZN34_INTERNAL_6e806b8d_4_k_cu_483ea0b44cuda3std6ranges3__45__cpo3endE:
	.zero		1
	.type		_ZN34_INTERNAL_6e806b8d_4_k_cu_483ea0b46thrust24THRUST_300001_SM_1000_NS12placeholders2_6E,@object
	.size		_ZN34_INTERNAL_6e806b8d_4_k_cu_483ea0b46thrust24THRUST_300001_SM_1000_NS12placeholders2_6E,(_ZN34_INTERNAL_6e806b8d_4_k_cu_483ea0b44cuda3std3__45__cpo4rendE - _ZN34_INTERNAL_6e806b8d_4_k_cu_483ea0b46thrust24THRUST_300001_SM_1000_NS12placeholders2_6E)
_ZN34_INTERNAL_6e806b8d_4_k_cu_483ea0b46thrust24THRUST_300001_SM_1000_NS12placeholders2_6E:
	.zero		1
	.type		_ZN34_INTERNAL_6e806b8d_4_k_cu_483ea0b44cuda3std3__45__cpo4rendE,@object
	.size		_ZN34_INTERNAL_6e806b8d_4_k_cu_483ea0b44cuda3std3__45__cpo4rendE,(_ZN34_INTERNAL_6e806b8d_4_k_cu_483ea0b44cuda3std6ranges3__45__cpo9iter_swapE - _ZN34_INTERNAL_6e806b8d_4_k_cu_483ea0b44cuda3std3__45__cpo4rendE)
_ZN34_INTERNAL_6e806b8d_4_k_cu_483ea0b44cuda3std3__45__cpo4rendE:
	.zero		1
	.type		_ZN34_INTERNAL_6e806b8d_4_k_cu_483ea0b44cuda3std6ranges3__45__cpo9iter_swapE,@object
	.size		_ZN34_INTERNAL_6e806b8d_4_k_cu_483ea0b44cuda3std6ranges3__45__cpo9iter_swapE,(_ZN34_INTERNAL_6e806b8d_4_k_cu_483ea0b44cuda3std3__48unexpectE - _ZN34_INTERNAL_6e806b8d_4_k_cu_483ea0b44cuda3std6ranges3__45__cpo9iter_swapE)
_ZN34_INTERNAL_6e806b8d_4_k_cu_483ea0b44cuda3std6ranges3__45__cpo9iter_swapE:
	.zero		1
	.type		_ZN34_INTERNAL_6e806b8d_4_k_cu_483ea0b44cuda3std3__48unexpectE,@object
	.size		_ZN34_INTERNAL_6e806b8d_4_k_cu_483ea0b44cuda3std3__48unexpectE,(_ZN34_INTERNAL_6e806b8d_4_k_cu_483ea0b46thrust24THRUST_300001_SM_1000_NS8cuda_cub3parE - _ZN34_INTERNAL_6e806b8d_4_k_cu_483ea0b44cuda3std3__48unexpectE)
_ZN34_INTERNAL_6e806b8d_4_k_cu_483ea0b44cuda3std3__48unexpectE:
	.zero		1
	.type		_ZN34_INTERNAL_6e806b8d_4_k_cu_483ea0b46thrust24THRUST_300001_SM_1000_NS8cuda_cub3parE,@object
	.size		_ZN34_INTERNAL_6e806b8d_4_k_cu_483ea0b46thrust24THRUST_300001_SM_1000_NS8cuda_cub3parE,(_ZN34_INTERNAL_6e806b8d_4_k_cu_483ea0b46thrust24THRUST_300001_SM_1000_NS12placeholders2_4E - _ZN34_INTERNAL_6e806b8d_4_k_cu_483ea0b46thrust24THRUST_300001_SM_1000_NS8cuda_cub3parE)
_ZN34_INTERNAL_6e806b8d_4_k_cu_483ea0b46thrust24THRUST_300001_SM_1000_NS8cuda_cub3parE:
	.zero		1
	.type		_ZN34_INTERNAL_6e806b8d_4_k_cu_483ea0b46thrust24THRUST_300001_SM_1000_NS12placeholders2_4E,@object
	.size		_ZN34_INTERNAL_6e806b8d_4_k_cu_483ea0b46thrust24THRUST_300001_SM_1000_NS12placeholders2_4E,(_ZN34_INTERNAL_6e806b8d_4_k_cu_483ea0b44cuda3std3__45__cpo4cendE - _ZN34_INTERNAL_6e806b8d_4_k_cu_483ea0b46thrust24THRUST_300001_SM_1000_NS12placeholders2_4E)
_ZN34_INTERNAL_6e806b8d_4_k_cu_483ea0b46thrust24THRUST_300001_SM_1000_NS12placeholders2_4E:
	.zero		1
	.type		_ZN34_INTERNAL_6e806b8d_4_k_cu_483ea0b44cuda3std3__45__cpo4cendE,@object
	.size		_ZN34_INTERNAL_6e806b8d_4_k_cu_483ea0b44cuda3std3__45__cpo4cendE,(_ZN34_INTERNAL_6e806b8d_4_k_cu_483ea0b44cuda3std6ranges3__45__cpo4cendE - _ZN34_INTERNAL_6e806b8d_4_k_cu_483ea0b44cuda3std3__45__cpo4cendE)
_ZN34_INTERNAL_6e806b8d_4_k_cu_483ea0b44cuda3std3__45__cpo4cendE:
	.zero		1
	.type		_ZN34_INTERNAL_6e806b8d_4_k_cu_483ea0b44cuda3std6ranges3__45__cpo4cendE,@object
	.size		_ZN34_INTERNAL_6e806b8d_4_k_cu_483ea0b44cuda3std6ranges3__45__cpo4cendE,(_ZN34_INTERNAL_6e806b8d_4_k_cu_483ea0b44cuda3std3__420unreachable_sentinelE - _ZN34_INTERNAL_6e806b8d_4_k_cu_483ea0b44cuda3std6ranges3__45__cpo4cendE)
_ZN34_INTERNAL_6e806b8d_4_k_cu_483ea0b44cuda3std6ranges3__45__cpo4cendE:
	.zero		1
	.type		_ZN34_INTERNAL_6e806b8d_4_k_cu_483ea0b44cuda3std3__420unreachable_sentinelE,@object
	.size		_ZN34_INTERNAL_6e806b8d_4_k_cu_483ea0b44cuda3std3__420unreachable_sentinelE,(_ZN34_INTERNAL_6e806b8d_4_k_cu_483ea0b44cuda3std6ranges3__45__cpo5ssizeE - _ZN34_INTERNAL_6e806b8d_4_k_cu_483ea0b44cuda3std3__420unreachable_sentinelE)
_ZN34_INTERNAL_6e806b8d_4_k_cu_483ea0b44cuda3std3__420unreachable_sentinelE:
	.zero		1
	.type		_ZN34_INTERNAL_6e806b8d_4_k_cu_483ea0b44cuda3std6ranges3__45__cpo5ssizeE,@object
	.size		_ZN34_INTERNAL_6e806b8d_4_k_cu_483ea0b44cuda3std6ranges3__45__cpo5ssizeE,(_ZN34_INTERNAL_6e806b8d_4_k_cu_483ea0b46thrust24THRUST_300001_SM_1000_NS12placeholders2_8E - _ZN34_INTERNAL_6e806b8d_4_k_cu_483ea0b44cuda3std6ranges3__45__cpo5ssizeE)
_ZN34_INTERNAL_6e806b8d_4_k_cu_483ea0b44cuda3std6ranges3__45__cpo5ssizeE:
	.zero		1
	.type		_ZN34_INTERNAL_6e806b8d_4_k_cu_483ea0b46thrust24THRUST_300001_SM_1000_NS12placeholders2_8E,@object
	.size		_ZN34_INTERNAL_6e806b8d_4_k_cu_483ea0b46thrust24THRUST_300001_SM_1000_NS12placeholders2_8E,(_ZN34_INTERNAL_6e806b8d_4_k_cu_483ea0b44cuda3std3__45__cpo5crendE - _ZN34_INTERNAL_6e806b8d_4_k_cu_483ea0b46thrust24THRUST_300001_SM_1000_NS12placeholders2_8E)
_ZN34_INTERNAL_6e806b8d_4_k_cu_483ea0b46thrust24THRUST_300001_SM_1000_NS12placeholders2_8E:
	.zero		1
	.type		_ZN34_INTERNAL_6e806b8d_4_k_cu_483ea0b44cuda3std3__45__cpo5crendE,@object
	.size		_ZN34_INTERNAL_6e806b8d_4_k_cu_483ea0b44cuda3std3__45__cpo5crendE,(_ZN34_INTERNAL_6e806b8d_4_k_cu_483ea0b44cuda3std6ranges3__45__cpo4prevE - _ZN34_INTERNAL_6e806b8d_4_k_cu_483ea0b44cuda3std3__45__cpo5crendE)
_ZN34_INTERNAL_6e806b8d_4_k_cu_483ea0b44cuda3std3__45__cpo5crendE:
	.zero		1
	.type		_ZN34_INTERNAL_6e806b8d_4_k_cu_483ea0b44cuda3std6ranges3__45__cpo4prevE,@object
	.size		_ZN34_INTERNAL_6e806b8d_4_k_cu_483ea0b44cuda3std6ranges3__45__cpo4prevE,(_ZN34_INTERNAL_6e806b8d_4_k_cu_483ea0b44cuda3std6ranges3__45__cpo9iter_moveE - _ZN34_INTERNAL_6e806b8d_4_k_cu_483ea0b44cuda3std6ranges3__45__cpo4prevE)
_ZN34_INTERNAL_6e806b8d_4_k_cu_483ea0b44cuda3std6ranges3__45__cpo4prevE:
	.zero		1
	.type		_ZN34_INTERNAL_6e806b8d_4_k_cu_483ea0b44cuda3std6ranges3__45__cpo9iter_moveE,@object
	.size		_ZN34_INTERNAL_6e806b8d_4_k_cu_483ea0b44cuda3std6ranges3__45__cpo9iter_moveE,(_ZN34_INTERNAL_6e806b8d_4_k_cu_483ea0b46thrust24THRUST_300001_SM_1000_NS6system6detail10sequential3seqE - _ZN34_INTERNAL_6e806b8d_4_k_cu_483ea0b44cuda3std6ranges3__45__cpo9iter_moveE)
_ZN34_INTERNAL_6e806b8d_4_k_cu_483ea0b44cuda3std6ranges3__45__cpo9iter_moveE:
	.zero		1
	.type		_ZN34_INTERNAL_6e806b8d_4_k_cu_483ea0b46thrust24THRUST_300001_SM_1000_NS6system6detail10sequential3seqE,@object
	.size		_ZN34_INTERNAL_6e806b8d_4_k_cu_483ea0b46thrust24THRUST_300001_SM_1000_NS6system6detail10sequential3seqE,(.L_31 - _ZN34_INTERNAL_6e806b8d_4_k_cu_483ea0b46thrust24THRUST_300001_SM_1000_NS6system6detail10sequential3seqE)
_ZN34_INTERNAL_6e806b8d_4_k_cu_483ea0b46thrust24THRUST_300001_SM_1000_NS6system6detail10sequential3seqE:
	.zero		1
.L_31:


//--------------------- .nv.shared._ZN3cub18CUB_300001_SM_10006detail6reduce18DeviceReduceKernelINS2_10policy_hubIfyN4cuda3std3__44plusIfEEE10Policy1000EN6thrust24THRUST_300001_SM_1000_NS6detail15normal_iteratorINSD_10device_ptrIfEEEEyS9_fNS7_10__identityEEEvT0_PT3_T1_NS0_13GridEvenShareISN_EET2_T4_ --------------------------
	.section	.nv.shared._ZN3cub18CUB_300001_SM_10006detail6reduce18DeviceReduceKernelINS2_10policy_hubIfyN4cuda3std3__44plusIfEEE10Policy1000EN6thrust24THRUST_300001_SM_1000_NS6detail15normal_iteratorINSD_10device_ptrIfEEEEyS9_fNS7_10__identityEEEvT0_PT3_T1_NS0_13GridEvenShareISN_EET2_T4_,"aw",@nobits
	.sectionflags	@""
	.align	4
.nv.shared._ZN3cub18CUB_300001_SM_10006detail6reduce18DeviceReduceKernelINS2_10policy_hubIfyN4cuda3std3__44plusIfEEE10Policy1000EN6thrust24THRUST_300001_SM_1000_NS6detail15normal_iteratorINSD_10device_ptrIfEEEEyS9_fNS7_10__identityEEEvT0_PT3_T1_NS0_13GridEvenShareISN_EET2_T4_:
	.zero		1068


//--------------------- .nv.shared._ZN3cub18CUB_300001_SM_10006detail6reduce28DeviceReduceSingleTileKernelINS2_10policy_hubIfyN4cuda3std3__44plusIfEEE10Policy1000EN6thrust24THRUST_300001_SM_1000_NS6detail15normal_iteratorINSD_10device_ptrIfEEEEPfyS9_ffNS7_10__identityEEEvT0_T1_T2_T3_T4_T6_ --------------------------
	.section	.nv.shared._ZN3cub18CUB_300001_SM_10006detail6reduce28DeviceReduceSingleTileKernelINS2_10policy_hubIfyN4cuda3std3__44plusIfEEE10Policy1000EN6thrust24THRUST_300001_SM_1000_NS6detail15normal_iteratorINSD_10device_ptrIfEEEEPfyS9_ffNS7_10__identityEEEvT0_T1_T2_T3_T4_T6_,"aw",@nobits
	.sectionflags	@""
	.align	4
.nv.shared._ZN3cub18CUB_300001_SM_10006detail6reduce28DeviceReduceSingleTileKernelINS2_10policy_hubIfyN4cuda3std3__44plusIfEEE10Policy1000EN6thrust24THRUST_300001_SM_1000_NS6detail15normal_iteratorINSD_10device_ptrIfEEEEPfyS9_ffNS7_10__identityEEEvT0_T1_T2_T3_T4_T6_:
	.zero		1068


//--------------------- .nv.shared._ZN3cub18CUB_300001_SM_10006detail6reduce28DeviceReduceSingleTileKernelINS2_10policy_hubIfjN4cuda3std3__44plusIfEEE10Policy1000EPfSC_iS9_ffNS7_10__identityEEEvT0_T1_T2_T3_T4_T6_ --------------------------
	.section	.nv.shared._ZN3cub18CUB_300001_SM_10006detail6reduce28DeviceReduceSingleTileKernelINS2_10policy_hubIfjN4cuda3std3__44plusIfEEE10Policy1000EPfSC_iS9_ffNS7_10__identityEEEvT0_T1_T2_T3_T4_T6_,"aw",@nobits
	.sectionflags	@""
	.align	4
.nv.shared._ZN3cub18CUB_300001_SM_10006detail6reduce28DeviceReduceSingleTileKernelINS2_10policy_hubIfjN4cuda3std3__44plusIfEEE10Policy1000EPfSC_iS9_ffNS7_10__identityEEEvT0_T1_T2_T3_T4_T6_:
	.zero		1108


//--------------------- .nv.shared._ZN3cub18CUB_300001_SM_10006detail6reduce18DeviceReduceKernelINS2_10policy_hubIfjN4cuda3std3__44plusIfEEE10Policy1000EN6thrust24THRUST_300001_SM_1000_NS6detail15normal_iteratorINSD_10device_ptrIfEEEEjS9_fNS7_10__identityEEEvT0_PT3_T1_NS0_13GridEvenShareISN_EET2_T4_ --------------------------
	.section	.nv.shared._ZN3cub18CUB_300001_SM_10006detail6reduce18DeviceReduceKernelINS2_10policy_hubIfjN4cuda3std3__44plusIfEEE10Policy1000EN6thrust24THRUST_300001_SM_1000_NS6detail15normal_iteratorINSD_10device_ptrIfEEEEjS9_fNS7_10__identityEEEvT0_PT3_T1_NS0_13GridEvenShareISN_EET2_T4_,"aw",@nobits
	.sectionflags	@""
	.align	4
.nv.shared._ZN3cub18CUB_300001_SM_10006detail6reduce18DeviceReduceKernelINS2_10policy_hubIfjN4cuda3std3__44plusIfEEE10Policy1000EN6thrust24THRUST_300001_SM_1000_NS6detail15normal_iteratorINSD_10device_ptrIfEEEEjS9_fNS7_10__identityEEEvT0_PT3_T1_NS0_13GridEvenShareISN_EET2_T4_:
	.zero		1108


//--------------------- .nv.shared._ZN3cub18CUB_300001_SM_10006detail6reduce28DeviceReduceSingleTileKernelINS2_10policy_hubIfjN4cuda3std3__44plusIfEEE10Policy1000EN6thrust24THRUST_300001_SM_1000_NS6detail15normal_iteratorINSD_10device_ptrIfEEEEPfjS9_ffNS7_10__identityEEEvT0_T1_T2_T3_T4_T6_ --------------------------
	.section	.nv.shared._ZN3cub18CUB_300001_SM_10006detail6reduce28DeviceReduceSingleTileKernelINS2_10policy_hubIfjN4cuda3std3__44plusIfEEE10Policy1000EN6thrust24THRUST_300001_SM_1000_NS6detail15normal_iteratorINSD_10device_ptrIfEEEEPfjS9_ffNS7_10__identityEEEvT0_T1_T2_T3_T4_T6_,"aw",@nobits
	.sectionflags	@""
	.align	4
.nv.shared._ZN3cub18CUB_300001_SM_10006detail6reduce28DeviceReduceSingleTileKernelINS2_10policy_hubIfjN4cuda3std3__44plusIfEEE10Policy1000EN6thrust24THRUST_300001_SM_1000_NS6detail15normal_iteratorINSD_10device_ptrIfEEEEPfjS9_ffNS7_10__identityEEEvT0_T1_T2_T3_T4_T6_:
	.zero		1108


//--------------------- .nv.constant0._ZN3cub18CUB_300001_SM_10006detail6reduce28DeviceReduceSingleTileKernelINS2_10policy_hubIfyN4cuda3std3__44plusIfEEE10Policy1000EPfSC_iS9_ffNS7_10__identityEEEvT0_T1_T2_T3_T4_T6_ --------------------------
	.section	.nv.constant0._ZN3cub18CUB_300001_SM_10006detail6reduce28DeviceReduceSingleTileKernelINS2_10policy_hubIfyN4cuda3std3__44plusIfEEE10Policy1000EPfSC_iS9_ffNS7_10__identityEEEvT0_T1_T2_T3_T4_T6_,"a",@progbits
	.sectionflags	@""
	.align	4
.nv.constant0._ZN3cub18CUB_300001_SM_10006detail6reduce28DeviceReduceSingleTileKernelINS2_10policy_hubIfyN4cuda3std3__44plusIfEEE10Policy1000EPfSC_iS9_ffNS7_10__identityEEEvT0_T1_T2_T3_T4_T6_:
	.zero		925


//--------------------- .nv.constant0._ZN3cub18CUB_300001_SM_10006detail6reduce18DeviceReduceKernelINS2_10policy_hubIfyN4cuda3std3__44plusIfEEE10Policy1000EN6thrust24THRUST_300001_SM_1000_NS6detail15normal_iteratorINSD_10device_ptrIfEEEEyS9_fNS7_10__identityEEEvT0_PT3_T1_NS0_13GridEvenShareISN_EET2_T4_ --------------------------
	.section	.nv.constant0._ZN3cub18CUB_300001_SM_10006detail6reduce18DeviceReduceKernelINS2_10policy_hubIfyN4cuda3std3__44plusIfEEE10Policy1000EN6thrust24THRUST_300001_SM_1000_NS6detail15normal_iteratorINSD_10device_ptrIfEEEEyS9_fNS7_10__identityEEEvT0_PT3_T1_NS0_13GridEvenShareISN_EET2_T4_,"a",@progbits
	.sectionflags	@""
	.align	4
.nv.constant0._ZN3cub18CUB_300001_SM_10006detail6reduce18DeviceReduceKernelINS2_10policy_hubIfyN4cuda3std3__44plusIfEEE10Policy1000EN6thrust24THRUST_300001_SM_1000_NS6detail15normal_iteratorINSD_10device_ptrIfEEEEyS9_fNS7_10__identityEEEvT0_PT3_T1_NS0_13GridEvenShareISN_EET2_T4_:
	.zero		994


//--------------------- .nv.constant0._ZN3cub18CUB_300001_SM_10006detail6reduce28DeviceReduceSingleTileKernelINS2_10policy_hubIfyN4cuda3std3__44plusIfEEE10Policy1000EN6thrust24THRUST_300001_SM_1000_NS6detail15normal_iteratorINSD_10device_ptrIfEEEEPfyS9_ffNS7_10__identityEEEvT0_T1_T2_T3_T4_T6_ --------------------------
	.section	.nv.constant0._ZN3cub18CUB_300001_SM_10006detail6reduce28DeviceReduceSingleTileKernelINS2_10policy_hubIfyN4cuda3std3__44plusIfEEE10Policy1000EN6thrust24THRUST_300001_SM_1000_NS6detail15normal_iteratorINSD_10device_ptrIfEEEEPfyS9_ffNS7_10__identityEEEvT0_T1_T2_T3_T4_T6_,"a",@progbits
	.sectionflags	@""
	.align	4
.nv.constant0._ZN3cub18CUB_300001_SM_10006detail6reduce28DeviceReduceSingleTileKernelINS2_10policy_hubIfyN4cuda3std3__44plusIfEEE10Policy1000EN6thrust24THRUST_300001_SM_1000_NS6detail15normal_iteratorINSD_10device_ptrIfEEEEPfyS9_ffNS7_10__identityEEEvT0_T1_T2_T3_T4_T6_:
	.zero		929


//--------------------- .nv.constant0._ZN3cub18CUB_300001_SM_10006detail6reduce28DeviceReduceSingleTileKernelINS2_10policy_hubIfjN4cuda3std3__44plusIfEEE10Policy1000EPfSC_iS9_ffNS7_10__identityEEEvT0_T1_T2_T3_T4_T6_ --------------------------
	.section	.nv.constant0._ZN3cub18CUB_300001_SM_10006detail6reduce28DeviceReduceSingleTileKernelINS2_10policy_hubIfjN4cuda3std3__44plusIfEEE10Policy1000EPfSC_iS9_ffNS7_10__identityEEEvT0_T1_T2_T3_T4_T6_,"a",@progbits
	.sectionflags	@""
	.align	4
.nv.constant0._ZN3cub18CUB_300001_SM_10006detail6reduce28DeviceReduceSingleTileKernelINS2_10policy_hubIfjN4cuda3std3__44plusIfEEE10Policy1000EPfSC_iS9_ffNS7_10__identityEEEvT0_T1_T2_T3_T4_T6_:
	.zero		925


//--------------------- .nv.constant0._ZN3cub18CUB_300001_SM_10006detail6reduce18DeviceReduceKernelINS2_10policy_hubIfjN4cuda3std3__44plusIfEEE10Policy1000EN6thrust24THRUST_300001_SM_1000_NS6detail15normal_iteratorINSD_10device_ptrIfEEEEjS9_fNS7_10__identityEEEvT0_PT3_T1_NS0_13GridEvenShareISN_EET2_T4_ --------------------------
	.section	.nv.constant0._ZN3cub18CUB_300001_SM_10006detail6reduce18DeviceReduceKernelINS2_10policy_hubIfjN4cuda3std3__44plusIfEEE10Policy1000EN6thrust24THRUST_300001_SM_1000_NS6detail15normal_iteratorINSD_10device_ptrIfEEEEjS9_fNS7_10__identityEEEvT0_PT3_T1_NS0_13GridEvenShareISN_EET2_T4_,"a",@progbits
	.sectionflags	@""
	.align	4
.nv.constant0._ZN3cub18CUB_300001_SM_10006detail6reduce18DeviceReduceKernelINS2_10policy_hubIfjN4cuda3std3__44plusIfEEE10Policy1000EN6thrust24THRUST_300001_SM_1000_NS6detail15normal_iteratorINSD_10device_ptrIfEEEEjS9_fNS7_10__identityEEEvT0_PT3_T1_NS0_13GridEvenShareISN_EET2_T4_:
	.zero		958


//--------------------- .nv.constant0._ZN3cub18CUB_300001_SM_10006detail6reduce28DeviceReduceSingleTileKernelINS2_10policy_hubIfjN4cuda3std3__44plusIfEEE10Policy1000EN6thrust24THRUST_300001_SM_1000_NS6detail15normal_iteratorINSD_10device_ptrIfEEEEPfjS9_ffNS7_10__identityEEEvT0_T1_T2_T3_T4_T6_ --------------------------
	.section	.nv.constant0._ZN3cub18CUB_300001_SM_10006detail6reduce28DeviceReduceSingleTileKernelINS2_10policy_hubIfjN4cuda3std3__44plusIfEEE10Policy1000EN6thrust24THRUST_300001_SM_1000_NS6detail15normal_iteratorINSD_10device_ptrIfEEEEPfjS9_ffNS7_10__identityEEEvT0_T1_T2_T3_T4_T6_,"a",@progbits
	.sectionflags	@""
	.align	4
.nv.constant0._ZN3cub18CUB_300001_SM_10006detail6reduce28DeviceReduceSingleTileKernelINS2_10policy_hubIfjN4cuda3std3__44plusIfEEE10Policy1000EN6thrust24THRUST_300001_SM_1000_NS6detail15normal_iteratorINSD_10device_ptrIfEEEEPfjS9_ffNS7_10__identityEEEvT0_T1_T2_T3_T4_T6_:
	.zero		925


//--------------------- .nv.constant0._ZN3cub18CUB_300001_SM_10006detail9transform16transform_kernelINS2_10policy_hubILb1EN4cuda3std3__45tupleIJN6thrust24THRUST_300001_SM_1000_NS6detail15normal_iteratorINSA_10device_ptrIfEEEESF_EEEE10policy1000El13saxpy_functorSF_JPfSK_EEEvT0_iT1_T2_DpNS2_10kernel_argIT3_EE --------------------------
	.section	.nv.constant0._ZN3cub18CUB_300001_SM_10006detail9transform16transform_kernelINS2_10policy_hubILb1EN4cuda3std3__45tupleIJN6thrust24THRUST_300001_SM_1000_NS6detail15normal_iteratorINSA_10device_ptrIfEEEESF_EEEE10policy1000El13saxpy_functorSF_JPfSK_EEEvT0_iT1_T2_DpNS2_10kernel_argIT3_EE,"a",@progbits
	.sectionflags	@""
	.align	4
.nv.constant0._ZN3cub18CUB_300001_SM_10006detail9transform16transform_kernelINS2_10policy_hubILb1EN4cuda3std3__45tupleIJN6thrust24THRUST_300001_SM_1000_NS6detail15normal_iteratorINSA_10device_ptrIfEEEESF_EEEE10policy1000El13saxpy_functorSF_JPfSK_EEEvT0_iT1_T2_DpNS2_10kernel_argIT3_EE:
	.zero		952


//--------------------- .nv.constant0._ZN3cub18CUB_300001_SM_10006detail9transform16transform_kernelINS2_10policy_hubILb1EN4cuda3std3__45tupleIJN6thrust24THRUST_300001_SM_1000_NS6detail15normal_iteratorINSA_10device_ptrIfEEEESF_EEEE10policy1000Ei13saxpy_functorSF_JPfSK_EEEvT0_iT1_T2_DpNS2_10kernel_argIT3_EE --------------------------
	.section	.nv.constant0._ZN3cub18CUB_300001_SM_10006detail9transform16transform_kernelINS2_10policy_hubILb1EN4cuda3std3__45tupleIJN6thrust24THRUST_300001_SM_1000_NS6detail15normal_iteratorINSA_10device_ptrIfEEEESF_EEEE10policy1000Ei13saxpy_functorSF_JPfSK_EEEvT0_iT1_T2_DpNS2_10kernel_argIT3_EE,"a",@progbits
	.sectionflags	@""
	.align	4
.nv.constant0._ZN3cub18CUB_300001_SM_10006detail9transform16transform_kernelINS2_10policy_hubILb1EN4cuda3std3__45tupleIJN6thrust24THRUST_300001_SM_1000_NS6detail15normal_iteratorINSA_10device_ptrIfEEEESF_EEEE10policy1000Ei13saxpy_functorSF_JPfSK_EEEvT0_iT1_T2_DpNS2_10kernel_argIT3_EE:
	.zero		952


//--------------------- .nv.constant0._ZN3cub18CUB_300001_SM_10006detail8for_each13static_kernelINS2_12policy_hub_t12policy_500_tElN6thrust24THRUST_300001_SM_1000_NS8cuda_cub20__uninitialized_copy7functorINS7_6detail15normal_iteratorINS7_10device_ptrIfEEEENS7_7pointerIfNS8_3tagENS7_11use_defaultESI_EEEEEEvT0_T1_ --------------------------
	.section	.nv.constant0._ZN3cub18CUB_300001_SM_10006detail8for_each13static_kernelINS2_12policy_hub_t12policy_500_tElN6thrust24THRUST_300001_SM_1000_NS8cuda_cub20__uninitialized_copy7functorINS7_6detail15normal_iteratorINS7_10device_ptrIfEEEENS7_7pointerIfNS8_3tagENS7_11use_defaultESI_EEEEEEvT0_T1_,"a",@progbits
	.sectionflags	@""
	.align	4
.nv.constant0._ZN3cub18CUB_300001_SM_10006detail8for_each13static_kernelINS2_12policy_hub_t12policy_500_tElN6thrust24THRUST_300001_SM_1000_NS8cuda_cub20__uninitialized_copy7functorINS7_6detail15normal_iteratorINS7_10device_ptrIfEEEENS7_7pointerIfNS8_3tagENS7_11use_defaultESI_EEEEEEvT0_T1_:
	.zero		920


//--------------------- .nv.constant0._ZN3cub18CUB_300001_SM_10006detail11EmptyKernelIvEEvv --------------------------
	.section	.nv.constant0._ZN3cub18CUB_300001_SM_10006detail11EmptyKernelIvEEvv,"a",@progbits
	.sectionflags	@""
	.align	4
.nv.constant0._ZN3cub18CUB_300001_SM_10006detail11EmptyKernelIvEEvv:
	.zero		896


//--------------------- SYMBOLS --------------------------

	.type		.nv.reservedSmem.offset0,@object
	.size		.nv.reservedSmem.offset0,0x4
	.type		.nv.reservedSmem.cap,@object
	.size		.nv.reservedSmem.cap,0x4
